def matmul_kernel(
    a_ptr,
    b_ptr,
    c_ptr,
    M,
    N,
    K,
    stride_am,
    stride_ak,
    stride_bk,
    stride_bn,
    stride_cm,
    stride_cn,
    BLOCK_M: tl.constexpr,
    BLOCK_N: tl.constexpr,
    BLOCK_K: tl.constexpr,
    GROUP_M: tl.constexpr,
):
    pid = tl.program_id(axis=0)
    num_pid_m = tl.cdiv(M, BLOCK_M)
    num_pid_n = tl.cdiv(N, BLOCK_N)
    num_pid_in_group = GROUP_M * num_pid_n
    group_id = pid // num_pid_in_group
    first_pid_m = group_id * GROUP_M
    group_size_m = min(num_pid_m - first_pid_m, GROUP_M)
    pid_m = first_pid_m + ((pid % num_pid_in_group) % group_size_m)
    pid_n = (pid % num_pid_in_group) // group_size_m

    offs_am = (pid_m * BLOCK_M + tl.arange(0, BLOCK_M)) % M
    offs_bn = (pid_n * BLOCK_N + tl.arange(0, BLOCK_N)) % N
    offs_k = tl.arange(0, BLOCK_K)
    a_ptrs = a_ptr + offs_am[:, None] * stride_am + offs_k[None, :] * stride_ak
    b_ptrs = b_ptr + offs_k[:, None] * stride_bk + offs_bn[None, :] * stride_bn

    acc = tl.zeros((BLOCK_M, BLOCK_N), dtype=tl.float32)
    for kk in range(0, tl.cdiv(K, BLOCK_K)):
        a = tl.load(a_ptrs, mask=offs_k[None, :] < K - kk * BLOCK_K, other=0.0)
        b = tl.load(b_ptrs, mask=offs_k[:, None] < K - kk * BLOCK_K, other=0.0)
        acc = tl.dot(a, b, acc)
        a_ptrs += BLOCK_K * stride_ak
        b_ptrs += BLOCK_K * stride_bk

    c = acc.to(c_ptr.dtype.element_ty)
    offs_cm = pid_m * BLOCK_M + tl.arange(0, BLOCK_M)
    offs_cn = pid_n * BLOCK_N + tl.arange(0, BLOCK_N)
    c_ptrs = c_ptr + offs_cm[:, None] * stride_cm + offs_cn[None, :] * stride_cn
    mask = (offs_cm[:, None] < M) & (offs_cn[None, :] < N)
    tl.store(c_ptrs, c, mask=mask)

# config = {"BLOCK_K": 32, "BLOCK_M": 256, "BLOCK_N": 512, "GROUP_M": 8, "arch": "sm_90", "dtype": "bf16", "num_ctas": 1, "num_stages": 4, "num_warps": 8}
# arch = sm_90


// ===== COMPILED SASS (sm_90a) =====

	.target	sm_90a

	.elftype	@"ET_EXEC"


//--------------------- .note.nv.tkinfo           --------------------------
	.section	.note.nv.tkinfo,"",@"SHT_NOTE"
	.sectionflags	@"SHF_NOTE_NV_TKINFO"
	.tkinfo
        /*0018*/ 	.word	0x00000002
        /*0030*/ 	.string	""
        /*0030*/ 	.string	"ptxas"
        /*0030*/ 	.string	"Cuda compilation tools, release 13.0, V13.0.88"
        /*0030*/ 	.string	"Build cuda_13.0.r13.0/compiler.36424714_0"
        /*0030*/ 	.string	"-v  -suppress-debug-info  -lineinfo  -arch sm_90a "



//--------------------- .note.nv.cuinfo           --------------------------
	.section	.note.nv.cuinfo,"",@"SHT_NOTE"
	.sectionflags	@"SHF_NOTE_NV_CUINFO"
        /*0018*/ 	.short	0x0002
        /*001a*/ 	.short	0x005a
        /*001c*/ 	.short	0x0082
	.zero		2


//--------------------- .nv.info                  --------------------------
	.section	.nv.info,"",@"SHT_CUDA_INFO"
	.align	4


	//----- nvinfo : EIATTR_REGCOUNT
	.align		4
        /*0000*/ 	.byte	0x04, 0x2f
        /*0002*/ 	.short	(.L_1 - .L_0)
	.align		4
.L_0:
        /*0004*/ 	.word	index@(matmul_kernel)
        /*0008*/ 	.word	0x000000ff


	//----- nvinfo : EIATTR_FRAME_SIZE
	.align		4
.L_1:
        /*000c*/ 	.byte	0x04, 0x11
        /*000e*/ 	.short	(.L_3 - .L_2)
	.align		4
.L_2:
        /*0010*/ 	.word	index@(matmul_kernel)
        /*0014*/ 	.word	0x000010f0


	//----- nvinfo : EIATTR_MIN_STACK_SIZE
	.align		4
.L_3:
        /*0018*/ 	.byte	0x04, 0x12
        /*001a*/ 	.short	(.L_5 - .L_4)
	.align		4
.L_4:
        /*001c*/ 	.word	index@(matmul_kernel)
        /*0020*/ 	.word	0x000010f0
.L_5:


//--------------------- .nv.compat                --------------------------
	.section	.nv.compat,"",@"SHT_CUDA_COMPAT_INFO"
	.align	4
        /*0000*/ 	.byte	0x02, 0x09, 0x01, 0x00, 0x02, 0x02, 0x04, 0x00, 0x02, 0x05, 0x05, 0x00, 0x03, 0x07, 0x01, 0x01
        /*0010*/ 	.byte	0x02, 0x03, 0x00, 0x00, 0x02, 0x06, 0x01, 0x00, 0x04, 0x0b, 0x08, 0x00, 0x00, 0x00, 0x00, 0x00
        /*0020*/ 	.byte	0x00, 0x00, 0x00, 0x00


//--------------------- .nv.info.matmul_kernel    --------------------------
	.section	.nv.info.matmul_kernel,"",@"SHT_CUDA_INFO"
	.sectionflags	@""
	.align	4


	//----- nvinfo : EIATTR_CUDA_API_VERSION
	.align		4
        /*0000*/ 	.byte	0x04, 0x37
        /*0002*/ 	.short	(.L_7 - .L_6)
.L_6:
        /*0004*/ 	.word	0x00000082


	//----- nvinfo : EIATTR_KPARAM_INFO
	.align		4
.L_7:
        /*0008*/ 	.byte	0x04, 0x17
        /*000a*/ 	.short	(.L_9 - .L_8)
.L_8:
        /*000c*/ 	.word	0x00000000
        /*0010*/ 	.short	0x000d
        /*0012*/ 	.short	0x0048
        /*0014*/ 	.byte	0x00, 0xf4, 0x21, 0x00


	//----- nvinfo : EIATTR_KPARAM_INFO
	.align		4
.L_9:
        /*0018*/ 	.byte	0x04, 0x17
        /*001a*/ 	.short	(.L_11 - .L_10)
.L_10:
        /*001c*/ 	.word	0x00000000
        /*0020*/ 	.short	0x000c
        /*0022*/ 	.short	0x0040
        /*0024*/ 	.byte	0x00, 0xf4, 0x21, 0x00


	//----- nvinfo : EIATTR_KPARAM_INFO
	.align		4
.L_11:
        /*0028*/ 	.byte	0x04, 0x17
        /*002a*/ 	.short	(.L_13 - .L_12)
.L_12:
        /*002c*/ 	.word	0x00000000
        /*0030*/ 	.short	0x000b
        /*0032*/ 	.short	0x0038
        /*0034*/ 	.byte	0x00, 0xf0, 0x11, 0x00


	//----- nvinfo : EIATTR_KPARAM_INFO
	.align		4
.L_13:
        /*0038*/ 	.byte	0x04, 0x17
        /*003a*/ 	.short	(.L_15 - .L_14)
.L_14:
        /*003c*/ 	.word	0x00000000
        /*0040*/ 	.short	0x000a
        /*0042*/ 	.short	0x0034
        /*0044*/ 	.byte	0x00, 0xf0, 0x11, 0x00


	//----- nvinfo : EIATTR_KPARAM_INFO
	.align		4
.L_15:
        /*0048*/ 	.byte	0x04, 0x17
        /*004a*/ 	.short	(.L_17 - .L_16)
.L_16:
        /*004c*/ 	.word	0x00000000
        /*0050*/ 	.short	0x0009
        /*0052*/ 	.short	0x0030
        /*0054*/ 	.byte	0x00, 0xf0, 0x11, 0x00


	//----- nvinfo : EIATTR_KPARAM_INFO
	.align		4
.L_17:
        /*0058*/ 	.byte	0x04, 0x17
        /*005a*/ 	.short	(.L_19 - .L_18)
.L_18:
        /*005c*/ 	.word	0x00000000
        /*0060*/ 	.short	0x0008
        /*0062*/ 	.short	0x002c
        /*0064*/ 	.byte	0x00, 0xf0, 0x11, 0x00


	//----- nvinfo : EIATTR_KPARAM_INFO
	.align		4
.L_19:
        /*0068*/ 	.byte	0x04, 0x17
        /*006a*/ 	.short	(.L_21 - .L_20)
.L_20:
        /*006c*/ 	.word	0x00000000
        /*0070*/ 	.short	0x0007
        /*0072*/ 	.short	0x0028
        /*0074*/ 	.byte	0x00, 0xf0, 0x11, 0x00


	//----- nvinfo : EIATTR_KPARAM_INFO
	.align		4
.L_21:
        /*0078*/ 	.byte	0x04, 0x17
        /*007a*/ 	.short	(.L_23 - .L_22)
.L_22:
        /*007c*/ 	.word	0x00000000
        /*0080*/ 	.short	0x0006
        /*0082*/ 	.short	0x0024
        /*0084*/ 	.byte	0x00, 0xf0, 0x11, 0x00


	//----- nvinfo : EIATTR_KPARAM_INFO
	.align		4
.L_23:
        /*0088*/ 	.byte	0x04, 0x17
        /*008a*/ 	.short	(.L_25 - .L_24)
.L_24:
        /*008c*/ 	.word	0x00000000
        /*0090*/ 	.short	0x0005
        /*0092*/ 	.short	0x0020
        /*0094*/ 	.byte	0x00, 0xf0, 0x11, 0x00


	//----- nvinfo : EIATTR_KPARAM_INFO
	.align		4
.L_25:
        /*0098*/ 	.byte	0x04, 0x17
        /*009a*/ 	.short	(.L_27 - .L_26)
.L_26:
        /*009c*/ 	.word	0x00000000
        /*00a0*/ 	.short	0x0004
        /*00a2*/ 	.short	0x001c
        /*00a4*/ 	.byte	0x00, 0xf0, 0x11, 0x00


	//----- nvinfo : EIATTR_KPARAM_INFO
	.align		4
.L_27:
        /*00a8*/ 	.byte	0x04, 0x17
        /*00aa*/ 	.short	(.L_29 - .L_28)
.L_28:
        /*00ac*/ 	.word	0x00000000
        /*00b0*/ 	.short	0x0003
        /*00b2*/ 	.short	0x0018
        /*00b4*/ 	.byte	0x00, 0xf0, 0x11, 0x00


	//----- nvinfo : EIATTR_KPARAM_INFO
	.align		4
.L_29:
        /*00b8*/ 	.byte	0x04, 0x17
        /*00ba*/ 	.short	(.L_31 - .L_30)
.L_30:
        /*00bc*/ 	.word	0x00000000
        /*00c0*/ 	.short	0x0002
        /*00c2*/ 	.short	0x0010
        /*00c4*/ 	.byte	0x00, 0xf4, 0x21, 0x00


	//----- nvinfo : EIATTR_KPARAM_INFO
	.align		4
.L_31:
        /*00c8*/ 	.byte	0x04, 0x17
        /*00ca*/ 	.short	(.L_33 - .L_32)
.L_32:
        /*00cc*/ 	.word	0x00000000
        /*00d0*/ 	.short	0x0001
        /*00d2*/ 	.short	0x0008
        /*00d4*/ 	.byte	0x00, 0xf4, 0x21, 0x00


	//----- nvinfo : EIATTR_KPARAM_INFO
	.align		4
.L_33:
        /*00d8*/ 	.byte	0x04, 0x17
        /*00da*/ 	.short	(.L_35 - .L_34)
.L_34:
        /*00dc*/ 	.word	0x00000000
        /*00e0*/ 	.short	0x0000
        /*00e2*/ 	.short	0x0000
        /*00e4*/ 	.byte	0x00, 0xf4, 0x21, 0x00


	//----- nvinfo : EIATTR_SPARSE_MMA_MASK
	.align		4
.L_35:
        /*00e8*/ 	.byte	0x03, 0x50
        /*00ea*/ 	.short	0x0000


	//----- nvinfo : EIATTR_MAXREG_COUNT
	.align		4
        /*00ec*/ 	.byte	0x03, 0x1b
        /*00ee*/ 	.short	0x00ff


	//----- nvinfo : EIATTR_NUM_BARRIERS
	.align		4
        /*00f0*/ 	.byte	0x02, 0x4c
        /*00f2*/ 	.byte	0x01
	.zero		1


	//----- nvinfo : EIATTR_ANNOTATIONS
	.align		4
        /*00f4*/ 	.byte	0x04, 0x55
        /*00f6*/ 	.short	(.L_37 - .L_36)


	//   ....[0]....
.L_36:
        /*00f8*/ 	.word	0x00000001
        /*00fc*/ 	.byte	0xa0, 0x0c, 0x00, 0x00, 0x01, 0x00, 0x00, 0x00, 0xb0, 0x0c, 0x00, 0x00, 0x01, 0x00, 0x00, 0x00
        /* <DEDUP_REMOVED lines=1475> */
        /*5d3c*/ 	.byte	0xd0, 0x8f, 0x02, 0x00


	//----- nvinfo : EIATTR_MERCURY_ISA_VERSION
	.align		4
.L_37:
        /*5d40*/ 	.byte	0x03, 0x5f
        /*5d42*/ 	.short	0x0101


	//----- nvinfo : EIATTR_EXIT_INSTR_OFFSETS
	.align		4
        /*5d44*/ 	.byte	0x04, 0x1c
        /*5d46*/ 	.short	(.L_39 - .L_38)


	//   ....[0]....
.L_38:
        /*5d48*/ 	.word	0x00029680


	//   ....[1]....
        /*5d4c*/ 	.word	0x000296b0


	//----- nvinfo : EIATTR_REQNTID
	.align		4
.L_39:
        /*5d50*/ 	.byte	0x04, 0x10
        /*5d52*/ 	.short	(.L_41 - .L_40)
.L_40:
        /*5d54*/ 	.word	0x00000100
        /*5d58*/ 	.word	0x00000001
        /*5d5c*/ 	.word	0x00000001


	//----- nvinfo : EIATTR_CBANK_PARAM_SIZE
	.align		4
.L_41:
        /*5d60*/ 	.byte	0x03, 0x19
        /*5d62*/ 	.short	0x0050


	//----- nvinfo : EIATTR_PARAM_CBANK
	.align		4
        /*5d64*/ 	.byte	0x04, 0x0a
        /*5d66*/ 	.short	(.L_43 - .L_42)
	.align		4
.L_42:
        /*5d68*/ 	.word	index@(.nv.constant0.matmul_kernel)
        /*5d6c*/ 	.short	0x0210
        /*5d6e*/ 	.short	0x0050


	//----- nvinfo : EIATTR_SW_WAR
	.align		4
.L_43:
        /*5d70*/ 	.byte	0x04, 0x36
        /*5d72*/ 	.short	(.L_45 - .L_44)
.L_44:
        /*5d74*/ 	.word	0x00000008
.L_45:


//--------------------- .nv.callgraph             --------------------------
	.section	.nv.callgraph,"",@"SHT_CUDA_CALLGRAPH"
	.align	4
	.sectionentsize	8
	.align		4
        /*0000*/ 	.word	0x00000000
	.align		4
        /*0004*/ 	.word	0xffffffff
	.align		4
        /*0008*/ 	.word	0x00000000
	.align		4
        /*000c*/ 	.word	0xfffffffe
	.align		4
        /*0010*/ 	.word	0x00000000
	.align		4
        /*0014*/ 	.word	0xfffffffd
	.align		4
        /*0018*/ 	.word	0x00000000
	.align		4
        /*001c*/ 	.word	0xfffffffc


//--------------------- .text.matmul_kernel       --------------------------
	.section	.text.matmul_kernel,"ax",@progbits
	.align	128
        .global         matmul_kernel
        .type           matmul_kernel,@function
        .size           matmul_kernel,(.L_x_3 - matmul_kernel)
        .other          matmul_kernel,@"STO_CUDA_ENTRY STV_DEFAULT"
matmul_kernel:
.text.matmul_kernel:
[----:B------:R-:W0:Y:S08]  /*0000*/  LDC R1, c[0x0][0x28] ;  /* 0x00000a00ff017b82 */ /* 0x000e300000000800 */
[----:B------:R-:W1:Y:S01]  /*0010*/  LDC.64 R2, c[0x0][0x228] ;  /* 0x00008a00ff027b82 */ /* 0x000e620000000a00 */
[----:B------:R-:W2:Y:S01]  /*0020*/  S2R R7, SR_CTAID.X ;  /* 0x0000000000077919 */ /* 0x000ea20000002500 */
[----:B0-----:R-:W-:Y:S01]  /*0030*/  VIADD R1, R1, 0xffffef10 ;  /* 0xffffef1001017836 */ /* 0x001fe20000000000 */
[----:B------:R-:W-:Y:S01]  /*0040*/  UMOV UR20, 0x400 ;  /* 0x0000040000147882 */ /* 0x000fe20000000000 */
[----:B------:R-:W-:Y:S01]  /*0050*/  ULDC.64 UR22, c[0x0][0x208] ;  /* 0x0000820000167ab9 */ /* 0x000fe20000000a00 */
[----:B------:R-:W0:Y:S01]  /*0060*/  S2R R249, SR_TID.X ;  /* 0x0000000000f97919 */ /* 0x000e220000002100 */
[----:B------:R-:W-:-:S02]  /*0070*/  CS2R R240, SRZ ;  /* 0x0000000000f07805 */ /* 0x000fc4000001ff00 */
[----:B------:R-:W-:Y:S01]  /*0080*/  CS2R R242, SRZ ;  /* 0x0000000000f27805 */ /* 0x000fe2000001ff00 */
[----:B------:R-:W3:Y:S01]  /*0090*/  S2UR UR4, SR_CgaCtaId ;  /* 0x00000000000479c3 */ /* 0x000ee20000008800 */
[----:B------:R-:W-:Y:S02]  /*00a0*/  CS2R R228, SRZ ;  /* 0x0000000000e47805 */ /* 0x000fe4000001ff00 */
[----:B------:R-:W-:Y:S02]  /*00b0*/  CS2R R230, SRZ ;  /* 0x0000000000e67805 */ /* 0x000fe4000001ff00 */
[----:B------:R-:W-:Y:S02]  /*00c0*/  CS2R R216, SRZ ;  /* 0x0000000000d87805 */ /* 0x000fe4000001ff00 */
[----:B------:R-:W-:Y:S02]  /*00d0*/  CS2R R218, SRZ ;  /* 0x0000000000da7805 */ /* 0x000fe4000001ff00 */
[----:B------:R-:W-:-:S02]  /*00e0*/  CS2R R64, SRZ ;  /* 0x0000000000407805 */ /* 0x000fc4000001ff00 */
[----:B------:R-:W-:Y:S02]  /*00f0*/  CS2R R66, SRZ ;  /* 0x0000000000427805 */ /* 0x000fe4000001ff00 */
        /* <DEDUP_REMOVED lines=8> */
[----:B------:R-:W-:Y:S01]  /*0180*/  CS2R R84, SRZ ;  /* 0x0000000000547805 */ /* 0x000fe2000001ff00 */
[----:B-1----:R-:W-:Y:S01]  /*0190*/  VIADD R0, R3, 0x1ff ;  /* 0x000001ff03007836 */ /* 0x002fe20000000000 */
[----:B------:R-:W-:Y:S02]  /*01a0*/  CS2R R86, SRZ ;  /* 0x0000000000567805 */ /* 0x000fe4000001ff00 */
[----:B------:R-:W-:-:S02]  /*01b0*/  CS2R R96, SRZ ;  /* 0x0000000000607805 */ /* 0x000fc4000001ff00 */
[----:B------:R-:W-:Y:S02]  /*01c0*/  CS2R R98, SRZ ;  /* 0x0000000000627805 */ /* 0x000fe4000001ff00 */
[----:B------:R-:W-:Y:S02]  /*01d0*/  CS2R R68, SRZ ;  /* 0x0000000000447805 */ /* 0x000fe4000001ff00 */
[----:B------:R-:W-:Y:S02]  /*01e0*/  SHF.R.S32.HI R5, RZ, 0x1f, R0 ;  /* 0x0000001fff057819 */ /* 0x000fe40000011400 */
[----:B------:R-:W-:Y:S02]  /*01f0*/  CS2R R70, SRZ ;  /* 0x0000000000467805 */ /* 0x000fe4000001ff00 */
[----:B------:R-:W-:Y:S01]  /*0200*/  CS2R R80, SRZ ;  /* 0x0000000000507805 */ /* 0x000fe2000001ff00 */
[----:B---3--:R-:W-:Y:S01]  /*0210*/  ULEA UR20, UR4, UR20, 0x18 ;  /* 0x0000001404147291 */ /* 0x008fe2000f8ec03f */
[----:B------:R-:W-:-:S02]  /*0220*/  LEA.HI R5, R5, R0, RZ, 0x9 ;  /* 0x0000000005057211 */ /* 0x000fc400078f48ff */
[----:B------:R-:W-:Y:S02]  /*0230*/  CS2R R82, SRZ ;  /* 0x0000000000527805 */ /* 0x000fe4000001ff00 */
[----:B--2---:R-:W-:Y:S02]  /*0240*/  IABS R10, R7 ;  /* 0x00000007000a7213 */ /* 0x004fe40000000000 */
[----:B------:R-:W-:Y:S02]  /*0250*/  CS2R R100, SRZ ;  /* 0x0000000000647805 */ /* 0x000fe4000001ff00 */
[----:B------:R-:W-:Y:S02]  /*0260*/  SHF.R.S32.HI R5, RZ, 0x9, R5 ;  /* 0x00000009ff057819 */ /* 0x000fe40000011405 */
[----:B------:R-:W-:Y:S02]  /*0270*/  CS2R R102, SRZ ;  /* 0x0000000000667805 */ /* 0x000fe4000001ff00 */
[----:B------:R-:W-:-:S02]  /*0280*/  CS2R R92, SRZ ;  /* 0x00000000005c7805 */ /* 0x000fc4000001ff00 */
[----:B------:R-:W-:Y:S02]  /*0290*/  CS2R R94, SRZ ;  /* 0x00000000005e7805 */ /* 0x000fe4000001ff00 */
[----:B------:R-:W-:Y:S01]  /*02a0*/  CS2R R88, SRZ ;  /* 0x0000000000587805 */ /* 0x000fe2000001ff00 */
[----:B------:R-:W-:Y:S01]  /*02b0*/  IMAD.SHL.U32 R6, R5, 0x8, RZ ;  /* 0x0000000805067824 */ /* 0x000fe200078e00ff */
[----:B------:R-:W-:Y:S02]  /*02c0*/  CS2R R90, SRZ ;  /* 0x00000000005a7805 */ /* 0x000fe4000001ff00 */
[----:B------:R-:W-:Y:S02]  /*02d0*/  CS2R R56, SRZ ;  /* 0x0000000000387805 */ /* 0x000fe4000001ff00 */
[----:B------:R-:W-:Y:S02]  /*02e0*/  CS2R R58, SRZ ;  /* 0x00000000003a7805 */ /* 0x000fe4000001ff00 */
[----:B------:R-:W-:-:S02]  /*02f0*/  CS2R R60, SRZ ;  /* 0x00000000003c7805 */ /* 0x000fc4000001ff00 */
[-C--:B------:R-:W-:Y:S02]  /*0300*/  IABS R9, R6.reuse ;  /* 0x0000000600097213 */ /* 0x080fe40000000000 */
[----:B------:R-:W-:Y:S02]  /*0310*/  CS2R R62, SRZ ;  /* 0x00000000003e7805 */ /* 0x000fe4000001ff00 */
[----:B------:R-:W-:Y:S02]  /*0320*/  IABS R12, R6 ;  /* 0x00000006000c7213 */ /* 0x000fe40000000000 */
[----:B------:R-:W-:Y:S01]  /*0330*/  CS2R R52, SRZ ;  /* 0x0000000000347805 */ /* 0x000fe2000001ff00 */
[----:B------:R-:W1:Y:S01]  /*0340*/  I2F.RP R0, R9 ;  /* 0x0000000900007306 */ /* 0x000e620000209400 */
        /* <DEDUP_REMOVED lines=13> */
[----:B------:R-:W-:Y:S01]  /*0420*/  CS2R R24, SRZ ;  /* 0x0000000000187805 */ /* 0x000fe2000001ff00 */
[----:B-1----:R-:W1:Y:S01]  /*0430*/  MUFU.RCP R0, R0 ;  /* 0x0000000000007308 */ /* 0x002e620000001000 */
        /* <DEDUP_REMOVED lines=15> */
[----:B------:R-:W-:Y:S01]  /*0530*/  CS2R R130, SRZ ;  /* 0x0000000000827805 */ /* 0x000fe2000001ff00 */
[----:B-1----:R-:W-:Y:S01]  /*0540*/  VIADD R4, R0, 0xffffffe ;  /* 0x0ffffffe00047836 */ /* 0x002fe20000000000 */
[----:B------:R-:W-:Y:S01]  /*0550*/  CS2R R132, SRZ ;  /* 0x0000000000847805 */ /* 0x000fe2000001ff00 */
[----:B------:R-:W-:Y:S01]  /*0560*/  IMAD.MOV R0, RZ, RZ, -R12 ;  /* 0x000000ffff007224 */ /* 0x000fe200078e0a0c */
[----:B------:R-:W-:Y:S01]  /*0570*/  CS2R R134, SRZ ;  /* 0x0000000000867805 */ /* 0x000fe2000001ff00 */
[----:B------:R1:W2:Y:S01]  /*0580*/  F2I.FTZ.U32.TRUNC.NTZ R5, R4 ;  /* 0x0000000400057305 */ /* 0x0002a2000021f000 */
[----:B------:R-:W-:-:S02]  /*0590*/  CS2R R136, SRZ ;  /* 0x0000000000887805 */ /* 0x000fc4000001ff00 */
[----:B------:R-:W-:Y:S02]  /*05a0*/  CS2R R138, SRZ ;  /* 0x00000000008a7805 */ /* 0x000fe4000001ff00 */
[----:B------:R-:W-:Y:S02]  /*05b0*/  CS2R R140, SRZ ;  /* 0x00000000008c7805 */ /* 0x000fe4000001ff00 */
[----:B------:R-:W-:Y:S02]  /*05c0*/  CS2R R142, SRZ ;  /* 0x00000000008e7805 */ /* 0x000fe4000001ff00 */
[----:B------:R-:W-:Y:S02]  /*05d0*/  CS2R R144, SRZ ;  /* 0x0000000000907805 */ /* 0x000fe4000001ff00 */
[----:B------:R-:W-:Y:S02]  /*05e0*/  CS2R R146, SRZ ;  /* 0x0000000000927805 */ /* 0x000fe4000001ff00 */
[----:B------:R-:W-:-:S02]  /*05f0*/  CS2R R148, SRZ ;  /* 0x0000000000947805 */ /* 0x000fc4000001ff00 */
[----:B------:R-:W-:Y:S01]  /*0600*/  CS2R R150, SRZ ;  /* 0x0000000000967805 */ /* 0x000fe2000001ff00 */
[----:B-1----:R-:W-:Y:S01]  /*0610*/  IMAD.MOV.U32 R4, RZ, RZ, RZ ;  /* 0x000000ffff047224 */ /* 0x002fe200078e00ff */
[----:B------:R-:W-:Y:S02]  /*0620*/  CS2R R152, SRZ ;  /* 0x0000000000987805 */ /* 0x000fe4000001ff00 */
[----:B------:R-:W-:Y:S02]  /*0630*/  CS2R R154, SRZ ;  /* 0x00000000009a7805 */ /* 0x000fe4000001ff00 */
[----:B------:R-:W-:Y:S02]  /*0640*/  CS2R R156, SRZ ;  /* 0x00000000009c7805 */ /* 0x000fe4000001ff00 */
[----:B------:R-:W-:Y:S02]  /*0650*/  CS2R R158, SRZ ;  /* 0x00000000009e7805 */ /* 0x000fe4000001ff00 */
[----:B------:R-:W-:Y:S01]  /*0660*/  CS2R R160, SRZ ;  /* 0x0000000000a07805 */ /* 0x000fe2000001ff00 */
[----:B--2---:R-:W-:Y:S01]  /*0670*/  IMAD.MOV R8, RZ, RZ, -R5 ;  /* 0x000000ffff087224 */ /* 0x004fe200078e0a05 */
[----:B------:R-:W-:-:S02]  /*0680*/  CS2R R162, SRZ ;  /* 0x0000000000a27805 */ /* 0x000fc4000001ff00 */
[----:B------:R-:W-:Y:S02]  /*0690*/  CS2R R164, SRZ ;  /* 0x0000000000a47805 */ /* 0x000fe4000001ff00 */
[----:B------:R-:W-:Y:S01]  /*06a0*/  CS2R R166, SRZ ;  /* 0x0000000000a67805 */ /* 0x000fe2000001ff00 */
[----:B------:R-:W-:Y:S01]  /*06b0*/  IMAD R11, R8, R9, RZ ;  /* 0x00000009080b7224 */ /* 0x000fe200078e02ff */
[----:B------:R-:W-:Y:S01]  /*06c0*/  CS2R R168, SRZ ;  /* 0x0000000000a87805 */ /* 0x000fe2000001ff00 */
[----:B------:R-:W-:Y:S01]  /*06d0*/  IMAD.MOV.U32 R8, RZ, RZ, R10 ;  /* 0x000000ffff087224 */ /* 0x000fe200078e000a */
[----:B------:R-:W-:Y:S01]  /*06e0*/  CS2R R170, SRZ ;  /* 0x0000000000aa7805 */ /* 0x000fe2000001ff00 */
[----:B------:R-:W-:Y:S01]  /*06f0*/  IMAD.HI.U32 R5, R5, R11, R4 ;  /* 0x0000000b05057227 */ /* 0x000fe200078e0004 */
[----:B------:R-:W-:Y:S02]  /*0700*/  CS2R R172, SRZ ;  /* 0x0000000000ac7805 */ /* 0x000fe4000001ff00 */
[----:B------:R-:W-:-:S02]  /*0710*/  CS2R R174, SRZ ;  /* 0x0000000000ae7805 */ /* 0x000fc4000001ff00 */
[----:B------:R-:W-:Y:S02]  /*0720*/  CS2R R176, SRZ ;  /* 0x0000000000b07805 */ /* 0x000fe4000001ff00 */
[----:B------:R-:W-:Y:S02]  /*0730*/  CS2R R178, SRZ ;  /* 0x0000000000b27805 */ /* 0x000fe4000001ff00 */
[----:B------:R-:W-:Y:S01]  /*0740*/  CS2R R180, SRZ ;  /* 0x0000000000b47805 */ /* 0x000fe2000001ff00 */
[----:B------:R-:W-:Y:S01]  /*0750*/  IMAD.HI.U32 R5, R5, R8, RZ ;  /* 0x0000000805057227 */ /* 0x000fe200078e00ff */
[----:B------:R-:W-:Y:S02]  /*0760*/  CS2R R182, SRZ ;  /* 0x0000000000b67805 */ /* 0x000fe4000001ff00 */
[----:B------:R-:W-:Y:S02]  /*0770*/  CS2R R184, SRZ ;  /* 0x0000000000b87805 */ /* 0x000fe4000001ff00 */
[----:B------:R-:W-:Y:S01]  /*0780*/  CS2R R186, SRZ ;  /* 0x0000000000ba7805 */ /* 0x000fe2000001ff00 */
[----:B------:R-:W-:Y:S01]  /*0790*/  IMAD R0, R5, R0, R8 ;  /* 0x0000000005007224 */ /* 0x000fe200078e0208 */
[----:B------:R-:W-:-:S02]  /*07a0*/  CS2R R188, SRZ ;  /* 0x0000000000bc7805 */ /* 0x000fc4000001ff00 */
[----:B------:R-:W-:Y:S02]  /*07b0*/  CS2R R190, SRZ ;  /* 0x0000000000be7805 */ /* 0x000fe4000001ff00 */
[----:B------:R-:W-:Y:S02]  /*07c0*/  CS2R R192, SRZ ;  /* 0x0000000000c07805 */ /* 0x000fe4000001ff00 */
[----:B------:R-:W-:Y:S02]  /*07d0*/  CS2R R194, SRZ ;  /* 0x0000000000c27805 */ /* 0x000fe4000001ff00 */
[----:B------:R-:W-:Y:S02]  /*07e0*/  ISETP.GT.U32.AND P1, PT, R9, R0, PT ;  /* 0x000000000900720c */ /* 0x000fe40003f24070 */
        /* <DEDUP_REMOVED lines=12> */
[----:B------:R-:W-:Y:S01]  /*08b0*/  @!P1 IMAD.IADD R0, R0, 0x1, -R9 ;  /* 0x0000000100009824 */ /* 0x000fe200078e0a09 */
[----:B------:R-:W-:Y:S01]  /*08c0*/  CS2R R224, SRZ ;  /* 0x0000000000e07805 */ /* 0x000fe2000001ff00 */
[----:B------:R-:W-:Y:S01]  /*08d0*/  @!P1 VIADD R5, R5, 0x1 ;  /* 0x0000000105059836 */ /* 0x000fe20000000000 */
[----:B------:R-:W-:-:S02]  /*08e0*/  ISETP.NE.AND P1, PT, R6, RZ, PT ;  /* 0x000000ff0600720c */ /* 0x000fc40003f25270 */
[----:B------:R-:W-:Y:S02]  /*08f0*/  CS2R R226, SRZ ;  /* 0x0000000000e27805 */ /* 0x000fe4000001ff00 */
[----:B------:R-:W-:Y:S02]  /*0900*/  ISETP.GE.U32.AND P0, PT, R0, R9, PT ;  /* 0x000000090000720c */ /* 0x000fe40003f06070 */
[----:B------:R-:W-:Y:S02]  /*0910*/  CS2R R232, SRZ ;  /* 0x0000000000e87805 */ /* 0x000fe4000001ff00 */
[----:B------:R-:W-:Y:S02]  /*0920*/  LOP3.LUT R0, R7, R6, RZ, 0x3c, !PT ;  /* 0x0000000607007212 */ /* 0x000fe400078e3cff */
[----:B------:R-:W-:Y:S02]  /*0930*/  CS2R R234, SRZ ;  /* 0x0000000000ea7805 */ /* 0x000fe4000001ff00 */
[----:B------:R-:W-:-:S02]  /*0940*/  CS2R R236, SRZ ;  /* 0x0000000000ec7805 */ /* 0x000fc4000001ff00 */
[----:B------:R-:W-:Y:S02]  /*0950*/  CS2R R238, SRZ ;  /* 0x0000000000ee7805 */ /* 0x000fe4000001ff00 */
[----:B------:R-:W-:Y:S01]  /*0960*/  ISETP.GE.AND P2, PT, R0, RZ, PT ;  /* 0x000000ff0000720c */ /* 0x000fe20003f46270 */
[----:B------:R-:W-:Y:S01]  /*0970*/  VIADD R0, R2, 0xff ;  /* 0x000000ff02007836 */ /* 0x000fe20000000000 */
[----:B------:R-:W-:Y:S02]  /*0980*/  CS2R R244, SRZ ;  /* 0x0000000000f47805 */ /* 0x000fe4000001ff00 */
[----:B------:R-:W-:Y:S01]  /*0990*/  CS2R R246, SRZ ;  /* 0x0000000000f67805 */ /* 0x000fe2000001ff00 */
[----:B------:R-:W-:-:S04]  /*09a0*/  @P0 VIADD R5, R5, 0x1 ;  /* 0x0000000105050836 */ /* 0x000fc80000000000 */
[----:B------:R-:W-:Y:S01]  /*09b0*/  IMAD.MOV.U32 R4, RZ, RZ, R5 ;  /* 0x000000ffff047224 */ /* 0x000fe200078e0005 */
[----:B------:R-:W-:-:S03]  /*09c0*/  SHF.R.S32.HI R5, RZ, 0x1f, R0 ;  /* 0x0000001fff057819 */ /* 0x000fc60000011400 */
[----:B------:R-:W-:Y:S01]  /*09d0*/  @!P2 IMAD.MOV R4, RZ, RZ, -R4 ;  /* 0x000000ffff04a224 */ /* 0x000fe200078e0a04 */
[----:B------:R-:W-:Y:S02]  /*09e0*/  @!P1 LOP3.LUT R4, RZ, R6, RZ, 0x33, !PT ;  /* 0x00000006ff049212 */ /* 0x000fe400078e33ff */
[----:B------:R-:W-:-:S03]  /*09f0*/  LEA.HI R5, R5, R0, RZ, 0x8 ;  /* 0x0000000005057211 */ /* 0x000fc600078f40ff */
[----:B------:R-:W-:Y:S02]  /*0a00*/  IMAD.SHL.U32 R8, R4, 0x8, RZ ;  /* 0x0000000804087824 */ /* 0x000fe400078e00ff */
[----:B------:R-:W-:-:S03]  /*0a10*/  IMAD.MOV R4, RZ, RZ, -R4 ;  /* 0x000000ffff047224 */ /* 0x000fc600078e0a04 */
[----:B------:R-:W-:Y:S01]  /*0a20*/  LEA.HI.SX32 R5, R5, -R8, 0x18 ;  /* 0x8000000805057211 */ /* 0x000fe200078fc2ff */
[----:B------:R-:W-:-:S03]  /*0a30*/  IMAD R6, R6, R4, R7 ;  /* 0x0000000406067224 */ /* 0x000fc600078e0207 */
[----:B------:R-:W-:Y:S02]  /*0a40*/  VIMNMX R13, R5, 0x8, PT ;  /* 0x00000008050d7848 */ /* 0x000fe40003fe0100 */
[----:B------:R-:W-:Y:S02]  /*0a50*/  IABS R11, R6 ;  /* 0x00000006000b7213 */ /* 0x000fe40000000000 */
[----:B------:R-:W-:-:S04]  /*0a60*/  IABS R9, R13 ;  /* 0x0000000d00097213 */ /* 0x000fc80000000000 */
[----:B------:R-:W1:Y:S08]  /*0a70*/  I2F.RP R0, R9 ;  /* 0x0000000900007306 */ /* 0x000e700000209400 */
[----:B-1----:R-:W1:Y:S02]  /*0a80*/  MUFU.RCP R0, R0 ;  /* 0x0000000000007308 */ /* 0x002e640000001000 */
[----:B-1----:R-:W-:-:S06]  /*0a90*/  VIADD R5, R0, 0xffffffe ;  /* 0x0ffffffe00057836 */ /* 0x002fcc0000000000 */
[----:B------:R-:W1:Y:S02]  /*0aa0*/  F2I.FTZ.U32.TRUNC.NTZ R5, R5 ;  /* 0x0000000500057305 */ /* 0x000e64000021f000 */
[----:B-1----:R-:W-:-:S04]  /*0ab0*/  IMAD.MOV R10, RZ, RZ, -R5 ;  /* 0x000000ffff0a7224 */ /* 0x002fc800078e0a05 */
[----:B------:R-:W-:Y:S01]  /*0ac0*/  IMAD.MOV.U32 R4, RZ, RZ, R10 ;  /* 0x000000ffff047224 */ /* 0x000fe200078e000a */
[----:B------:R-:W-:-:S03]  /*0ad0*/  IABS R10, R13 ;  /* 0x0000000d000a7213 */ /* 0x000fc60000000000 */
[----:B------:R-:W-:Y:S02]  /*0ae0*/  IMAD R7, R4, R9, RZ ;  /* 0x0000000904077224 */ /* 0x000fe400078e02ff */
[----:B------:R-:W-:Y:S02]  /*0af0*/  IMAD.MOV.U32 R4, RZ, RZ, RZ ;  /* 0x000000ffff047224 */ /* 0x000fe400078e00ff */
[----:B------:R-:W-:Y:S02]  /*0b00*/  IMAD.MOV R0, RZ, RZ, -R10 ;  /* 0x000000ffff007224 */ /* 0x000fe400078e0a0a */
[----:B------:R-:W-:-:S06]  /*0b10*/  IMAD.HI.U32 R4, R5, R7, R4 ;  /* 0x0000000705047227 */ /* 0x000fcc00078e0004 */
[----:B------:R-:W-:-:S04]  /*0b20*/  IMAD.HI.U32 R4, R4, R11, RZ ;  /* 0x0000000b04047227 */ /* 0x000fc800078e00ff */
[----:B------:R-:W-:Y:S01]  /*0b30*/  IMAD R0, R4, R0, R11 ;  /* 0x0000000004007224 */ /* 0x000fe200078e020b */
[----:B------:R-:W-:-:S04]  /*0b40*/  CS2R R10, SRZ ;  /* 0x00000000000a7805 */ /* 0x000fc8000001ff00 */
[----:B------:R-:W-:-:S13]  /*0b50*/  ISETP.GT.U32.AND P1, PT, R9, R0, PT ;  /* 0x000000000900720c */ /* 0x000fda0003f24070 */
[----:B------:R-:W-:Y:S02]  /*0b60*/  @!P1 IMAD.IADD R0, R0, 0x1, -R9 ;  /* 0x0000000100009824 */ /* 0x000fe400078e0a09 */
[----:B------:R-:W-:Y:S01]  /*0b70*/  @!P1 VIADD R4, R4, 0x1 ;  /* 0x0000000104049836 */ /* 0x000fe20000000000 */
[----:B------:R-:W-:Y:S02]  /*0b80*/  ISETP.NE.AND P1, PT, R13, RZ, PT ;  /* 0x000000ff0d00720c */ /* 0x000fe40003f25270 */
[----:B------:R-:W-:Y:S02]  /*0b90*/  ISETP.GE.U32.AND P0, PT, R0, R9, PT ;  /* 0x000000090000720c */ /* 0x000fe40003f06070 */
[----:B------:R-:W-:-:S04]  /*0ba0*/  LOP3.LUT R0, R6, R13, RZ, 0x3c, !PT ;  /* 0x0000000d06007212 */ /* 0x000fc800078e3cff */
[----:B------:R-:W-:-:S07]  /*0bb0*/  ISETP.GE.AND P2, PT, R0, RZ, PT ;  /* 0x000000ff0000720c */ /* 0x000fce0003f46270 */
[----:B------:R-:W-:-:S04]  /*0bc0*/  @P0 VIADD R4, R4, 0x1 ;  /* 0x0000000104040836 */ /* 0x000fc80000000000 */
[----:B------:R-:W-:Y:S01]  /*0bd0*/  IMAD.MOV.U32 R7, RZ, RZ, R4 ;  /* 0x000000ffff077224 */ /* 0x000fe200078e0004 */
[----:B0-----:R-:W-:-:S03]  /*0be0*/  LOP3.LUT R4, R249, 0xff, RZ, 0xc0, !PT ;  /* 0x000000fff9047812 */ /* 0x001fc600078ec0ff */
[----:B------:R-:W-:Y:S01]  /*0bf0*/  @!P2 IMAD.MOV R7, RZ, RZ, -R7 ;  /* 0x000000ffff07a224 */ /* 0x000fe200078e0a07 */
[----:B------:R-:W-:-:S05]  /*0c00*/  @!P1 LOP3.LUT R7, RZ, R13, RZ, 0x33, !PT ;  /* 0x0000000dff079212 */ /* 0x000fca00078e33ff */
[----:B------:R-:W-:Y:S02]  /*0c10*/  IMAD.MOV R0, RZ, RZ, -R7 ;  /* 0x000000ffff007224 */ /* 0x000fe400078e0a07 */
[----:B------:R-:W-:Y:S02]  /*0c20*/  IMAD.SHL.U32 R7, R7, 0x200, RZ ;  /* 0x0000020007077824 */ /* 0x000fe400078e00ff */
[----:B------:R-:W-:Y:S01]  /*0c30*/  IMAD R0, R13, R0, R6 ;  /* 0x000000000d007224 */ /* 0x000fe200078e0206 */
[----:B------:R-:W-:-:S03]  /*0c40*/  CS2R R12, SRZ ;  /* 0x00000000000c7805 */ /* 0x000fc6000001ff00 */
[----:B------:R-:W-:Y:S01]  /*0c50*/  IMAD.IADD R5, R8, 0x1, R0 ;  /* 0x0000000108057824 */ /* 0x000fe200078e0200 */
[----:B------:R-:W-:Y:S01]  /*0c60*/  CS2R R8, SRZ ;  /* 0x0000000000087805 */ /* 0x000fe2000001ff00 */
[----:B------:R-:W0:Y:S02]  /*0c70*/  LDC R0, c[0x0][0x230] ;  /* 0x00008c00ff007b82 */ /* 0x000e240000000800 */
[----:B------:R-:W-:Y:S01]  /*0c80*/  IMAD R248, R5, 0x100, R4 ;  /* 0x0000010005f87824 */ /* 0x000fe200078e0204 */
[----:B------:R-:W-:-:S04]  /*0c90*/  LOP3.LUT R5, R249, 0xe0, RZ, 0xc0, !PT ;  /* 0x000000e0f9057812 */ /* 0x000fc800078ec0ff */
[----:B------:R1:W-:Y:S04]  /*0ca0*/  STL [R1+0x720], R248 ;  /* 0x000720f801007387 */ /* 0x0003e80000100800 */
[----:B------:R1:W-:Y:S04]  /*0cb0*/  STL [R1+0x3d0], RZ ;  /* 0x0003d0ff01007387 */ /* 0x0003e80000100800 */
[----:B------:R1:W-:Y:S04]  /*0cc0*/  STL [R1+0x3d4], RZ ;  /* 0x0003d4ff01007387 */ /* 0x0003e80000100800 */
[----:B------:R1:W-:Y:S04]  /*0cd0*/  STL [R1+0x3d8], RZ ;  /* 0x0003d8ff01007387 */ /* 0x0003e80000100800 */
[----:B------:R1:W-:Y:S01]  /*0ce0*/  STL [R1+0x3dc], RZ ;  /* 0x0003dcff01007387 */ /* 0x0003e20000100800 */
[----:B0-----:R-:W-:-:S03]  /*0cf0*/  VIADD R0, R0, 0x1f ;  /* 0x0000001f00007836 */ /* 0x001fc60000000000 */
[----:B------:R1:W-:Y:S02]  /*0d00*/  STL [R1+0x3e0], RZ ;  /* 0x0003e0ff01007387 */ /* 0x0003e40000100800 */
[----:B------:R-:W-:Y:S02]  /*0d10*/  ISETP.GE.AND P0, PT, R0, 0x20, PT ;  /* 0x000000200000780c */ /* 0x000fe40003f06270 */
[----:B------:R1:W-:Y:S04]  /*0d20*/  STL [R1+0x3e4], RZ ;  /* 0x0003e4ff01007387 */ /* 0x0003e80000100800 */
        /* <DEDUP_REMOVED lines=9> */
[----:B------:R1:W-:Y:S01]  /*0dc0*/  STL [R1+0x60c], RZ ;  /* 0x00060cff01007387 */ /* 0x0003e20000100800 */
[----:B------:R-:W-:Y:S05]  /*0dd0*/  @!P0 BRA `(.L_x_0) ;  /* 0x0000011400648947 */ /* 0x000fea0003800000 */
[----:B------:R-:W-:Y:S01]  /*0de0*/  IABS R19, R2 ;  /* 0x0000000200137213 */ /* 0x000fe20000000000 */
[----:B------:R-:W0:Y:S01]  /*0df0*/  S2R R195, SR_TID.X ;  /* 0x0000000000c37919 */ /* 0x000e220000002100 */
[----:B------:R-:W-:Y:S01]  /*0e00*/  IABS R9, R3 ;  /* 0x0000000300097213 */ /* 0x000fe20000000000 */
[----:B------:R-:W-:Y:S01]  /*0e10*/  IMAD.SHL.U32 R4, R4, 0x2, RZ ;  /* 0x0000000204047824 */ /* 0x000fe200078e00ff */
[----:B------:R-:W2:Y:S01]  /*0e20*/  I2F.RP R8, R19 ;  /* 0x0000001300087306 */ /* 0x000ea20000209400 */
[----:B------:R-:W-:Y:S01]  /*0e30*/  IABS R16, R248 ;  /* 0x000000f800107213 */ /* 0x000fe20000000000 */
[----:B------:R-:W-:Y:S01]  /*0e40*/  USHF.R.U32.HI UR18, URZ, 0x4, UR20 ;  /* 0x000000043f127899 */ /* 0x000fe20008011614 */
[----:B------:R-:W-:Y:S01]  /*0e50*/  LEA.HI R5, R5, R7, RZ, 0x1b ;  /* 0x0000000705057211 */ /* 0x000fe200078fd8ff */
[----:B------:R-:W-:Y:S01]  /*0e60*/  ULDC UR4, c[0x0][0x234] ;  /* 0x00008d0000047ab9 */ /* 0x000fe20000000800 */
[----:B------:R-:W-:Y:S01]  /*0e70*/  ULDC UR8, c[0x0][0x230] ;  /* 0x00008c0000087ab9 */ /* 0x000fe20000000800 */
[----:B------:R-:W-:Y:S01]  /*0e80*/  USGXT.U32 UR18, UR18, 0xe ;  /* 0x0000000e1212789a */ /* 0x000fe20008000000 */
[----:B------:R-:W-:Y:S01]  /*0e90*/  IABS R98, R5 ;  /* 0x0000000500627213 */ /* 0x000fe20000000000 */
[----:B------:R-:W3:Y:S01]  /*0ea0*/  I2F.RP R6, R9 ;  /* 0x0000000900067306 */ /* 0x000ee20000209400 */
[C---:B------:R-:W-:Y:S01]  /*0eb0*/  VIADD R20, R5.reuse, 0x1e8 ;  /* 0x000001e805147836 */ /* 0x040fe20000000000 */
[----:B------:R-:W-:Y:S01]  /*0ec0*/  UIADD3 UR6, UP0, UR18, 0x2, URZ ;  /* 0x0000000212067890 */ /* 0x000fe2000ff1e03f */
[C---:B------:R-:W-:Y:S01]  /*0ed0*/  VIADD R22, R5.reuse, 0x1d8 ;  /* 0x000001d805167836 */ /* 0x040fe20000000000 */
[----:B------:R-:W-:Y:S01]  /*0ee0*/  CS2R R100, SRZ ;  /* 0x0000000000647805 */ /* 0x000fe2000001ff00 */
[C---:B------:R-:W-:Y:S01]  /*0ef0*/  VIADD R21, R5.reuse, 0x1e0 ;  /* 0x000001e005157836 */ /* 0x040fe20000000000 */
[----:B------:R-:W-:Y:S01]  /*0f00*/  CS2R R102, SRZ ;  /* 0x0000000000667805 */ /* 0x000fe2000001ff00 */
[C---:B------:R-:W-:Y:S01]  /*0f10*/  VIADD R23, R5.reuse, 0x1d0 ;  /* 0x000001d005177836 */ /* 0x040fe20000000000 */
[----:B--2---:R-:W2:Y:S01]  /*0f20*/  MUFU.RCP R8, R8 ;  /* 0x0000000800087308 */ /* 0x004ea20000001000 */
[----:B------:R-:W-:Y:S01]  /*0f30*/  IABS R17, R22 ;  /* 0x0000001600117213 */ /* 0x000fe20000000000 */
[C---:B------:R-:W-:Y:S01]  /*0f40*/  VIADD R25, R5.reuse, 0x1b8 ;  /* 0x000001b805197836 */ /* 0x040fe20000000000 */
[----:B------:R-:W-:Y:S01]  /*0f50*/  CS2R R104, SRZ ;  /* 0x0000000000687805 */ /* 0x000fe2000001ff00 */
[C---:B------:R-:W-:Y:S01]  /*0f60*/  VIADD R26, R5.reuse, 0x1b0 ;  /* 0x000001b0051a7836 */ /* 0x040fe20000000000 */
[----:B------:R-:W-:Y:S01]  /*0f70*/  CS2R R106, SRZ ;  /* 0x00000000006a7805 */ /* 0x000fe2000001ff00 */
[C---:B------:R-:W-:Y:S01]  /*0f80*/  VIADD R28, R5.reuse, 0x1a0 ;  /* 0x000001a0051c7836 */ /* 0x040fe20000000000 */
[----:B------:R-:W-:Y:S01]  /*0f90*/  CS2R R108, SRZ ;  /* 0x00000000006c7805 */ /* 0x000fe2000001ff00 */
[----:B---3--:R-:W3:Y:S01]  /*0fa0*/  MUFU.RCP R6, R6 ;  /* 0x0000000600067308 */ /* 0x008ee20000001000 */
[C---:B------:R-:W-:Y:S01]  /*0fb0*/  VIADD R27, R5.reuse, 0x1a8 ;  /* 0x000001a8051b7836 */ /* 0x040fe20000000000 */
[----:B------:R-:W-:Y:S01]  /*0fc0*/  CS2R R110, SRZ ;  /* 0x00000000006e7805 */ /* 0x000fe2000001ff00 */
[C---:B------:R-:W-:Y:S01]  /*0fd0*/  VIADD R29, R5.reuse, 0x198 ;  /* 0x00000198051d7836 */ /* 0x040fe20000000000 */
[----:B------:R-:W-:Y:S01]  /*0fe0*/  CS2R R112, SRZ ;  /* 0x0000000000707805 */ /* 0x000fe2000001ff00 */
[C---:B------:R-:W-:Y:S01]  /*0ff0*/  VIADD R30, R5.reuse, 0x178 ;  /* 0x00000178051e7836 */ /* 0x040fe20000000000 */
[----:B------:R-:W-:Y:S01]  /*1000*/  CS2R R114, SRZ ;  /* 0x0000000000727805 */ /* 0x000fe2000001ff00 */
[C---:B------:R-:W-:Y:S01]  /*1010*/  VIADD R31, R5.reuse, 0x170 ;  /* 0x00000170051f7836 */ /* 0x040fe20000000000 */
[----:B------:R-:W-:Y:S01]  /*1020*/  CS2R R116, SRZ ;  /* 0x0000000000747805 */ /* 0x000fe2000001ff00 */
[----:B--2---:R-:W-:Y:S01]  /*1030*/  VIADD R12, R8, 0xffffffe ;  /* 0x0ffffffe080c7836 */ /* 0x004fe20000000000 */
[----:B------:R-:W-:Y:S01]  /*1040*/  CS2R R118, SRZ ;  /* 0x0000000000767805 */ /* 0x000fe2000001ff00 */
[C---:B------:R-:W-:Y:S01]  /*1050*/  VIADD R35, R5.reuse, 0x160 ;  /* 0x0000016005237836 */ /* 0x040fe20000000000 */
[----:B------:R-:W-:Y:S01]  /*1060*/  CS2R R120, SRZ ;  /* 0x0000000000787805 */ /* 0x000fe2000001ff00 */
[----:B------:R2:W4:Y:S01]  /*1070*/  F2I.FTZ.U32.TRUNC.NTZ R13, R12 ;  /* 0x0000000c000d7305 */ /* 0x000522000021f000 */
[----:B------:R-:W-:Y:S01]  /*1080*/  VIADD R36, R5, 0x158 ;  /* 0x0000015805247836 */ /* 0x000fe20000000000 */
[----:B------:R-:W-:-:S02]  /*1090*/  CS2R R122, SRZ ;  /* 0x00000000007a7805 */ /* 0x000fc4000001ff00 */
[----:B------:R-:W-:Y:S01]  /*10a0*/  IABS R32, R35 ;  /* 0x0000002300207213 */ /* 0x000fe20000000000 */
[----:B---3--:R-:W-:Y:S01]  /*10b0*/  VIADD R10, R6, 0xffffffe ;  /* 0x0ffffffe060a7836 */ /* 0x008fe20000000000 */
[----:B------:R-:W-:Y:S02]  /*10c0*/  CS2R R124, SRZ ;  /* 0x00000000007c7805 */ /* 0x000fe4000001ff00 */
[----:B------:R-:W-:Y:S01]  /*10d0*/  IABS R33, R36 ;  /* 0x0000002400217213 */ /* 0x000fe20000000000 */
[C---:B------:R-:W-:Y:S01]  /*10e0*/  VIADD R37, R5.reuse, 0x150 ;  /* 0x0000015005257836 */ /* 0x040fe20000000000 */
[----:B------:R3:W5:Y:S01]  /*10f0*/  F2I.FTZ.U32.TRUNC.NTZ R11, R10 ;  /* 0x0000000a000b7305 */ /* 0x000762000021f000 */
[----:B--2---:R-:W-:Y:S01]  /*1100*/  IMAD.MOV.U32 R12, RZ, RZ, RZ ;  /* 0x000000ffff0c7224 */ /* 0x004fe200078e00ff */
[----:B------:R-:W-:Y:S01]  /*1110*/  CS2R R126, SRZ ;  /* 0x00000000007e7805 */ /* 0x000fe2000001ff00 */
[C---:B------:R-:W-:Y:S01]  /*1120*/  VIADD R38, R5.reuse, 0x138 ;  /* 0x0000013805267836 */ /* 0x040fe20000000000 */
[----:B------:R-:W-:Y:S01]  /*1130*/  IABS R34, R37 ;  /* 0x0000002500227213 */ /* 0x000fe20000000000 */
[----:B------:R-:W-:Y:S01]  /*1140*/  VIADD R39, R5, 0x130 ;  /* 0x0000013005277836 */ /* 0x000fe20000000000 */
[----:B------:R-:W-:Y:S01]  /*1150*/  CS2R R128, SRZ ;  /* 0x0000000000807805 */ /* 0x000fe2000001ff00 */
[--C-:B----4-:R-:W-:Y:S01]  /*1160*/  IMAD.MOV R14, RZ, RZ, -R13.reuse ;  /* 0x000000ffff0e7224 */ /* 0x110fe200078e0a0d */
[----:B------:R-:W-:Y:S01]  /*1170*/  CS2R R130, SRZ ;  /* 0x0000000000827805 */ /* 0x000fe2000001ff00 */
[----:B---3--:R-:W-:Y:S01]  /*1180*/  IMAD.MOV.U32 R10, RZ, RZ, RZ ;  /* 0x000000ffff0a7224 */ /* 0x008fe200078e00ff */
[----:B------:R-:W-:Y:S01]  /*1190*/  CS2R R132, SRZ ;  /* 0x0000000000847805 */ /* 0x000fe2000001ff00 */
[----:B------:R-:W-:Y:S01]  /*11a0*/  IMAD R15, R14, R19, RZ ;  /* 0x000000130e0f7224 */ /* 0x000fe200078e02ff */
[----:B------:R-:W-:Y:S01]  /*11b0*/  CS2R R134, SRZ ;  /* 0x0000000000867805 */ /* 0x000fe2000001ff00 */
[----:B------:R-:W-:Y:S01]  /*11c0*/  IMAD.MOV.U32 R14, RZ, RZ, R16 ;  /* 0x000000ffff0e7224 */ /* 0x000fe200078e0010 */
[----:B------:R-:W-:Y:S01]  /*11d0*/  CS2R R136, SRZ ;  /* 0x0000000000887805 */ /* 0x000fe2000001ff00 */
[----:B------:R-:W-:Y:S01]  /*11e0*/  IMAD.HI.U32 R13, R13, R15, R12 ;  /* 0x0000000f0d0d7227 */ /* 0x000fe200078e000c */
[----:B------:R-:W-:-:S02]  /*11f0*/  CS2R R138, SRZ ;  /* 0x00000000008a7805 */ /* 0x000fc4000001ff00 */
[----:B------:R-:W-:Y:S02]  /*1200*/  CS2R R140, SRZ ;  /* 0x00000000008c7805 */ /* 0x000fe4000001ff00 */
[----:B------:R-:W-:Y:S01]  /*1210*/  CS2R R142, SRZ ;  /* 0x00000000008e7805 */ /* 0x000fe2000001ff00 */
[----:B-----5:R-:W-:Y:S01]  /*1220*/  IMAD.MOV R6, RZ, RZ, -R11 ;  /* 0x000000ffff067224 */ /* 0x020fe200078e0a0b */
[----:B------:R-:W-:Y:S01]  /*1230*/  CS2R R144, SRZ ;  /* 0x0000000000907805 */ /* 0x000fe2000001ff00 */
[----:B------:R-:W-:Y:S01]  /*1240*/  IMAD.HI.U32 R13, R13, R14, RZ ;  /* 0x0000000e0d0d7227 */ /* 0x000fe200078e00ff */
[----:B------:R-:W-:Y:S02]  /*1250*/  CS2R R146, SRZ ;  /* 0x0000000000927805 */ /* 0x000fe4000001ff00 */
[----:B------:R-:W-:Y:S02]  /*1260*/  CS2R R148, SRZ ;  /* 0x0000000000947805 */ /* 0x000fe4000001ff00 */
[----:B------:R-:W-:Y:S01]  /*1270*/  CS2R R150, SRZ ;  /* 0x0000000000967805 */ /* 0x000fe2000001ff00 */
[----:B------:R-:W-:Y:S01]  /*1280*/  VIADD R16, R5, 0x1f8 ;  /* 0x000001f805107836 */ /* 0x000fe20000000000 */
[----:B------:R-:W-:Y:S01]  /*1290*/  UIADD3 UR21, UR20, 0x8000, URZ ;  /* 0x0000800014157890 */ /* 0x000fe2000fffe03f */
[----:B------:R-:W-:Y:S01]  /*12a0*/  IMAD.MOV R13, RZ, RZ, -R13 ;  /* 0x000000ffff0d7224 */ /* 0x000fe200078e0a0d */
[----:B------:R-:W-:Y:S01]  /*12b0*/  UMOV UR19, 0x80000020 ;  /* 0x8000002000137882 */ /* 0x000fe20000000000 */
[----:B------:R-:W-:Y:S01]  /*12c0*/  IMAD R15, R6, R9, RZ ;  /* 0x00000009060f7224 */ /* 0x000fe200078e02ff */
[----:B------:R-:W-:Y:S01]  /*12d0*/  IABS R6, R16 ;  /* 0x0000001000067213 */ /* 0x000fe20000000000 */
[----:B------:R-:W-:Y:S01]  /*12e0*/  IMAD R14, R19, R13, R14 ;  /* 0x0000000d130e7224 */ /* 0x000fe200078e020e */
[----:B------:R-:W-:Y:S01]  /*12f0*/  IABS R13, R20 ;  /* 0x00000014000d7213 */ /* 0x000fe20000000000 */
[----:B------:R-:W-:Y:S01]  /*1300*/  IMAD.HI.U32 R8, R11, R15, R10 ;  /* 0x0000000f0b087227 */ /* 0x000fe200078e000a */
[----:B------:R-:W-:-:S02]  /*1310*/  ISETP.GE.AND P0, PT, R16, RZ, PT ;  /* 0x000000ff1000720c */ /* 0x000fc40003f06270 */
[----:B------:R-:W-:Y:S01]  /*1320*/  ISETP.GT.U32.AND P1, PT, R19, R14, PT ;  /* 0x0000000e1300720c */ /* 0x000fe20003f24070 */
[C---:B------:R-:W-:Y:S02]  /*1330*/  VIADD R15, R5.reuse, 0x1f0 ;  /* 0x000001f0050f7836 */ /* 0x040fe40000000000 */
[----:B------:R-:W-:Y:S02]  /*1340*/  IMAD.MOV.U32 R10, RZ, RZ, R6 ;  /* 0x000000ffff0a7224 */ /* 0x000fe400078e0006 */
[----:B------:R-:W-:Y:S01]  /*1350*/  VIADD R40, R5, 0x120 ;  /* 0x0000012005287836 */ /* 0x000fe20000000000 */
[----:B------:R-:W-:Y:S01]  /*1360*/  IABS R12, R15 ;  /* 0x0000000f000c7213 */ /* 0x000fe20000000000 */
[----:B------:R-:W-:Y:S01]  /*1370*/  IMAD.HI.U32 R6, R8, R10, RZ ;  /* 0x0000000a08067227 */ /* 0x000fe200078e00ff */
[----:B------:R-:W-:Y:S02]  /*1380*/  ISETP.GE.AND P5, PT, R15, RZ, PT ;  /* 0x000000ff0f00720c */ /* 0x000fe40003fa6270 */
[----:B------:R-:W-:Y:S01]  /*1390*/  IABS R15, R21 ;  /* 0x00000015000f7213 */ /* 0x000fe20000000000 */
[----:B------:R-:W-:-:S02]  /*13a0*/  IMAD.MOV R11, RZ, RZ, -R6 ;  /* 0x000000ffff0b7224 */ /* 0x000fc400078e0a06 */
[----:B------:R-:W-:-:S04]  /*13b0*/  IMAD.HI.U32 R6, R8, R12, RZ ;  /* 0x0000000c08067227 */ /* 0x000fc800078e00ff */
[----:B------:R-:W-:Y:S02]  /*13c0*/  IMAD R10, R9, R11, R10 ;  /* 0x0000000b090a7224 */ /* 0x000fe400078e020a */
[----:B------:R-:W-:-:S03]  /*13d0*/  IMAD.HI.U32 R11, R8, R13, RZ ;  /* 0x0000000d080b7227 */ /* 0x000fc600078e00ff */
[C---:B------:R-:W-:Y:S01]  /*13e0*/  ISETP.GT.U32.AND P3, PT, R9.reuse, R10, PT ;  /* 0x0000000a0900720c */ /* 0x040fe20003f64070 */
[----:B------:R-:W-:Y:S02]  /*13f0*/  IMAD.MOV R6, RZ, RZ, -R6 ;  /* 0x000000ffff067224 */ /* 0x000fe400078e0a06 */
[----:B------:R-:W-:Y:S01]  /*1400*/  @!P1 IMAD.IADD R14, R14, 0x1, -R19 ;  /* 0x000000010e0e9824 */ /* 0x000fe200078e0a13 */
[----:B------:R-:W-:Y:S01]  /*1410*/  ISETP.GE.AND P1, PT, R248, RZ, PT ;  /* 0x000000fff800720c */ /* 0x000fe20003f26270 */
[----:B------:R-:W-:Y:S02]  /*1420*/  IMAD.MOV R16, RZ, RZ, -R11 ;  /* 0x000000ffff107224 */ /* 0x000fe400078e0a0b */
[----:B------:R-:W-:Y:S01]  /*1430*/  IMAD R12, R9, R6, R12 ;  /* 0x00000006090c7224 */ /* 0x000fe200078e020c */
[----:B------:R-:W-:Y:S01]  /*1440*/  ISETP.GT.U32.AND P2, PT, R19, R14, PT ;  /* 0x0000000e1300720c */ /* 0x000fe20003f44070 */
[C---:B------:R-:W-:Y:S02]  /*1450*/  IMAD R11, R9.reuse, R16, R13 ;  /* 0x00000010090b7224 */ /* 0x040fe400078e020d */
[----:B------:R-:W-:Y:S01]  /*1460*/  IMAD.HI.U32 R13, R8, R17, RZ ;  /* 0x00000011080d7227 */ /* 0x000fe200078e00ff */
[----:B------:R-:W-:-:S03]  /*1470*/  ISETP.GT.U32.AND P4, PT, R9, R12, PT ;  /* 0x0000000c0900720c */ /* 0x000fc60003f84070 */
[----:B------:R-:W-:Y:S02]  /*1480*/  IMAD.MOV R18, RZ, RZ, -R13 ;  /* 0x000000ffff127224 */ /* 0x000fe400078e0a0d */
[----:B------:R-:W-:-:S04]  /*1490*/  IMAD.HI.U32 R6, R8, R15, RZ ;  /* 0x0000000f08067227 */ /* 0x000fc800078e00ff */
[C---:B------:R-:W-:Y:S02]  /*14a0*/  IMAD R13, R9.reuse, R18, R17 ;  /* 0x00000012090d7224 */ /* 0x040fe400078e0211 */
[----:B------:R-:W-:Y:S01]  /*14b0*/  @!P2 IMAD.IADD R14, R14, 0x1, -R19 ;  /* 0x000000010e0ea824 */ /* 0x000fe200078e0a13 */
[----:B------:R-:W-:Y:S01]  /*14c0*/  ISETP.NE.AND P2, PT, R2, RZ, PT ;  /* 0x000000ff0200720c */ /* 0x000fe20003f45270 */
[----:B------:R-:W-:Y:S01]  /*14d0*/  @!P4 IMAD.IADD R12, R12, 0x1, -R9 ;  /* 0x000000010c0cc824 */ /* 0x000fe200078e0a09 */
[C---:B------:R-:W-:Y:S01]  /*14e0*/  ISETP.GT.U32.AND P6, PT, R9.reuse, R13, PT ;  /* 0x0000000d0900720c */ /* 0x040fe20003fc4070 */
[----:B------:R-:W-:Y:S01]  /*14f0*/  IMAD.MOV R16, RZ, RZ, -R6 ;  /* 0x000000ffff107224 */ /* 0x000fe200078e0a06 */
[----:B------:R-:W-:Y:S01]  /*1500*/  IABS R19, R23 ;  /* 0x0000001700137213 */ /* 0x000fe20000000000 */
[----:B------:R-:W-:Y:S01]  /*1510*/  IMAD.MOV.U32 R6, RZ, RZ, R14 ;  /* 0x000000ffff067224 */ /* 0x000fe200078e000e */
[C---:B------:R-:W-:Y:S01]  /*1520*/  ISETP.GT.U32.AND P4, PT, R9.reuse, R12, PT ;  /* 0x0000000c0900720c */ /* 0x040fe20003f84070 */
[----:B------:R-:W-:-:S02]  /*1530*/  IMAD R14, R9, R16, R15 ;  /* 0x00000010090e7224 */ /* 0x000fc400078e020f */
[----:B------:R-:W-:Y:S02]  /*1540*/  IMAD.MOV.U32 R16, RZ, RZ, R19 ;  /* 0x000000ffff107224 */ /* 0x000fe400078e0013 */
[----:B------:R-:W-:Y:S01]  /*1550*/  @!P1 IMAD.MOV R6, RZ, RZ, -R6 ;  /* 0x000000ffff069224 */ /* 0x000fe200078e0a06 */
[----:B------:R-:W-:Y:S01]  /*1560*/  ISETP.GT.U32.AND P1, PT, R9, R11, PT ;  /* 0x0000000b0900720c */ /* 0x000fe20003f24070 */
[----:B------:R-:W-:Y:S01]  /*1570*/  VIADD R19, R5, 0x1c8 ;  /* 0x000001c805137836 */ /* 0x000fe20000000000 */
[----:B------:R-:W-:Y:S01]  /*1580*/  @!P2 LOP3.LUT R6, RZ, R2, RZ, 0x33, !PT ;  /* 0x00000002ff06a212 */ /* 0x000fe200078e33ff */
[--C-:B------:R-:W-:Y:S01]  /*1590*/  @!P3 IMAD.IADD R10, R10, 0x1, -R9.reuse ;  /* 0x000000010a0ab824 */ /* 0x100fe200078e0a09 */
[C---:B------:R-:W-:Y:S01]  /*15a0*/  ISETP.GT.U32.AND P2, PT, R9.reuse, R14, PT ;  /* 0x0000000e0900720c */ /* 0x040fe20003f44070 */
[----:B------:R-:W-:Y:S01]  /*15b0*/  IMAD.HI.U32 R2, R8, R16, RZ ;  /* 0x0000001008027227 */ /* 0x000fe200078e00ff */
[----:B------:R-:W-:Y:S02]  /*15c0*/  IABS R17, R19 ;  /* 0x0000001300117213 */ /* 0x000fe40000000000 */
[----:B------:R-:W-:Y:S01]  /*15d0*/  ISETP.GT.U32.AND P3, PT, R9, R10, PT ;  /* 0x0000000a0900720c */ /* 0x000fe20003f64070 */
[----:B------:R-:W-:-:S02]  /*15e0*/  @!P6 IMAD.IADD R13, R13, 0x1, -R9 ;  /* 0x000000010d0de824 */ /* 0x000fc400078e0a09 */
[----:B------:R-:W-:Y:S02]  /*15f0*/  IMAD.MOV R2, RZ, RZ, -R2 ;  /* 0x000000ffff027224 */ /* 0x000fe400078e0a02 */
[----:B------:R-:W-:Y:S01]  /*1600*/  @!P4 IMAD.IADD R12, R12, 0x1, -R9 ;  /* 0x000000010c0cc824 */ /* 0x000fe200078e0a09 */
[----:B------:R-:W-:Y:S01]  /*1610*/  ISETP.GT.U32.AND P6, PT, R9, R13, PT ;  /* 0x0000000d0900720c */ /* 0x000fe20003fc4070 */
[----:B------:R-:W-:-:S04]  /*1620*/  IMAD.HI.U32 R15, R8, R17, RZ ;  /* 0x00000011080f7227 */ /* 0x000fc800078e00ff */
[----:B------:R-:W-:Y:S02]  /*1630*/  IMAD R16, R9, R2, R16 ;  /* 0x0000000209107224 */ /* 0x000fe400078e0210 */
[----:B------:R-:W-:Y:S02]  /*1640*/  IMAD.MOV.U32 R2, RZ, RZ, R12 ;  /* 0x000000ffff027224 */ /* 0x000fe400078e000c */
[----:B------:R-:W-:Y:S01]  /*1650*/  @!P1 IMAD.IADD R11, R11, 0x1, -R9 ;  /* 0x000000010b0b9824 */ /* 0x000fe200078e0a09 */
[----:B------:R-:W-:Y:S01]  /*1660*/  ISETP.GE.AND P1, PT, R21, RZ, PT ;  /* 0x000000ff1500720c */ /* 0x000fe20003f26270 */
[----:B------:R-:W-:Y:S01]  /*1670*/  IMAD.MOV R12, RZ, RZ, -R15 ;  /* 0x000000ffff0c7224 */ /* 0x000fe200078e0a0f */
[----:B------:R-:W-:Y:S01]  /*1680*/  IABS R21, R26 ;  /* 0x0000001a00157213 */ /* 0x000fe20000000000 */
[----:B------:R-:W-:Y:S01]  /*1690*/  @!P2 IMAD.IADD R14, R14, 0x1, -R9 ;  /* 0x000000010e0ea824 */ /* 0x000fe200078e0a09 */
[C---:B------:R-:W-:Y:S01]  /*16a0*/  ISETP.GT.U32.AND P2, PT, R9.reuse, R11, PT ;  /* 0x0000000b0900720c */ /* 0x040fe20003f44070 */
[----:B------:R-:W-:Y:S01]  /*16b0*/  @!P5 IMAD.MOV R2, RZ, RZ, -R2 ;  /* 0x000000ffff02d224 */ /* 0x000fe200078e0a02 */
[C---:B------:R-:W-:Y:S01]  /*16c0*/  ISETP.GT.U32.AND P5, PT, R9.reuse, R16, PT ;  /* 0x000000100900720c */ /* 0x040fe20003fa4070 */
[----:B------:R-:W-:Y:S01]  /*16d0*/  IMAD R15, R9, R12, R17 ;  /* 0x0000000c090f7224 */ /* 0x000fe200078e0211 */
[----:B------:R-:W-:Y:S01]  /*16e0*/  IABS R17, R25 ;  /* 0x0000001900117213 */ /* 0x000fe20000000000 */
[--C-:B------:R-:W-:Y:S01]  /*16f0*/  @!P3 IMAD.IADD R10, R10, 0x1, -R9.reuse ;  /* 0x000000010a0ab824 */ /* 0x100fe200078e0a09 */
[----:B------:R-:W-:Y:S01]  /*1700*/  ISETP.GE.AND P3, PT, R20, RZ, PT ;  /* 0x000000ff1400720c */ /* 0x000fe20003f66270 */
[--C-:B------:R-:W-:Y:S01]  /*1710*/  @!P6 IMAD.IADD R13, R13, 0x1, -R9.reuse ;  /* 0x000000010d0de824 */ /* 0x100fe200078e0a09 */
[----:B------:R-:W-:Y:S01]  /*1720*/  ISETP.GT.U32.AND P6, PT, R9, R15, PT ;  /* 0x0000000f0900720c */ /* 0x000fe20003fc4070 */
[----:B------:R-:W-:Y:S01]  /*1730*/  VIADD R20, R5, 0x1c0 ;  /* 0x000001c005147836 */ /* 0x000fe20000000000 */
[----:B------:R-:W-:Y:S01]  /*1740*/  ISETP.GT.U32.AND P4, PT, R9, R14, PT ;  /* 0x0000000e0900720c */ /* 0x000fe20003f84070 */
[----:B------:R-:W-:Y:S01]  /*1750*/  @!P0 IMAD.MOV R10, RZ, RZ, -R10 ;  /* 0x000000ffff0a8224 */ /* 0x000fe200078e0a0a */
[----:B------:R-:W-:Y:S01]  /*1760*/  ISETP.GE.AND P0, PT, R22, RZ, PT ;  /* 0x000000ff1600720c */ /* 0x000fe20003f06270 */
[--C-:B------:R-:W-:Y:S01]  /*1770*/  @!P2 IMAD.IADD R11, R11, 0x1, -R9.reuse ;  /* 0x000000010b0ba824 */ /* 0x100fe200078e0a09 */
[----:B------:R-:W-:Y:S01]  /*1780*/  IABS R18, R20 ;  /* 0x0000001400127213 */ /* 0x000fe20000000000 */
[----:B------:R-:W-:Y:S01]  /*1790*/  @!P5 IMAD.IADD R16, R16, 0x1, -R9 ;  /* 0x000000011010d824 */ /* 0x000fe200078e0a09 */
[----:B------:R-:W-:Y:S01]  /*17a0*/  ISETP.GE.AND P2, PT, R23, RZ, PT ;  /* 0x000000ff1700720c */ /* 0x000fe20003f46270 */
[----:B------:R-:W-:Y:S01]  /*17b0*/  VIADD R41, R5, 0x118 ;  /* 0x0000011805297836 */ /* 0x000fe20000000000 */
[----:B------:R-:W-:Y:S01]  /*17c0*/  IABS R23, R28 ;  /* 0x0000001c00177213 */ /* 0x000fe20000000000 */
[----:B------:R-:W-:Y:S01]  /*17d0*/  IMAD.HI.U32 R12, R8, R18, RZ ;  /* 0x00000012080c7227 */ /* 0x000fe200078e00ff */
[----:B------:R-:W-:-:S02]  /*17e0*/  IABS R22, R27 ;  /* 0x0000001b00167213 */ /* 0x000fc40000000000 */
[----:B------:R-:W-:Y:S01]  /*17f0*/  ISETP.GE.AND P5, PT, R20, RZ, PT ;  /* 0x000000ff1400720c */ /* 0x000fe20003fa6270 */
[----:B------:R-:W-:Y:S01]  /*1800*/  @!P3 IMAD.MOV R11, RZ, RZ, -R11 ;  /* 0x000000ffff0bb224 */ /* 0x000fe200078e0a0b */
[----:B------:R-:W-:Y:S01]  /*1810*/  ISETP.GT.U32.AND P3, PT, R9, R16, PT ;  /* 0x000000100900720c */ /* 0x000fe20003f64070 */
[--C-:B------:R-:W-:Y:S02]  /*1820*/  @!P6 IMAD.IADD R15, R15, 0x1, -R9.reuse ;  /* 0x000000010f0fe824 */ /* 0x100fe400078e0a09 */
[----:B------:R-:W-:Y:S02]  /*1830*/  IMAD.MOV R12, RZ, RZ, -R12 ;  /* 0x000000ffff0c7224 */ /* 0x000fe400078e0a0c */
[----:B------:R-:W-:Y:S01]  /*1840*/  @!P4 IMAD.IADD R14, R14, 0x1, -R9 ;  /* 0x000000010e0ec824 */ /* 0x000fe200078e0a09 */
[C---:B------:R-:W-:Y:S01]  /*1850*/  ISETP.GT.U32.AND P6, PT, R9.reuse, R15, PT ;  /* 0x0000000f0900720c */ /* 0x040fe20003fc4070 */
[----:B------:R-:W-:Y:S01]  /*1860*/  IMAD R18, R9, R12, R18 ;  /* 0x0000000c09127224 */ /* 0x000fe200078e0212 */
[----:B------:R-:W-:Y:S01]  /*1870*/  ISETP.GE.AND P4, PT, R19, RZ, PT ;  /* 0x000000ff1300720c */ /* 0x000fe20003f86270 */
[----:B------:R-:W-:-:S04]  /*1880*/  IMAD.HI.U32 R12, R8, R17, RZ ;  /* 0x00000011080c7227 */ /* 0x000fc800078e00ff */
[----:B------:R-:W-:Y:S02]  /*1890*/  IMAD.MOV R12, RZ, RZ, -R12 ;  /* 0x000000ffff0c7224 */ /* 0x000fe400078e0a0c */
[----:B------:R-:W-:Y:S01]  /*18a0*/  @!P3 IMAD.IADD R16, R16, 0x1, -R9 ;  /* 0x000000011010b824 */ /* 0x000fe200078e0a09 */
[C---:B------:R-:W-:Y:S01]  /*18b0*/  ISETP.GT.U32.AND P3, PT, R9.reuse, R18, PT ;  /* 0x000000120900720c */ /* 0x040fe20003f64070 */
[----:B------:R-:W-:Y:S02]  /*18c0*/  IMAD R17, R9, R12, R17 ;  /* 0x0000000c09117224 */ /* 0x000fe400078e0211 */
[----:B------:R-:W-:Y:S02]  /*18d0*/  @!P6 IMAD.IADD R15, R15, 0x1, -R9 ;  /* 0x000000010f0fe824 */ /* 0x000fe400078e0a09 */
[----:B------:R-:W-:Y:S01]  /*18e0*/  IMAD.HI.U32 R12, R8, R21, RZ ;  /* 0x00000015080c7227 */ /* 0x000fe200078e00ff */
[----:B------:R-:W-:-:S03]  /*18f0*/  ISETP.GT.U32.AND P6, PT, R9, R17, PT ;  /* 0x000000110900720c */ /* 0x000fc60003fc4070 */
[----:B------:R-:W-:-:S04]  /*1900*/  IMAD.HI.U32 R20, R8, R23, RZ ;  /* 0x0000001708147227 */ /* 0x000fc800078e00ff */
[----:B------:R-:W-:Y:S01]  /*1910*/  @!P3 IMAD.IADD R18, R18, 0x1, -R9 ;  /* 0x000000011212b824 */ /* 0x000fe200078e0a09 */
[----:B------:R-:W-:Y:S01]  /*1920*/  ISETP.GE.AND P3, PT, R25, RZ, PT ;  /* 0x000000ff1900720c */ /* 0x000fe20003f66270 */
[----:B------:R-:W-:Y:S02]  /*1930*/  IMAD.MOV R12, RZ, RZ, -R12 ;  /* 0x000000ffff0c7224 */ /* 0x000fe400078e0a0c */
[----:B------:R-:W-:-:S04]  /*1940*/  IMAD.HI.U32 R19, R8, R22, RZ ;  /* 0x0000001608137227 */ /* 0x000fc800078e00ff */
[----:B------:R-:W-:Y:S01]  /*1950*/  @!P6 IMAD.IADD R17, R17, 0x1, -R9 ;  /* 0x000000011111e824 */ /* 0x000fe200078e0a09 */
[C---:B------:R-:W-:Y:S01]  /*1960*/  ISETP.GT.U32.AND P6, PT, R9.reuse, R18, PT ;  /* 0x000000120900720c */ /* 0x040fe20003fc4070 */
[----:B------:R-:W-:Y:S02]  /*1970*/  IMAD.MOV R24, RZ, RZ, -R20 ;  /* 0x000000ffff187224 */ /* 0x000fe400078e0a14 */
[C---:B------:R-:W-:Y:S01]  /*1980*/  IMAD R20, R9.reuse, R12, R21 ;  /* 0x0000000c09147224 */ /* 0x040fe200078e0215 */
[----:B------:R-:W-:Y:S01]  /*1990*/  IABS R21, R29 ;  /* 0x0000001d00157213 */ /* 0x000fe20000000000 */
[----:B------:R-:W-:Y:S02]  /*19a0*/  IMAD.MOV R19, RZ, RZ, -R19 ;  /* 0x000000ffff137224 */ /* 0x000fe400078e0a13 */
[----:B------:R-:W-:Y:S02]  /*19b0*/  IMAD.MOV.U32 R12, RZ, RZ, R14 ;  /* 0x000000ffff0c7224 */ /* 0x000fe400078e000e */
[----:B------:R-:W-:-:S02]  /*19c0*/  IMAD R19, R9, R19, R22 ;  /* 0x0000001309137224 */ /* 0x000fc400078e0216 */
[----:B------:R-:W-:Y:S01]  /*19d0*/  @!P1 IMAD.MOV R12, RZ, RZ, -R12 ;  /* 0x000000ffff0c9224 */ /* 0x000fe200078e0a0c */
[C---:B------:R-:W-:Y:S01]  /*19e0*/  ISETP.GT.U32.AND P1, PT, R9.reuse, R20, PT ;  /* 0x000000140900720c */ /* 0x040fe20003f24070 */
[----:B------:R-:W-:Y:S02]  /*19f0*/  IMAD.MOV.U32 R14, RZ, RZ, R16 ;  /* 0x000000ffff0e7224 */ /* 0x000fe400078e0010 */
[C---:B------:R-:W-:Y:S02]  /*1a00*/  IMAD R22, R9.reuse, R24, R23 ;  /* 0x0000001809167224 */ /* 0x040fe400078e0217 */
[----:B------:R-:W-:Y:S01]  /*1a10*/  @!P0 IMAD.MOV R13, RZ, RZ, -R13 ;  /* 0x000000ffff0d8224 */ /* 0x000fe200078e0a0d */
[C---:B------:R-:W-:Y:S01]  /*1a20*/  ISETP.GT.U32.AND P0, PT, R9.reuse, R17, PT ;  /* 0x000000110900720c */ /* 0x040fe20003f04070 */
[----:B------:R-:W-:Y:S01]  /*1a30*/  @!P2 IMAD.MOV R14, RZ, RZ, -R14 ;  /* 0x000000ffff0ea224 */ /* 0x000fe200078e0a0e */
[C---:B------:R-:W-:Y:S01]  /*1a40*/  ISETP.GT.U32.AND P2, PT, R9.reuse, R19, PT ;  /* 0x000000130900720c */ /* 0x040fe20003f44070 */
[----:B------:R-:W-:Y:S01]  /*1a50*/  @!P6 IMAD.IADD R18, R18, 0x1, -R9 ;  /* 0x000000011212e824 */ /* 0x000fe200078e0a09 */
[----:B------:R-:W-:Y:S01]  /*1a60*/  ISETP.GT.U32.AND P6, PT, R9, R22, PT ;  /* 0x000000160900720c */ /* 0x000fe20003fc4070 */
[----:B------:R-:W-:-:S04]  /*1a70*/  IMAD.HI.U32 R16, R8, R21, RZ ;  /* 0x0000001508107227 */ /* 0x000fc800078e00ff */
[----:B------:R-:W-:Y:S02]  /*1a80*/  VIADD R25, R5, 0x190 ;  /* 0x0000019005197836 */ /* 0x000fe40000000000 */
[----:B------:R-:W-:Y:S02]  /*1a90*/  IMAD.MOV R16, RZ, RZ, -R16 ;  /* 0x000000ffff107224 */ /* 0x000fe400078e0a10 */
[--C-:B------:R-:W-:Y:S01]  /*1aa0*/  @!P1 IMAD.IADD R20, R20, 0x1, -R9.reuse ;  /* 0x0000000114149824 */ /* 0x100fe200078e0a09 */
[----:B------:R-:W-:Y:S01]  /*1ab0*/  IABS R24, R25 ;  /* 0x0000001900187213 */ /* 0x000fe20000000000 */
[----:B------:R-:W-:Y:S01]  /*1ac0*/  @!P0 IMAD.IADD R17, R17, 0x1, -R9 ;  /* 0x0000000111118824 */ /* 0x000fe200078e0a09 */
[----:B------:R-:W-:Y:S01]  /*1ad0*/  ISETP.GE.AND P0, PT, R27, RZ, PT ;  /* 0x000000ff1b00720c */ /* 0x000fe20003f06270 */
[----:B------:R-:W-:Y:S01]  /*1ae0*/  IMAD R21, R9, R16, R21 ;  /* 0x0000001009157224 */ /* 0x000fe200078e0215 */
[----:B------:R-:W-:Y:S01]  /*1af0*/  ISETP.GE.AND P1, PT, R28, RZ, PT ;  /* 0x000000ff1c00720c */ /* 0x000fe20003f26270 */
[----:B------:R-:W-:Y:S01]  /*1b00*/  @!P2 IMAD.IADD R19, R19, 0x1, -R9 ;  /* 0x000000011313a824 */ /* 0x000fe200078e0a09 */
[----:B------:R-:W-:Y:S01]  /*1b10*/  ISETP.GT.U32.AND P2, PT, R9, R20, PT ;  /* 0x000000140900720c */ /* 0x000fe20003f44070 */
[----:B------:R-:W-:Y:S01]  /*1b20*/  IMAD.MOV.U32 R16, RZ, RZ, R18 ;  /* 0x000000ffff107224 */ /* 0x000fe200078e0012 */
[----:B------:R-:W-:Y:S01]  /*1b30*/  IABS R28, R31 ;  /* 0x0000001f001c7213 */ /* 0x000fe20000000000 */
[----:B------:R-:W-:-:S02]  /*1b40*/  VIADD R27, R5, 0x188 ;  /* 0x00000188051b7836 */ /* 0x000fc40000000000 */
[----:B------:R-:W-:-:S03]  /*1b50*/  IMAD.HI.U32 R18, R8, R24, RZ ;  /* 0x0000001808127227 */ /* 0x000fc600078e00ff */
[----:B------:R-:W-:Y:S01]  /*1b60*/  IABS R23, R27 ;  /* 0x0000001b00177213 */ /* 0x000fe20000000000 */
[----:B------:R-:W-:Y:S01]  /*1b70*/  @!P6 IMAD.IADD R22, R22, 0x1, -R9 ;  /* 0x000000011616e824 */ /* 0x000fe200078e0a09 */
[C---:B------:R-:W-:Y:S01]  /*1b80*/  ISETP.GT.U32.AND P6, PT, R9.reuse, R19, PT ;  /* 0x000000130900720c */ /* 0x040fe20003fc4070 */
[----:B------:R-:W-:Y:S02]  /*1b90*/  @!P5 IMAD.MOV R16, RZ, RZ, -R16 ;  /* 0x000000ffff10d224 */ /* 0x000fe400078e0a10 */
[----:B------:R-:W-:Y:S01]  /*1ba0*/  IMAD.MOV R18, RZ, RZ, -R18 ;  /* 0x000000ffff127224 */ /* 0x000fe200078e0a12 */
[C---:B------:R-:W-:Y:S01]  /*1bb0*/  ISETP.GT.U32.AND P5, PT, R9.reuse, R22, PT ;  /* 0x000000160900720c */ /* 0x040fe20003fa4070 */
[----:B------:R-:W-:Y:S01]  /*1bc0*/  @!P3 IMAD.MOV R17, RZ, RZ, -R17 ;  /* 0x000000ffff11b224 */ /* 0x000fe200078e0a11 */
[C---:B------:R-:W-:Y:S01]  /*1bd0*/  ISETP.GT.U32.AND P3, PT, R9.reuse, R21, PT ;  /* 0x000000150900720c */ /* 0x040fe20003f64070 */
[----:B------:R-:W-:Y:S01]  /*1be0*/  @!P4 IMAD.MOV R15, RZ, RZ, -R15 ;  /* 0x000000ffff0fc224 */ /* 0x000fe200078e0a0f */
[----:B------:R-:W-:Y:S01]  /*1bf0*/  ISETP.GE.AND P4, PT, R26, RZ, PT ;  /* 0x000000ff1a00720c */ /* 0x000fe20003f86270 */
[----:B------:R-:W-:-:S02]  /*1c00*/  IMAD R24, R9, R18, R24 ;  /* 0x0000001209187224 */ /* 0x000fc400078e0218 */
[----:B------:R-:W-:-:S04]  /*1c10*/  IMAD.HI.U32 R18, R8, R23, RZ ;  /* 0x0000001708127227 */ /* 0x000fc800078e00ff */
[----:B------:R-:W-:Y:S01]  /*1c20*/  @!P2 IMAD.IADD R20, R20, 0x1, -R9 ;  /* 0x000000011414a824 */ /* 0x000fe200078e0a09 */
[----:B------:R-:W-:Y:S01]  /*1c30*/  ISETP.GE.AND P2, PT, R29, RZ, PT ;  /* 0x000000ff1d00720c */ /* 0x000fe20003f46270 */
[----:B------:R-:W-:Y:S02]  /*1c40*/  IMAD.MOV R18, RZ, RZ, -R18 ;  /* 0x000000ffff127224 */ /* 0x000fe400078e0a12 */
[----:B------:R-:W-:Y:S02]  /*1c50*/  VIADD R29, R5, 0x180 ;  /* 0x00000180051d7836 */ /* 0x000fe40000000000 */
[C---:B------:R-:W-:Y:S02]  /*1c60*/  IMAD R23, R9.reuse, R18, R23 ;  /* 0x0000001209177224 */ /* 0x040fe400078e0217 */
[--C-:B------:R-:W-:Y:S01]  /*1c70*/  @!P5 IMAD.IADD R22, R22, 0x1, -R9.reuse ;  /* 0x000000011616d824 */ /* 0x100fe200078e0a09 */
[----:B------:R-:W-:Y:S01]  /*1c80*/  ISETP.GT.U32.AND P5, PT, R9, R24, PT ;  /* 0x000000180900720c */ /* 0x000fe20003fa4070 */
[--C-:B------:R-:W-:Y:S01]  /*1c90*/  @!P3 IMAD.IADD R21, R21, 0x1, -R9.reuse ;  /* 0x000000011515b824 */ /* 0x100fe200078e0a09 */
[----:B------:R-:W-:Y:S01]  /*1ca0*/  IABS R26, R29 ;  /* 0x0000001d001a7213 */ /* 0x000fe20000000000 */
[----:B------:R-:W-:Y:S01]  /*1cb0*/  IMAD.MOV.U32 R18, RZ, RZ, R20 ;  /* 0x000000ffff127224 */ /* 0x000fe200078e0014 */
[----:B------:R-:W-:Y:S01]  /*1cc0*/  ISETP.GE.AND P3, PT, R27, RZ, PT ;  /* 0x000000ff1b00720c */ /* 0x000fe20003f66270 */
[----:B------:R-:W-:Y:S01]  /*1cd0*/  @!P6 IMAD.IADD R19, R19, 0x1, -R9 ;  /* 0x000000011313e824 */ /* 0x000fe200078e0a09 */
[----:B------:R-:W-:Y:S01]  /*1ce0*/  ISETP.GE.AND P6, PT, R25, RZ, PT ;  /* 0x000000ff1900720c */ /* 0x000fe20003fc6270 */
[----:B------:R-:W-:Y:S01]  /*1cf0*/  @!P4 IMAD.MOV R18, RZ, RZ, -R18 ;  /* 0x000000ffff12c224 */ /* 0x000fe200078e0a12 */
[----:B------:R-:W-:Y:S01]  /*1d00*/  ISETP.GT.U32.AND P4, PT, R9, R21, PT ;  /* 0x000000150900720c */ /* 0x000fe20003f84070 */
[----:B------:R-:W-:Y:S01]  /*1d10*/  IMAD.HI.U32 R20, R8, R26, RZ ;  /* 0x0000001a08147227 */ /* 0x000fe200078e00ff */
[----:B------:R-:W-:-:S03]  /*1d20*/  IABS R27, R30 ;  /* 0x0000001e001b7213 */ /* 0x000fc60000000000 */
[----:B------:R-:W-:Y:S02]  /*1d30*/  IMAD.MOV R25, RZ, RZ, -R20 ;  /* 0x000000ffff197224 */ /* 0x000fe400078e0a14 */
[----:B------:R-:W-:Y:S01]  /*1d40*/  @!P5 IMAD.IADD R24, R24, 0x1, -R9 ;  /* 0x000000011818d824 */ /* 0x000fe200078e0a09 */
[C---:B------:R-:W-:Y:S01]  /*1d50*/  ISETP.GT.U32.AND P5, PT, R9.reuse, R23, PT ;  /* 0x000000170900720c */ /* 0x040fe20003fa4070 */
[C---:B------:R-:W-:Y:S02]  /*1d60*/  IMAD R26, R9.reuse, R25, R26 ;  /* 0x00000019091a7224 */ /* 0x040fe400078e021a */
[----:B------:R-:W-:Y:S01]  /*1d70*/  @!P0 IMAD.MOV R19, RZ, RZ, -R19 ;  /* 0x000000ffff138224 */ /* 0x000fe200078e0a13 */
[----:B------:R-:W-:Y:S01]  /*1d80*/  ISETP.GT.U32.AND P0, PT, R9, R24, PT ;  /* 0x000000180900720c */ /* 0x000fe20003f04070 */
[----:B------:R-:W-:Y:S01]  /*1d90*/  @!P4 IMAD.IADD R21, R21, 0x1, -R9 ;  /* 0x000000011515c824 */ /* 0x000fe200078e0a09 */
[----:B------:R-:W-:Y:S01]  /*1da0*/  ISETP.GT.U32.AND P4, PT, R9, R26, PT ;  /* 0x0000001a0900720c */ /* 0x000fe20003f84070 */
[----:B------:R-:W-:-:S02]  /*1db0*/  IMAD.MOV.U32 R20, RZ, RZ, R22 ;  /* 0x000000ffff147224 */ /* 0x000fc400078e0016 */
[----:B------:R-:W-:-:S04]  /*1dc0*/  IMAD.HI.U32 R22, R8, R27, RZ ;  /* 0x0000001b08167227 */ /* 0x000fc800078e00ff */
[----:B------:R-:W-:Y:S01]  /*1dd0*/  @!P5 IMAD.IADD R23, R23, 0x1, -R9 ;  /* 0x000000011717d824 */ /* 0x000fe200078e0a09 */
[----:B------:R-:W-:Y:S01]  /*1de0*/  ISETP.GE.AND P5, PT, R31, RZ, PT ;  /* 0x000000ff1f00720c */ /* 0x000fe20003fa6270 */
[----:B------:R-:W-:-:S04]  /*1df0*/  IMAD.HI.U32 R25, R8, R28, RZ ;  /* 0x0000001c08197227 */ /* 0x000fc800078e00ff */
[--C-:B------:R-:W-:Y:S01]  /*1e00*/  @!P4 IMAD.IADD R26, R26, 0x1, -R9.reuse ;  /* 0x000000011a1ac824 */ /* 0x100fe200078e0a09 */
[----:B------:R-:W-:Y:S01]  /*1e10*/  ISETP.GT.U32.AND P4, PT, R9, R23, PT ;  /* 0x000000170900720c */ /* 0x000fe20003f84070 */
[----:B------:R-:W-:Y:S02]  /*1e20*/  IMAD.MOV R22, RZ, RZ, -R22 ;  /* 0x000000ffff167224 */ /* 0x000fe400078e0a16 */
[----:B------:R-:W-:Y:S01]  /*1e30*/  @!P1 IMAD.MOV R20, RZ, RZ, -R20 ;  /* 0x000000ffff149224 */ /* 0x000fe200078e0a14 */
[----:B------:R-:W-:Y:S01]  /*1e40*/  ISETP.GE.AND P1, PT, R29, RZ, PT ;  /* 0x000000ff1d00720c */ /* 0x000fe20003f26270 */
[----:B------:R-:W-:Y:S01]  /*1e50*/  @!P0 IMAD.IADD R24, R24, 0x1, -R9 ;  /* 0x0000000118188824 */ /* 0x000fe200078e0a09 */
[----:B------:R-:W-:Y:S01]  /*1e60*/  ISETP.GE.AND P0, PT, R30, RZ, PT ;  /* 0x000000ff1e00720c */ /* 0x000fe20003f06270 */
[----:B------:R-:W-:Y:S02]  /*1e70*/  IMAD.MOV R29, RZ, RZ, -R25 ;  /* 0x000000ffff1d7224 */ /* 0x000fe400078e0a19 */
[----:B------:R-:W-:-:S02]  /*1e80*/  IMAD R25, R9, R22, R27 ;  /* 0x0000001609197224 */ /* 0x000fc400078e021b */
[----:B------:R-:W-:Y:S02]  /*1e90*/  IMAD.MOV.U32 R22, RZ, RZ, R24 ;  /* 0x000000ffff167224 */ /* 0x000fe400078e0018 */
[C---:B------:R-:W-:Y:S02]  /*1ea0*/  IMAD R28, R9.reuse, R29, R28 ;  /* 0x0000001d091c7224 */ /* 0x040fe400078e021c */
[----:B------:R-:W-:Y:S01]  /*1eb0*/  @!P6 IMAD.MOV R22, RZ, RZ, -R22 ;  /* 0x000000ffff16e224 */ /* 0x000fe200078e0a16 */
[----:B------:R-:W-:Y:S01]  /*1ec0*/  ISETP.GT.U32.AND P6, PT, R9, R25, PT ;  /* 0x000000190900720c */ /* 0x000fe20003fc4070 */
[----:B------:R-:W-:Y:S01]  /*1ed0*/  @!P4 IMAD.IADD R23, R23, 0x1, -R9 ;  /* 0x000000011717c824 */ /* 0x000fe200078e0a09 */
[----:B------:R-:W-:Y:S01]  /*1ee0*/  ISETP.GT.U32.AND P4, PT, R9, R28, PT ;  /* 0x0000001c0900720c */ /* 0x000fe20003f84070 */
[----:B------:R-:W-:Y:S02]  /*1ef0*/  VIADD R30, R5, 0x168 ;  /* 0x00000168051e7836 */ /* 0x000fe40000000000 */
[----:B------:R-:W-:Y:S01]  /*1f00*/  @!P2 IMAD.MOV R21, RZ, RZ, -R21 ;  /* 0x000000ffff15a224 */ /* 0x000fe200078e0a15 */
[----:B------:R-:W-:Y:S01]  /*1f10*/  ISETP.GT.U32.AND P2, PT, R9, R26, PT ;  /* 0x0000001a0900720c */ /* 0x000fe20003f44070 */
[----:B------:R-:W-:Y:S01]  /*1f20*/  @!P3 IMAD.MOV R23, RZ, RZ, -R23 ;  /* 0x000000ffff17b224 */ /* 0x000fe200078e0a17 */
[----:B------:R-:W-:Y:S01]  /*1f30*/  IABS R27, R30 ;  /* 0x0000001e001b7213 */ /* 0x000fe20000000000 */
[----:B------:R-:W-:-:S04]  /*1f40*/  IMAD.HI.U32 R29, R8, R32, RZ ;  /* 0x00000020081d7227 */ /* 0x000fc800078e00ff */
[--C-:B------:R-:W-:Y:S02]  /*1f50*/  @!P6 IMAD.IADD R25, R25, 0x1, -R9.reuse ;  /* 0x000000011919e824 */ /* 0x100fe400078e0a09 */
[--C-:B------:R-:W-:Y:S02]  /*1f60*/  @!P4 IMAD.IADD R28, R28, 0x1, -R9.reuse ;  /* 0x000000011c1cc824 */ /* 0x100fe400078e0a09 */
[----:B------:R-:W-:Y:S01]  /*1f70*/  IMAD.HI.U32 R24, R8, R27, RZ ;  /* 0x0000001b08187227 */ /* 0x000fe200078e00ff */
[C---:B------:R-:W-:Y:S02]  /*1f80*/  ISETP.GT.U32.AND P3, PT, R9.reuse, R25, PT ;  /* 0x000000190900720c */ /* 0x040fe40003f64070 */
[----:B------:R-:W-:Y:S01]  /*1f90*/  ISETP.GT.U32.AND P4, PT, R9, R28, PT ;  /* 0x0000001c0900720c */ /* 0x000fe20003f84070 */
[----:B------:R-:W-:Y:S02]  /*1fa0*/  IMAD.MOV R24, RZ, RZ, -R24 ;  /* 0x000000ffff187224 */ /* 0x000fe400078e0a18 */
[----:B------:R-:W-:Y:S01]  /*1fb0*/  @!P2 IMAD.IADD R26, R26, 0x1, -R9 ;  /* 0x000000011a1aa824 */ /* 0x000fe200078e0a09 */
[----:B------:R-:W-:Y:S01]  /*1fc0*/  ISETP.GE.AND P2, PT, R30, RZ, PT ;  /* 0x000000ff1e00720c */ /* 0x000fe20003f46270 */
[----:B------:R-:W-:-:S04]  /*1fd0*/  IMAD.HI.U32 R30, R8, R33, RZ ;  /* 0x00000021081e7227 */ /* 0x000fc800078e00ff */
[----:B------:R-:W-:Y:S02]  /*1fe0*/  IMAD.MOV R29, RZ, RZ, -R29 ;  /* 0x000000ffff1d7224 */ /* 0x000fe400078e0a1d */
[C---:B------:R-:W-:Y:S02]  /*1ff0*/  IMAD R27, R9.reuse, R24, R27 ;  /* 0x00000018091b7224 */ /* 0x040fe400078e021b */
[----:B------:R-:W-:Y:S02]  /*2000*/  IMAD.MOV.U32 R24, RZ, RZ, R26 ;  /* 0x000000ffff187224 */ /* 0x000fe400078e001a */
[----:B------:R-:W-:Y:S01]  /*2010*/  IMAD.MOV R26, RZ, RZ, -R30 ;  /* 0x000000ffff1a7224 */ /* 0x000fe200078e0a1e */
[C---:B------:R-:W-:Y:S01]  /*2020*/  ISETP.GT.U32.AND P6, PT, R9.reuse, R27, PT ;  /* 0x0000001b0900720c */ /* 0x040fe20003fc4070 */
[----:B------:R-:W-:Y:S02]  /*2030*/  IMAD R30, R9, R29, R32 ;  /* 0x0000001d091e7224 */ /* 0x000fe400078e0220 */
[----:B------:R-:W-:-:S04]  /*2040*/  IMAD.HI.U32 R31, R8, R34, RZ ;  /* 0x00000022081f7227 */ /* 0x000fc800078e00ff */
[----:B------:R-:W-:Y:S01]  /*2050*/  @!P3 IMAD.IADD R25, R25, 0x1, -R9 ;  /* 0x000000011919b824 */ /* 0x000fe200078e0a09 */
[C---:B------:R-:W-:Y:S01]  /*2060*/  ISETP.GT.U32.AND P3, PT, R9.reuse, R30, PT ;  /* 0x0000001e0900720c */ /* 0x040fe20003f64070 */
[----:B------:R-:W-:Y:S02]  /*2070*/  IMAD.MOV R31, RZ, RZ, -R31 ;  /* 0x000000ffff1f7224 */ /* 0x000fe400078e0a1f */
[----:B------:R-:W-:Y:S02]  /*2080*/  @!P4 IMAD.IADD R28, R28, 0x1, -R9 ;  /* 0x000000011c1cc824 */ /* 0x000fe400078e0a09 */
[C---:B------:R-:W-:Y:S02]  /*2090*/  IMAD R29, R9.reuse, R26, R33 ;  /* 0x0000001a091d7224 */ /* 0x040fe400078e0221 */
[C---:B------:R-:W-:Y:S02]  /*20a0*/  IMAD R32, R9.reuse, R31, R34 ;  /* 0x0000001f09207224 */ /* 0x040fe400078e0222 */
[----:B------:R-:W-:Y:S01]  /*20b0*/  IMAD.MOV.U32 R26, RZ, RZ, R28 ;  /* 0x000000ffff1a7224 */ /* 0x000fe200078e001c */
[----:B------:R-:W-:Y:S01]  /*20c0*/  ISETP.GT.U32.AND P4, PT, R9, R29, PT ;  /* 0x0000001d0900720c */ /* 0x000fe20003f84070 */
[----:B------:R-:W-:-:S02]  /*20d0*/  VIADD R33, R5, 0x148 ;  /* 0x0000014805217836 */ /* 0x000fc40000000000 */
[----:B------:R-:W-:Y:S01]  /*20e0*/  @!P5 IMAD.MOV R26, RZ, RZ, -R26 ;  /* 0x000000ffff1ad224 */ /* 0x000fe200078e0a1a */
[----:B------:R-:W-:Y:S01]  /*20f0*/  ISETP.GT.U32.AND P5, PT, R9, R32, PT ;  /* 0x000000200900720c */ /* 0x000fe20003fa4070 */
[--C-:B------:R-:W-:Y:S01]  /*2100*/  @!P6 IMAD.IADD R27, R27, 0x1, -R9.reuse ;  /* 0x000000011b1be824 */ /* 0x100fe200078e0a09 */
[----:B------:R-:W-:Y:S01]  /*2110*/  IABS R31, R33 ;  /* 0x00000021001f7213 */ /* 0x000fe20000000000 */
[----:B------:R-:W-:Y:S02]  /*2120*/  @!P3 IMAD.IADD R30, R30, 0x1, -R9 ;  /* 0x000000011e1eb824 */ /* 0x000fe400078e0a09 */
[----:B------:R-:W-:Y:S01]  /*2130*/  @!P0 IMAD.MOV R25, RZ, RZ, -R25 ;  /* 0x000000ffff198224 */ /* 0x000fe200078e0a19 */
[C---:B------:R-:W-:Y:S01]  /*2140*/  ISETP.GT.U32.AND P6, PT, R9.reuse, R27, PT ;  /* 0x0000001b0900720c */ /* 0x040fe20003fc4070 */
[----:B------:R-:W-:Y:S01]  /*2150*/  IMAD.HI.U32 R28, R8, R31, RZ ;  /* 0x0000001f081c7227 */ /* 0x000fe200078e00ff */
[----:B------:R-:W-:Y:S02]  /*2160*/  ISETP.GE.AND P0, PT, R36, RZ, PT ;  /* 0x000000ff2400720c */ /* 0x000fe40003f06270 */
[----:B------:R-:W-:Y:S01]  /*2170*/  ISETP.GT.U32.AND P3, PT, R9, R30, PT ;  /* 0x0000001e0900720c */ /* 0x000fe20003f64070 */
[----:B------:R-:W-:-:S02]  /*2180*/  VIADD R36, R5, 0x140 ;  /* 0x0000014005247836 */ /* 0x000fc40000000000 */
[--C-:B------:R-:W-:Y:S02]  /*2190*/  @!P5 IMAD.IADD R32, R32, 0x1, -R9.reuse ;  /* 0x000000012020d824 */ /* 0x100fe400078e0a09 */
[----:B------:R-:W-:Y:S01]  /*21a0*/  IMAD.MOV R28, RZ, RZ, -R28 ;  /* 0x000000ffff1c7224 */ /* 0x000fe200078e0a1c */
[----:B------:R-:W-:Y:S01]  /*21b0*/  IABS R34, R36 ;  /* 0x0000002400227213 */ /* 0x000fe20000000000 */
[----:B------:R-:W-:Y:S01]  /*21c0*/  @!P4 IMAD.IADD R29, R29, 0x1, -R9 ;  /* 0x000000011d1dc824 */ /* 0x000fe200078e0a09 */
[C---:B------:R-:W-:Y:S01]  /*21d0*/  ISETP.GT.U32.AND P5, PT, R9.reuse, R32, PT ;  /* 0x000000200900720c */ /* 0x040fe20003fa4070 */
[----:B------:R-:W-:Y:S02]  /*21e0*/  IMAD R31, R9, R28, R31 ;  /* 0x0000001c091f7224 */ /* 0x000fe400078e021f */
[----:B------:R-:W-:Y:S01]  /*21f0*/  @!P6 IMAD.IADD R27, R27, 0x1, -R9 ;  /* 0x000000011b1be824 */ /* 0x000fe200078e0a09 */
[----:B------:R-:W-:Y:S01]  /*2200*/  ISETP.GT.U32.AND P4, PT, R9, R29, PT ;  /* 0x0000001d0900720c */ /* 0x000fe20003f84070 */
[----:B------:R-:W-:Y:S01]  /*2210*/  IMAD.HI.U32 R28, R8, R34, RZ ;  /* 0x00000022081c7227 */ /* 0x000fe200078e00ff */
[----:B------:R-:W-:-:S02]  /*2220*/  ISETP.GE.AND P6, PT, R37, RZ, PT ;  /* 0x000000ff2500720c */ /* 0x000fc40003fc6270 */
[----:B------:R-:W-:Y:S01]  /*2230*/  IABS R37, R39 ;  /* 0x0000002700257213 */ /* 0x000fe20000000000 */
[----:B------:R-:W-:Y:S01]  /*2240*/  @!P3 IMAD.IADD R30, R30, 0x1, -R9 ;  /* 0x000000011e1eb824 */ /* 0x000fe200078e0a09 */
[----:B------:R-:W-:Y:S01]  /*2250*/  ISETP.GE.AND P3, PT, R33, RZ, PT ;  /* 0x000000ff2100720c */ /* 0x000fe20003f66270 */
[----:B------:R-:W-:Y:S01]  /*2260*/  @!P2 IMAD.MOV R27, RZ, RZ, -R27 ;  /* 0x000000ffff1ba224 */ /* 0x000fe200078e0a1b */
[----:B------:R-:W-:Y:S01]  /*2270*/  ISETP.GT.U32.AND P2, PT, R9, R31, PT ;  /* 0x0000001f0900720c */ /* 0x000fe20003f44070 */
[----:B------:R-:W-:Y:S02]  /*2280*/  IMAD.MOV R33, RZ, RZ, -R28 ;  /* 0x000000ffff217224 */ /* 0x000fe400078e0a1c */
[----:B------:R-:W-:Y:S01]  /*2290*/  @!P1 IMAD.MOV R24, RZ, RZ, -R24 ;  /* 0x000000ffff189224 */ /* 0x000fe200078e0a18 */
[----:B------:R-:W-:Y:S01]  /*22a0*/  ISETP.GE.AND P1, PT, R35, RZ, PT ;  /* 0x000000ff2300720c */ /* 0x000fe20003f26270 */
[----:B------:R-:W-:Y:S01]  /*22b0*/  IMAD R34, R9, R33, R34 ;  /* 0x0000002109227224 */ /* 0x000fe200078e0222 */
[----:B------:R-:W-:Y:S01]  /*22c0*/  IABS R35, R38 ;  /* 0x0000002600237213 */ /* 0x000fe20000000000 */
[----:B------:R-:W-:-:S02]  /*22d0*/  @!P5 IMAD.IADD R32, R32, 0x1, -R9 ;  /* 0x000000012020d824 */ /* 0x000fc400078e0a09 */
[----:B------:R-:W-:Y:S01]  /*22e0*/  @!P4 IMAD.IADD R29, R29, 0x1, -R9 ;  /* 0x000000011d1dc824 */ /* 0x000fe200078e0a09 */
[----:B------:R-:W-:Y:S01]  /*22f0*/  ISETP.GT.U32.AND P5, PT, R9, R34, PT ;  /* 0x000000220900720c */ /* 0x000fe20003fa4070 */
[----:B------:R-:W-:Y:S01]  /*2300*/  IMAD.HI.U32 R28, R8, R35, RZ ;  /* 0x00000023081c7227 */ /* 0x000fe200078e00ff */
[----:B------:R-:W-:-:S03]  /*2310*/  ISETP.GE.AND P4, PT, R36, RZ, PT ;  /* 0x000000ff2400720c */ /* 0x000fc60003f86270 */
[----:B------:R-:W-:Y:S02]  /*2320*/  IMAD.MOV R36, RZ, RZ, -R28 ;  /* 0x000000ffff247224 */ /* 0x000fe400078e0a1c */
[----:B------:R-:W-:Y:S02]  /*2330*/  IMAD.MOV.U32 R28, RZ, RZ, R30 ;  /* 0x000000ffff1c7224 */ /* 0x000fe400078e001e */
[----:B------:R-:W-:Y:S01]  /*2340*/  @!P2 IMAD.IADD R31, R31, 0x1, -R9 ;  /* 0x000000011f1fa824 */ /* 0x000fe200078e0a09 */
[----:B------:R-:W-:Y:S01]  /*2350*/  ISETP.GE.AND P2, PT, R38, RZ, PT ;  /* 0x000000ff2600720c */ /* 0x000fe20003f46270 */
[C---:B------:R-:W-:Y:S02]  /*2360*/  IMAD R33, R9.reuse, R36, R35 ;  /* 0x0000002409217224 */ /* 0x040fe400078e0223 */
[----:B------:R-:W-:Y:S02]  /*2370*/  IMAD.MOV.U32 R30, RZ, RZ, R32 ;  /* 0x000000ffff1e7224 */ /* 0x000fe400078e0020 */
[----:B------:R-:W-:Y:S01]  /*2380*/  @!P1 IMAD.MOV R28, RZ, RZ, -R28 ;  /* 0x000000ffff1c9224 */ /* 0x000fe200078e0a1c */
[C---:B------:R-:W-:Y:S01]  /*2390*/  ISETP.GT.U32.AND P1, PT, R9.reuse, R31, PT ;  /* 0x0000001f0900720c */ /* 0x040fe20003f24070 */
[----:B------:R-:W-:Y:S01]  /*23a0*/  @!P6 IMAD.MOV R30, RZ, RZ, -R30 ;  /* 0x000000ffff1ee224 */ /* 0x000fe200078e0a1e */
[----:B------:R-:W-:Y:S01]  /*23b0*/  ISETP.GT.U32.AND P6, PT, R9, R33, PT ;  /* 0x000000210900720c */ /* 0x000fe20003fc4070 */
[----:B------:R-:W-:-:S02]  /*23c0*/  @!P5 IMAD.IADD R34, R34, 0x1, -R9 ;  /* 0x000000012222d824 */ /* 0x000fc400078e0a09 */
[----:B------:R-:W-:Y:S02]  /*23d0*/  VIADD R35, R5, 0x128 ;  /* 0x0000012805237836 */ /* 0x000fe40000000000 */
[----:B------:R-:W-:Y:S01]  /*23e0*/  IMAD.HI.U32 R32, R8, R37, RZ ;  /* 0x0000002508207227 */ /* 0x000fe200078e00ff */
[----:B------:R-:W-:-:S03]  /*23f0*/  ISETP.GT.U32.AND P5, PT, R9, R34, PT ;  /* 0x000000220900720c */ /* 0x000fc60003fa4070 */
[----:B------:R-:W-:Y:S02]  /*2400*/  IMAD.MOV R32, RZ, RZ, -R32 ;  /* 0x000000ffff207224 */ /* 0x000fe400078e0a20 */
[--C-:B------:R-:W-:Y:S01]  /*2410*/  @!P1 IMAD.IADD R31, R31, 0x1, -R9.reuse ;  /* 0x000000011f1f9824 */ /* 0x100fe200078e0a09 */
[----:B------:R-:W-:Y:S01]  /*2420*/  ISETP.GE.AND P1, PT, R35, RZ, PT ;  /* 0x000000ff2300720c */ /* 0x000fe20003f26270 */
[----:B------:R-:W-:Y:S01]  /*2430*/  @!P6 IMAD.IADD R33, R33, 0x1, -R9 ;  /* 0x000000012121e824 */ /* 0x000fe200078e0a09 */
[----:B------:R-:W-:Y:S01]  /*2440*/  IABS R35, R35 ;  /* 0x0000002300237213 */ /* 0x000fe20000000000 */
[C---:B------:R-:W-:Y:S01]  /*2450*/  IMAD R36, R9.reuse, R32, R37 ;  /* 0x0000002009247224 */ /* 0x040fe200078e0225 */
[----:B------:R-:W-:Y:S01]  /*2460*/  IABS R37, R40 ;  /* 0x0000002800257213 */ /* 0x000fe20000000000 */
[----:B------:R-:W-:Y:S01]  /*2470*/  @!P3 IMAD.MOV R31, RZ, RZ, -R31 ;  /* 0x000000ffff1fb224 */ /* 0x000fe200078e0a1f */
[C---:B------:R-:W-:Y:S01]  /*2480*/  ISETP.GT.U32.AND P6, PT, R9.reuse, R33, PT ;  /* 0x000000210900720c */ /* 0x040fe20003fc4070 */
[----:B------:R-:W-:Y:S01]  /*2490*/  IMAD.HI.U32 R32, R8, R35, RZ ;  /* 0x0000002308207227 */ /* 0x000fe200078e00ff */
[----:B------:R-:W-:-:S03]  /*24a0*/  ISETP.GT.U32.AND P3, PT, R9, R36, PT ;  /* 0x000000240900720c */ /* 0x000fc60003f64070 */
[----:B------:R-:W-:Y:S01]  /*24b0*/  @!P5 IMAD.IADD R34, R34, 0x1, -R9 ;  /* 0x000000012222d824 */ /* 0x000fe200078e0a09 */
[----:B------:R-:W-:Y:S01]  /*24c0*/  ISETP.GE.AND P5, PT, R40, RZ, PT ;  /* 0x000000ff2800720c */ /* 0x000fe20003fa6270 */
[----:B------:R-:W-:Y:S02]  /*24d0*/  IMAD.MOV R38, RZ, RZ, -R32 ;  /* 0x000000ffff267224 */ /* 0x000fe400078e0a20 */
[----:B------:R-:W-:Y:S02]  /*24e0*/  IMAD.MOV.U32 R32, RZ, RZ, R34 ;  /* 0x000000ffff207224 */ /* 0x000fe400078e0022 */
[----:B------:R-:W-:-:S04]  /*24f0*/  IMAD.HI.U32 R34, R8, R37, RZ ;  /* 0x0000002508227227 */ /* 0x000fc800078e00ff */
[----:B------:R-:W-:Y:S02]  /*2500*/  IMAD R35, R9, R38, R35 ;  /* 0x0000002609237224 */ /* 0x000fe400078e0223 */
[----:B------:R-:W-:Y:S02]  /*2510*/  IMAD.MOV R38, RZ, RZ, -R34 ;  /* 0x000000ffff267224 */ /* 0x000fe400078e0a22 */
[----:B------:R-:W-:Y:S01]  /*2520*/  @!P6 IMAD.IADD R33, R33, 0x1, -R9 ;  /* 0x000000012121e824 */ /* 0x000fe200078e0a09 */
[C---:B------:R-:W-:Y:S01]  /*2530*/  ISETP.GT.U32.AND P6, PT, R9.reuse, R35, PT ;  /* 0x000000230900720c */ /* 0x040fe20003fc4070 */
[C---:B------:R-:W-:Y:S02]  /*2540*/  IMAD R38, R9.reuse, R38, R37 ;  /* 0x0000002609267224 */ /* 0x040fe400078e0225 */
[----:B------:R-:W-:Y:S02]  /*2550*/  @!P3 IMAD.IADD R36, R36, 0x1, -R9 ;  /* 0x000000012424b824 */ /* 0x000fe400078e0a09 */
[----:B------:R-:W-:Y:S01]  /*2560*/  @!P2 IMAD.MOV R33, RZ, RZ, -R33 ;  /* 0x000000ffff21a224 */ /* 0x000fe200078e0a21 */
[C---:B------:R-:W-:Y:S01]  /*2570*/  ISETP.GT.U32.AND P2, PT, R9.reuse, R38, PT ;  /* 0x000000260900720c */ /* 0x040fe20003f44070 */
[----:B------:R-:W-:Y:S01]  /*2580*/  @!P0 IMAD.MOV R29, RZ, RZ, -R29 ;  /* 0x000000ffff1d8224 */ /* 0x000fe200078e0a1d */
[----:B------:R-:W-:Y:S01]  /*2590*/  ISETP.GT.U32.AND P3, PT, R9, R36, PT ;  /* 0x000000240900720c */ /* 0x000fe20003f64070 */
[----:B------:R-:W-:Y:S01]  /*25a0*/  VIADD R42, R5, 0x110 ;  /* 0x00000110052a7836 */ /* 0x000fe20000000000 */
[----:B------:R-:W-:Y:S01]  /*25b0*/  ISETP.GE.AND P0, PT, R39, RZ, PT ;  /* 0x000000ff2700720c */ /* 0x000fe20003f06270 */
[C---:B------:R-:W-:Y:S01]  /*25c0*/  VIADD R44, R5.reuse, 0x108 ;  /* 0x00000108052c7836 */ /* 0x040fe20000000000 */
[----:B------:R-:W-:Y:S01]  /*25d0*/  IABS R39, R41 ;  /* 0x0000002900277213 */ /* 0x000fe20000000000 */
[----:B------:R-:W-:Y:S01]  /*25e0*/  @!P4 IMAD.MOV R32, RZ, RZ, -R32 ;  /* 0x000000ffff20c224 */ /* 0x000fe200078e0a20 */
[----:B------:R-:W-:Y:S01]  /*25f0*/  IABS R40, R42 ;  /* 0x0000002a00287213 */ /* 0x000fe20000000000 */
[----:B------:R-:W-:Y:S01]  /*2600*/  VIADD R45, R5, 0x100 ;  /* 0x00000100052d7836 */ /* 0x000fe20000000000 */
[----:B------:R-:W-:Y:S01]  /*2610*/  ISETP.GE.AND P4, PT, R41, RZ, PT ;  /* 0x000000ff2900720c */ /* 0x000fe20003f86270 */
[----:B------:R-:W-:Y:S01]  /*2620*/  IMAD.HI.U32 R34, R8, R39, RZ ;  /* 0x0000002708227227 */ /* 0x000fe200078e00ff */
[----:B------:R-:W-:-:S02]  /*2630*/  IABS R41, R44 ;  /* 0x0000002c00297213 */ /* 0x000fc40000000000 */
[----:B------:R-:W-:Y:S01]  /*2640*/  IABS R43, R45 ;  /* 0x0000002d002b7213 */ /* 0x000fe20000000000 */
[--C-:B------:R-:W-:Y:S02]  /*2650*/  @!P2 IMAD.IADD R38, R38, 0x1, -R9.reuse ;  /* 0x000000012626a824 */ /* 0x100fe400078e0a09 */
[----:B------:R-:W-:Y:S02]  /*2660*/  IMAD.MOV R34, RZ, RZ, -R34 ;  /* 0x000000ffff227224 */ /* 0x000fe400078e0a22 */
[----:B------:R-:W-:Y:S01]  /*2670*/  @!P3 IMAD.IADD R36, R36, 0x1, -R9 ;  /* 0x000000012424b824 */ /* 0x000fe200078e0a09 */
[C---:B------:R-:W-:Y:S01]  /*2680*/  ISETP.GT.U32.AND P2, PT, R9.reuse, R38, PT ;  /* 0x000000260900720c */ /* 0x040fe20003f44070 */
[C---:B------:R-:W-:Y:S02]  /*2690*/  IMAD R37, R9.reuse, R34, R39 ;  /* 0x0000002209257224 */ /* 0x040fe400078e0227 */
[----:B------:R-:W-:Y:S02]  /*26a0*/  IMAD.MOV.U32 R34, RZ, RZ, R36 ;  /* 0x000000ffff227224 */ /* 0x000fe400078e0024 */
[----:B------:R-:W-:Y:S01]  /*26b0*/  IMAD.HI.U32 R36, R8, R40, RZ ;  /* 0x0000002808247227 */ /* 0x000fe200078e00ff */
[----:B------:R-:W-:-:S03]  /*26c0*/  ISETP.GT.U32.AND P3, PT, R9, R37, PT ;  /* 0x000000250900720c */ /* 0x000fc60003f64070 */
[----:B------:R-:W-:-:S04]  /*26d0*/  IMAD.HI.U32 R39, R8, R41, RZ ;  /* 0x0000002908277227 */ /* 0x000fc800078e00ff */
[----:B------:R-:W-:Y:S02]  /*26e0*/  IMAD.MOV R36, RZ, RZ, -R36 ;  /* 0x000000ffff247224 */ /* 0x000fe400078e0a24 */
[----:B------:R-:W-:Y:S01]  /*26f0*/  @!P0 IMAD.MOV R34, RZ, RZ, -R34 ;  /* 0x000000ffff228224 */ /* 0x000fe200078e0a22 */
[----:B------:R-:W-:Y:S01]  /*2700*/  ISETP.GE.AND P0, PT, R42, RZ, PT ;  /* 0x000000ff2a00720c */ /* 0x000fe20003f06270 */
[----:B------:R-:W-:Y:S02]  /*2710*/  IMAD.MOV R42, RZ, RZ, -R39 ;  /* 0x000000ffff2a7224 */ /* 0x000fe400078e0a27 */
[----:B------:R-:W-:Y:S02]  /*2720*/  IMAD R40, R9, R36, R40 ;  /* 0x0000002409287224 */ /* 0x000fe400078e0228 */
[----:B------:R-:W-:-:S04]  /*2730*/  IMAD.HI.U32 R36, R8, R43, RZ ;  /* 0x0000002b08247227 */ /* 0x000fc800078e00ff */
[----:B------:R-:W-:Y:S01]  /*2740*/  @!P2 IMAD.IADD R38, R38, 0x1, -R9 ;  /* 0x000000012626a824 */ /* 0x000fe200078e0a09 */
[C---:B------:R-:W-:Y:S01]  /*2750*/  ISETP.GT.U32.AND P2, PT, R9.reuse, R40, PT ;  /* 0x000000280900720c */ /* 0x040fe20003f44070 */
[----:B------:R-:W-:Y:S02]  /*2760*/  IMAD R39, R9, R42, R41 ;  /* 0x0000002a09277224 */ /* 0x000fe400078e0229 */
[----:B------:R-:W-:Y:S02]  /*2770*/  IMAD.MOV R42, RZ, RZ, -R36 ;  /* 0x000000ffff2a7224 */ /* 0x000fe400078e0a24 */
[----:B------:R-:W-:Y:S02]  /*2780*/  IMAD.MOV.U32 R36, RZ, RZ, R38 ;  /* 0x000000ffff247224 */ /* 0x000fe400078e0026 */
[--C-:B------:R-:W-:Y:S02]  /*2790*/  @!P6 IMAD.IADD R35, R35, 0x1, -R9.reuse ;  /* 0x000000012323e824 */ /* 0x100fe400078e0a09 */
[----:B------:R-:W-:-:S02]  /*27a0*/  @!P3 IMAD.IADD R37, R37, 0x1, -R9 ;  /* 0x000000012525b824 */ /* 0x000fc400078e0a09 */
[----:B------:R-:W-:Y:S01]  /*27b0*/  @!P5 IMAD.MOV R36, RZ, RZ, -R36 ;  /* 0x000000ffff24d224 */ /* 0x000fe200078e0a24 */
[----:B------:R-:W-:Y:S01]  /*27c0*/  ISETP.GT.U32.AND P5, PT, R9, R39, PT ;  /* 0x000000270900720c */ /* 0x000fe20003fa4070 */
[----:B------:R-:W-:Y:S01]  /*27d0*/  VIADD R38, R5, 0xf8 ;  /* 0x000000f805267836 */ /* 0x000fe20000000000 */
[----:B------:R-:W-:Y:S01]  /*27e0*/  ISETP.GT.U32.AND P6, PT, R9, R35, PT ;  /* 0x000000230900720c */ /* 0x000fe20003fc4070 */
[----:B------:R-:W-:Y:S01]  /*27f0*/  VIADD R48, R5, 0xf0 ;  /* 0x000000f005307836 */ /* 0x000fe20000000000 */
[C---:B------:R-:W-:Y:S01]  /*2800*/  ISETP.GT.U32.AND P3, PT, R9.reuse, R37, PT ;  /* 0x000000250900720c */ /* 0x040fe20003f64070 */
[----:B------:R-:W-:Y:S01]  /*2810*/  IMAD R42, R9, R42, R43 ;  /* 0x0000002a092a7224 */ /* 0x000fe200078e022b */
[----:B------:R-:W-:Y:S01]  /*2820*/  IABS R43, R38 ;  /* 0x00000026002b7213 */ /* 0x000fe20000000000 */
[----:B------:R-:W-:Y:S02]  /*2830*/  @!P2 IMAD.IADD R40, R40, 0x1, -R9 ;  /* 0x000000012828a824 */ /* 0x000fe400078e0a09 */
[----:B------:R-:W-:-:S02]  /*2840*/  VIADD R49, R5, 0xe8 ;  /* 0x000000e805317836 */ /* 0x000fc40000000000 */
[----:B------:R-:W-:Y:S01]  /*2850*/  VIADD R50, R5, 0xe0 ;  /* 0x000000e005327836 */ /* 0x000fe20000000000 */
[----:B------:R-:W-:Y:S01]  /*2860*/  ISETP.GT.U32.AND P2, PT, R9, R40, PT ;  /* 0x000000280900720c */ /* 0x000fe20003f44070 */
[--C-:B------:R-:W-:Y:S01]  /*2870*/  @!P5 IMAD.IADD R39, R39, 0x1, -R9.reuse ;  /* 0x000000012727d824 */ /* 0x100fe200078e0a09 */
[----:B------:R-:W-:Y:S01]  /*2880*/  IABS R46, R49 ;  /* 0x00000031002e7213 */ /* 0x000fe20000000000 */
[--C-:B------:R-:W-:Y:S01]  /*2890*/  @!P6 IMAD.IADD R35, R35, 0x1, -R9.reuse ;  /* 0x000000012323e824 */ /* 0x100fe200078e0a09 */
[----:B------:R-:W-:Y:S01]  /*28a0*/  ISETP.GE.AND P6, PT, R44, RZ, PT ;  /* 0x000000ff2c00720c */ /* 0x000fe20003fc6270 */
[----:B------:R-:W-:Y:S01]  /*28b0*/  @!P3 IMAD.IADD R37, R37, 0x1, -R9 ;  /* 0x000000012525b824 */ /* 0x000fe200078e0a09 */
[----:B------:R-:W-:Y:S01]  /*28c0*/  IABS R44, R48 ;  /* 0x00000030002c7213 */ /* 0x000fe20000000000 */
[----:B------:R-:W-:Y:S01]  /*28d0*/  @!P1 IMAD.MOV R35, RZ, RZ, -R35 ;  /* 0x000000ffff239224 */ /* 0x000fe200078e0a23 */
[----:B------:R-:W-:Y:S01]  /*28e0*/  ISETP.GE.AND P3, PT, R38, RZ, PT ;  /* 0x000000ff2600720c */ /* 0x000fe20003f66270 */
[----:B------:R-:W-:Y:S01]  /*28f0*/  IMAD.HI.U32 R38, R8, R43, RZ ;  /* 0x0000002b08267227 */ /* 0x000fe200078e00ff */
[----:B------:R-:W-:-:S02]  /*2900*/  ISETP.GT.U32.AND P5, PT, R9, R39, PT ;  /* 0x000000270900720c */ /* 0x000fc40003fa4070 */
[----:B------:R-:W-:Y:S01]  /*2910*/  ISETP.GE.AND P1, PT, R45, RZ, PT ;  /* 0x000000ff2d00720c */ /* 0x000fe20003f26270 */
[----:B------:R-:W-:Y:S01]  /*2920*/  IMAD.HI.U32 R41, R8, R44, RZ ;  /* 0x0000002c08297227 */ /* 0x000fe200078e00ff */
[----:B------:R-:W-:-:S03]  /*2930*/  IABS R47, R50 ;  /* 0x00000032002f7213 */ /* 0x000fc60000000000 */
[----:B------:R-:W-:Y:S02]  /*2940*/  IMAD.MOV R38, RZ, RZ, -R38 ;  /* 0x000000ffff267224 */ /* 0x000fe400078e0a26 */
[----:B------:R-:W-:Y:S02]  /*2950*/  IMAD.MOV R45, RZ, RZ, -R41 ;  /* 0x000000ffff2d7224 */ /* 0x000fe400078e0a29 */
[C---:B------:R-:W-:Y:S02]  /*2960*/  IMAD R41, R9.reuse, R38, R43 ;  /* 0x0000002609297224 */ /* 0x040fe400078e022b */
[----:B------:R-:W-:Y:S01]  /*2970*/  @!P4 IMAD.MOV R37, RZ, RZ, -R37 ;  /* 0x000000ffff25c224 */ /* 0x000fe200078e0a25 */
[----:B------:R-:W-:Y:S01]  /*2980*/  ISETP.GT.U32.AND P4, PT, R9, R42, PT ;  /* 0x0000002a0900720c */ /* 0x000fe20003f84070 */
[----:B------:R-:W-:Y:S01]  /*2990*/  @!P5 IMAD.IADD R39, R39, 0x1, -R9 ;  /* 0x000000012727d824 */ /* 0x000fe200078e0a09 */
[----:B------:R-:W-:Y:S01]  /*29a0*/  ISETP.GT.U32.AND P5, PT, R9, R41, PT ;  /* 0x000000290900720c */ /* 0x000fe20003fa4070 */
[----:B------:R-:W-:-:S04]  /*29b0*/  IMAD.HI.U32 R38, R8, R46, RZ ;  /* 0x0000002e08267227 */ /* 0x000fc800078e00ff */
[----:B------:R-:W-:Y:S01]  /*29c0*/  @!P2 IMAD.IADD R40, R40, 0x1, -R9 ;  /* 0x000000012828a824 */ /* 0x000fe200078e0a09 */
[----:B------:R-:W-:Y:S01]  /*29d0*/  ISETP.GE.AND P2, PT, R48, RZ, PT ;  /* 0x000000ff3000720c */ /* 0x000fe20003f46270 */
[----:B------:R-:W-:-:S04]  /*29e0*/  IMAD.HI.U32 R43, R8, R47, RZ ;  /* 0x0000002f082b7227 */ /* 0x000fc800078e00ff */
[--C-:B------:R-:W-:Y:S02]  /*29f0*/  @!P4 IMAD.IADD R42, R42, 0x1, -R9.reuse ;  /* 0x000000012a2ac824 */ /* 0x100fe400078e0a09 */
[----:B------:R-:W-:Y:S02]  /*2a00*/  @!P5 IMAD.IADD R41, R41, 0x1, -R9 ;  /* 0x000000012929d824 */ /* 0x000fe400078e0a09 */
[C---:B------:R-:W-:Y:S01]  /*2a10*/  IMAD R44, R9.reuse, R45, R44 ;  /* 0x0000002d092c7224 */ /* 0x040fe200078e022c */
[C---:B------:R-:W-:Y:S01]  /*2a20*/  ISETP.GT.U32.AND P4, PT, R9.reuse, R42, PT ;  /* 0x0000002a0900720c */ /* 0x040fe20003f84070 */
[----:B------:R-:W-:Y:S01]  /*2a30*/  IMAD.MOV R45, RZ, RZ, -R38 ;  /* 0x000000ffff2d7224 */ /* 0x000fe200078e0a26 */
[----:B------:R-:W-:Y:S01]  /*2a40*/  ISETP.GT.U32.AND P5, PT, R9, R41, PT ;  /* 0x000000290900720c */ /* 0x000fe20003fa4070 */
[----:B------:R-:W-:Y:S02]  /*2a50*/  IMAD.MOV.U32 R38, RZ, RZ, R40 ;  /* 0x000000ffff267224 */ /* 0x000fe400078e0028 */
[----:B------:R-:W-:-:S02]  /*2a60*/  IMAD.MOV R40, RZ, RZ, -R43 ;  /* 0x000000ffff287224 */ /* 0x000fc400078e0a2b */
[C---:B------:R-:W-:Y:S02]  /*2a70*/  IMAD R43, R9.reuse, R45, R46 ;  /* 0x0000002d092b7224 */ /* 0x040fe400078e022e */
[C---:B------:R-:W-:Y:S02]  /*2a80*/  IMAD R46, R9.reuse, R40, R47 ;  /* 0x00000028092e7224 */ /* 0x040fe400078e022f */
[----:B------:R-:W-:Y:S01]  /*2a90*/  @!P0 IMAD.MOV R38, RZ, RZ, -R38 ;  /* 0x000000ffff268224 */ /* 0x000fe200078e0a26 */
[C---:B------:R-:W-:Y:S01]  /*2aa0*/  ISETP.GT.U32.AND P0, PT, R9.reuse, R44, PT ;  /* 0x0000002c0900720c */ /* 0x040fe20003f04070 */
[--C-:B------:R-:W-:Y:S01]  /*2ab0*/  @!P4 IMAD.IADD R42, R42, 0x1, -R9.reuse ;  /* 0x000000012a2ac824 */ /* 0x100fe200078e0a09 */
[----:B------:R-:W-:Y:S01]  /*2ac0*/  ISETP.GT.U32.AND P4, PT, R9, R43, PT ;  /* 0x0000002b0900720c */ /* 0x000fe20003f84070 */
[----:B------:R-:W-:Y:S01]  /*2ad0*/  @!P5 IMAD.IADD R41, R41, 0x1, -R9 ;  /* 0x000000012929d824 */ /* 0x000fe200078e0a09 */
[----:B------:R-:W-:Y:S01]  /*2ae0*/  ISETP.GT.U32.AND P5, PT, R9, R46, PT ;  /* 0x0000002e0900720c */ /* 0x000fe20003fa4070 */
[----:B------:R-:W-:-:S02]  /*2af0*/  VIADD R51, R5, 0xd8 ;  /* 0x000000d805337836 */ /* 0x000fc40000000000 */
[----:B------:R-:W-:Y:S02]  /*2b00*/  VIADD R52, R5, 0xd0 ;  /* 0x000000d005347836 */ /* 0x000fe40000000000 */
[----:B------:R-:W-:Y:S01]  /*2b10*/  IMAD.MOV.U32 R40, RZ, RZ, R42 ;  /* 0x000000ffff287224 */ /* 0x000fe200078e002a */
[----:B------:R-:W-:Y:S01]  /*2b20*/  IABS R47, R51 ;  /* 0x00000033002f7213 */ /* 0x000fe20000000000 */
[----:B------:R-:W-:Y:S01]  /*2b30*/  @!P6 IMAD.MOV R39, RZ, RZ, -R39 ;  /* 0x000000ffff27e224 */ /* 0x000fe200078e0a27 */
[----:B------:R-:W-:Y:S01]  /*2b40*/  IABS R48, R52 ;  /* 0x0000003400307213 */ /* 0x000fe20000000000 */
[--C-:B------:R-:W-:Y:S01]  /*2b50*/  @!P0 IMAD.IADD R44, R44, 0x1, -R9.reuse ;  /* 0x000000012c2c8824 */ /* 0x100fe200078e0a09 */
[----:B------:R-:W-:Y:S01]  /*2b60*/  ISETP.GE.AND P6, PT, R49, RZ, PT ;  /* 0x000000ff3100720c */ /* 0x000fe20003fc6270 */
[--C-:B------:R-:W-:Y:S02]  /*2b70*/  @!P4 IMAD.IADD R43, R43, 0x1, -R9.reuse ;  /* 0x000000012b2bc824 */ /* 0x100fe400078e0a09 */
[----:B------:R-:W-:Y:S01]  /*2b80*/  @!P5 IMAD.IADD R46, R46, 0x1, -R9 ;  /* 0x000000012e2ed824 */ /* 0x000fe200078e0a09 */
[C---:B------:R-:W-:Y:S01]  /*2b90*/  ISETP.GT.U32.AND P0, PT, R9.reuse, R44, PT ;  /* 0x0000002c0900720c */ /* 0x040fe20003f04070 */
[----:B------:R-:W-:Y:S01]  /*2ba0*/  IMAD.HI.U32 R42, R8, R47, RZ ;  /* 0x0000002f082a7227 */ /* 0x000fe200078e00ff */
[----:B------:R-:W-:-:S02]  /*2bb0*/  ISETP.GT.U32.AND P4, PT, R9, R43, PT ;  /* 0x0000002b0900720c */ /* 0x000fc40003f84070 */
[----:B------:R-:W-:Y:S01]  /*2bc0*/  ISETP.GT.U32.AND P5, PT, R9, R46, PT ;  /* 0x0000002e0900720c */ /* 0x000fe20003fa4070 */
[----:B------:R-:W-:-:S04]  /*2bd0*/  IMAD.HI.U32 R45, R8, R48, RZ ;  /* 0x00000030082d7227 */ /* 0x000fc800078e00ff */
[----:B------:R-:W-:Y:S02]  /*2be0*/  IMAD.MOV R42, RZ, RZ, -R42 ;  /* 0x000000ffff2a7224 */ /* 0x000fe400078e0a2a */
[----:B------:R-:W-:Y:S02]  /*2bf0*/  IMAD.MOV R49, RZ, RZ, -R45 ;  /* 0x000000ffff317224 */ /* 0x000fe400078e0a2d */
[----:B------:R-:W-:Y:S01]  /*2c00*/  @!P1 IMAD.MOV R40, RZ, RZ, -R40 ;  /* 0x000000ffff289224 */ /* 0x000fe200078e0a28 */
[----:B------:R-:W-:Y:S01]  /*2c10*/  ISETP.GE.AND P1, PT, R50, RZ, PT ;  /* 0x000000ff3200720c */ /* 0x000fe20003f26270 */
[----:B------:R-:W-:Y:S02]  /*2c20*/  IMAD R45, R9, R42, R47 ;  /* 0x0000002a092d7224 */ /* 0x000fe400078e022f */
[--C-:B------:R-:W-:Y:S02]  /*2c30*/  @!P4 IMAD.IADD R43, R43, 0x1, -R9.reuse ;  /* 0x000000012b2bc824 */ /* 0x100fe400078e0a09 */
[--C-:B------:R-:W-:Y:S01]  /*2c40*/  @!P0 IMAD.IADD R44, R44, 0x1, -R9.reuse ;  /* 0x000000012c2c8824 */ /* 0x100fe200078e0a09 */
[----:B------:R-:W-:Y:S01]  /*2c50*/  ISETP.GT.U32.AND P4, PT, R9, R45, PT ;  /* 0x0000002d0900720c */ /* 0x000fe20003f84070 */
[----:B------:R-:W-:Y:S01]  /*2c60*/  @!P5 IMAD.IADD R46, R46, 0x1, -R9 ;  /* 0x000000012e2ed824 */ /* 0x000fe200078e0a09 */
[----:B------:R-:W-:Y:S01]  /*2c70*/  ISETP.GE.AND P0, PT, R52, RZ, PT ;  /* 0x000000ff3400720c */ /* 0x000fe20003f06270 */
[----:B------:R-:W-:-:S02]  /*2c80*/  VIADD R47, R5, 0xc8 ;  /* 0x000000c8052f7836 */ /* 0x000fc40000000000 */
[----:B------:R-:W-:Y:S02]  /*2c90*/  IMAD.MOV.U32 R42, RZ, RZ, R44 ;  /* 0x000000ffff2a7224 */ /* 0x000fe400078e002c */
[----:B------:R-:W-:Y:S02]  /*2ca0*/  IMAD R48, R9, R49, R48 ;  /* 0x0000003109307224 */ /* 0x000fe400078e0230 */
[----:B------:R-:W-:Y:S02]  /*2cb0*/  IMAD.MOV.U32 R44, RZ, RZ, R46 ;  /* 0x000000ffff2c7224 */ /* 0x000fe400078e002e */
[----:B------:R-:W-:Y:S01]  /*2cc0*/  @!P2 IMAD.MOV R42, RZ, RZ, -R42 ;  /* 0x000000ffff2aa224 */ /* 0x000fe200078e0a2a */
[----:B------:R-:W-:Y:S01]  /*2cd0*/  ISETP.GE.AND P2, PT, R47, RZ, PT ;  /* 0x000000ff2f00720c */ /* 0x000fe20003f46270 */
[----:B------:R-:W-:Y:S01]  /*2ce0*/  VIADD R49, R5, 0xc0 ;  /* 0x000000c005317836 */ /* 0x000fe20000000000 */
[----:B------:R-:W-:Y:S01]  /*2cf0*/  IABS R47, R47 ;  /* 0x0000002f002f7213 */ /* 0x000fe20000000000 */
[----:B------:R-:W-:Y:S01]  /*2d00*/  @!P1 IMAD.MOV R44, RZ, RZ, -R44 ;  /* 0x000000ffff2c9224 */ /* 0x000fe200078e0a2c */
[----:B------:R-:W-:Y:S01]  /*2d10*/  ISETP.GT.U32.AND P1, PT, R9, R48, PT ;  /* 0x000000300900720c */ /* 0x000fe20003f24070 */
[----:B------:R-:W-:Y:S01]  /*2d20*/  @!P3 IMAD.MOV R41, RZ, RZ, -R41 ;  /* 0x000000ffff29b224 */ /* 0x000fe200078e0a29 */
[----:B------:R-:W-:Y:S01]  /*2d30*/  ISETP.GE.AND P3, PT, R51, RZ, PT ;  /* 0x000000ff3300720c */ /* 0x000fe20003f66270 */
[----:B------:R-:W-:Y:S01]  /*2d40*/  @!P6 IMAD.MOV R43, RZ, RZ, -R43 ;  /* 0x000000ffff2be224 */ /* 0x000fe200078e0a2b */
[----:B------:R-:W-:Y:S01]  /*2d50*/  ISETP.GE.AND P6, PT, R49, RZ, PT ;  /* 0x000000ff3100720c */ /* 0x000fe20003fc6270 */
[----:B------:R-:W-:Y:S01]  /*2d60*/  @!P4 IMAD.IADD R45, R45, 0x1, -R9 ;  /* 0x000000012d2dc824 */ /* 0x000fe200078e0a09 */
[----:B------:R-:W-:Y:S01]  /*2d70*/  IABS R51, R49 ;  /* 0x0000003100337213 */ /* 0x000fe20000000000 */
[----:B------:R-:W-:-:S02]  /*2d80*/  IMAD.MOV.U32 R49, RZ, RZ, R47 ;  /* 0x000000ffff317224 */ /* 0x000fc400078e002f */
[----:B------:R-:W-:Y:S01]  /*2d90*/  VIADD R50, R5, 0xb8 ;  /* 0x000000b805327836 */ /* 0x000fe20000000000 */
[----:B------:R-:W-:Y:S01]  /*2da0*/  ISETP.GT.U32.AND P4, PT, R9, R45, PT ;  /* 0x0000002d0900720c */ /* 0x000fe20003f84070 */
[----:B------:R-:W-:-:S03]  /*2db0*/  IMAD.HI.U32 R47, R8, R49, RZ ;  /* 0x00000031082f7227 */ /* 0x000fc600078e00ff */
[----:B------:R-:W-:Y:S01]  /*2dc0*/  ISETP.GE.AND P5, PT, R50, RZ, PT ;  /* 0x000000ff3200720c */ /* 0x000fe20003fa6270 */
[----:B------:R-:W-:Y:S01]  /*2dd0*/  IMAD.HI.U32 R46, R8, R51, RZ ;  /* 0x00000033082e7227 */ /* 0x000fe200078e00ff */
[----:B------:R-:W-:-:S03]  /*2de0*/  IABS R53, R50 ;  /* 0x0000003200357213 */ /* 0x000fc60000000000 */
[----:B------:R-:W-:Y:S02]  /*2df0*/  IMAD.MOV R50, RZ, RZ, -R47 ;  /* 0x000000ffff327224 */ /* 0x000fe400078e0a2f */
[----:B------:R-:W-:Y:S02]  /*2e00*/  @!P1 IMAD.IADD R48, R48, 0x1, -R9 ;  /* 0x0000000130309824 */ /* 0x000fe400078e0a09 */
[----:B------:R-:W-:Y:S02]  /*2e10*/  IMAD.MOV R52, RZ, RZ, -R46 ;  /* 0x000000ffff347224 */ /* 0x000fe400078e0a2e */
[C---:B------:R-:W-:Y:S01]  /*2e20*/  IMAD R46, R9.reuse, R50, R49 ;  /* 0x00000032092e7224 */ /* 0x040fe200078e0231 */
[----:B------:R-:W-:Y:S01]  /*2e30*/  ISETP.GT.U32.AND P1, PT, R9, R48, PT ;  /* 0x000000300900720c */ /* 0x000fe20003f24070 */
[----:B------:R-:W-:Y:S02]  /*2e40*/  @!P4 IMAD.IADD R45, R45, 0x1, -R9 ;  /* 0x000000012d2dc824 */ /* 0x000fe400078e0a09 */
[----:B------:R-:W-:Y:S01]  /*2e50*/  VIADD R57, R5, 0xa8 ;  /* 0x000000a805397836 */ /* 0x000fe20000000000 */
[C---:B------:R-:W-:Y:S01]  /*2e60*/  ISETP.GT.U32.AND P4, PT, R9.reuse, R46, PT ;  /* 0x0000002e0900720c */ /* 0x040fe20003f84070 */
[----:B------:R-:W-:-:S02]  /*2e70*/  IMAD R50, R9, R52, R51 ;  /* 0x0000003409327224 */ /* 0x000fc400078e0233 */
[----:B------:R-:W-:Y:S01]  /*2e80*/  IMAD.HI.U32 R47, R8, R53, RZ ;  /* 0x00000035082f7227 */ /* 0x000fe200078e00ff */
[----:B------:R-:W-:-:S03]  /*2e90*/  IABS R56, R57 ;  /* 0x0000003900387213 */ /* 0x000fc60000000000 */
[----:B------:R-:W-:Y:S02]  /*2ea0*/  VIADD R55, R5, 0xb0 ;  /* 0x000000b005377836 */ /* 0x000fe40000000000 */
[----:B------:R-:W-:Y:S01]  /*2eb0*/  @!P1 IMAD.IADD R48, R48, 0x1, -R9 ;  /* 0x0000000130309824 */ /* 0x000fe200078e0a09 */
[----:B------:R-:W-:Y:S01]  /*2ec0*/  ISETP.GT.U32.AND P1, PT, R9, R50, PT ;  /* 0x000000320900720c */ /* 0x000fe20003f24070 */
[----:B------:R-:W-:Y:S01]  /*2ed0*/  IMAD.HI.U32 R49, R8, R56, RZ ;  /* 0x0000003808317227 */ /* 0x000fe200078e00ff */
[----:B------:R-:W-:-:S03]  /*2ee0*/  IABS R54, R55 ;  /* 0x0000003700367213 */ /* 0x000fc60000000000 */
[----:B------:R-:W-:Y:S02]  /*2ef0*/  @!P4 IMAD.IADD R46, R46, 0x1, -R9 ;  /* 0x000000012e2ec824 */ /* 0x000fe400078e0a09 */
[----:B------:R-:W-:Y:S02]  /*2f00*/  IMAD.MOV R52, RZ, RZ, -R47 ;  /* 0x000000ffff347224 */ /* 0x000fe400078e0a2f */
[----:B------:R-:W-:Y:S01]  /*2f10*/  IMAD.MOV R49, RZ, RZ, -R49 ;  /* 0x000000ffff317224 */ /* 0x000fe200078e0a31 */
[C---:B------:R-:W-:Y:S01]  /*2f20*/  ISETP.GT.U32.AND P4, PT, R9.reuse, R46, PT ;  /* 0x0000002e0900720c */ /* 0x040fe20003f84070 */
[C---:B------:R-:W-:Y:S02]  /*2f30*/  IMAD R52, R9.reuse, R52, R53 ;  /* 0x0000003409347224 */ /* 0x040fe400078e0235 */
[C---:B------:R-:W-:Y:S02]  /*2f40*/  IMAD R56, R9.reuse, R49, R56 ;  /* 0x0000003109387224 */ /* 0x040fe400078e0238 */
[----:B------:R-:W-:Y:S01]  /*2f50*/  @!P3 IMAD.MOV R45, RZ, RZ, -R45 ;  /* 0x000000ffff2db224 */ /* 0x000fe200078e0a2d */
[C---:B------:R-:W-:Y:S01]  /*2f60*/  ISETP.GT.U32.AND P3, PT, R9.reuse, R52, PT ;  /* 0x000000340900720c */ /* 0x040fe20003f64070 */
[----:B------:R-:W-:Y:S01]  /*2f70*/  @!P1 IMAD.IADD R50, R50, 0x1, -R9 ;  /* 0x0000000132329824 */ /* 0x000fe200078e0a09 */
[----:B------:R-:W-:Y:S01]  /*2f80*/  ISETP.GT.U32.AND P1, PT, R9, R56, PT ;  /* 0x000000380900720c */ /* 0x000fe20003f24070 */
[----:B------:R-:W-:-:S02]  /*2f90*/  VIADD R51, R5, 0xa0 ;  /* 0x000000a005337836 */ /* 0x000fc40000000000 */
[----:B------:R-:W-:-:S03]  /*2fa0*/  IMAD.HI.U32 R47, R8, R54, RZ ;  /* 0x00000036082f7227 */ /* 0x000fc600078e00ff */
[----:B------:R-:W-:Y:S01]  /*2fb0*/  IABS R58, R51 ;  /* 0x00000033003a7213 */ /* 0x000fe20000000000 */
[----:B------:R-:W-:Y:S02]  /*2fc0*/  VIADD R53, R5, 0x98 ;  /* 0x0000009805357836 */ /* 0x000fe40000000000 */
[----:B------:R-:W-:Y:S02]  /*2fd0*/  IMAD.MOV R47, RZ, RZ, -R47 ;  /* 0x000000ffff2f7224 */ /* 0x000fe400078e0a2f */
[----:B------:R-:W-:Y:S01]  /*2fe0*/  @!P4 IMAD.IADD R46, R46, 0x1, -R9 ;  /* 0x000000012e2ec824 */ /* 0x000fe200078e0a09 */
[----:B------:R-:W-:Y:S01]  /*2ff0*/  ISETP.GE.AND P4, PT, R55, RZ, PT ;  /* 0x000000ff3700720c */ /* 0x000fe20003f86270 */
[----:B------:R-:W-:Y:S01]  /*3000*/  IMAD R54, R9, R47, R54 ;  /* 0x0000002f09367224 */ /* 0x000fe200078e0236 */
[----:B------:R-:W-:Y:S01]  /*3010*/  IABS R60, R53 ;  /* 0x00000035003c7213 */ /* 0x000fe20000000000 */
[----:B------:R-:W-:Y:S02]  /*3020*/  VIADD R55, R5, 0x90 ;  /* 0x0000009005377836 */ /* 0x000fe40000000000 */
[----:B------:R-:W-:-:S03]  /*3030*/  IMAD.HI.U32 R47, R8, R58, RZ ;  /* 0x0000003a082f7227 */ /* 0x000fc600078e00ff */
[----:B------:R-:W-:Y:S01]  /*3040*/  IABS R62, R55 ;  /* 0x00000037003e7213 */ /* 0x000fe20000000000 */
[--C-:B------:R-:W-:Y:S01]  /*3050*/  @!P3 IMAD.IADD R52, R52, 0x1, -R9.reuse ;  /* 0x000000013434b824 */ /* 0x100fe200078e0a09 */
[----:B------:R-:W-:Y:S01]  /*3060*/  ISETP.GT.U32.AND P3, PT, R9, R50, PT ;  /* 0x000000320900720c */ /* 0x000fe20003f64070 */
[----:B------:R-:W-:Y:S02]  /*3070*/  @!P1 IMAD.IADD R56, R56, 0x1, -R9 ;  /* 0x0000000138389824 */ /* 0x000fe400078e0a09 */
[----:B------:R-:W-:-:S04]  /*3080*/  IMAD.HI.U32 R49, R8, R60, RZ ;  /* 0x0000003c08317227 */ /* 0x000fc800078e00ff */
[----:B------:R-:W-:Y:S02]  /*3090*/  IMAD.MOV R47, RZ, RZ, -R47 ;  /* 0x000000ffff2f7224 */ /* 0x000fe400078e0a2f */
[----:B------:R-:W-:Y:S01]  /*30a0*/  @!P2 IMAD.MOV R46, RZ, RZ, -R46 ;  /* 0x000000ffff2ea224 */ /* 0x000fe200078e0a2e */
[C---:B------:R-:W-:Y:S01]  /*30b0*/  ISETP.GT.U32.AND P2, PT, R9.reuse, R56, PT ;  /* 0x000000380900720c */ /* 0x040fe20003f44070 */
[----:B------:R-:W-:Y:S02]  /*30c0*/  IMAD.MOV R49, RZ, RZ, -R49 ;  /* 0x000000ffff317224 */ /* 0x000fe400078e0a31 */
[C---:B------:R-:W-:Y:S02]  /*30d0*/  IMAD R58, R9.reuse, R47, R58 ;  /* 0x0000002f093a7224 */ /* 0x040fe400078e023a */
[----:B------:R-:W-:Y:S01]  /*30e0*/  @!P0 IMAD.MOV R48, RZ, RZ, -R48 ;  /* 0x000000ffff308224 */ /* 0x000fe200078e0a30 */
[----:B------:R-:W-:Y:S01]  /*30f0*/  ISETP.GT.U32.AND P0, PT, R9, R54, PT ;  /* 0x000000360900720c */ /* 0x000fe20003f04070 */
[----:B------:R-:W-:-:S04]  /*3100*/  IMAD.HI.U32 R47, R8, R62, RZ ;  /* 0x0000003e082f7227 */ /* 0x000fc800078e00ff */
[C---:B------:R-:W-:Y:S02]  /*3110*/  IMAD R60, R9.reuse, R49, R60 ;  /* 0x00000031093c7224 */ /* 0x040fe400078e023c */
[----:B------:R-:W-:Y:S02]  /*3120*/  IMAD.MOV R49, RZ, RZ, -R47 ;  /* 0x000000ffff317224 */ /* 0x000fe400078e0a2f */
[--C-:B------:R-:W-:Y:S01]  /*3130*/  @!P3 IMAD.IADD R50, R50, 0x1, -R9.reuse ;  /* 0x000000013232b824 */ /* 0x100fe200078e0a09 */
[C---:B------:R-:W-:Y:S01]  /*3140*/  ISETP.GT.U32.AND P3, PT, R9.reuse, R58, PT ;  /* 0x0000003a0900720c */ /* 0x040fe20003f64070 */
[----:B------:R-:W-:Y:S02]  /*3150*/  IMAD R62, R9, R49, R62 ;  /* 0x00000031093e7224 */ /* 0x000fe400078e023e */
[--C-:B------:R-:W-:Y:S02]  /*3160*/  @!P2 IMAD.IADD R56, R56, 0x1, -R9.reuse ;  /* 0x000000013838a824 */ /* 0x100fe400078e0a09 */
[----:B------:R-:W-:Y:S01]  /*3170*/  VIADD R59, R5, 0x88 ;  /* 0x00000088053b7836 */ /* 0x000fe20000000000 */
[C---:B------:R-:W-:Y:S01]  /*3180*/  ISETP.GT.U32.AND P2, PT, R9.reuse, R62, PT ;  /* 0x0000003e0900720c */ /* 0x040fe20003f44070 */
[--C-:B------:R-:W-:Y:S01]  /*3190*/  @!P0 IMAD.IADD R54, R54, 0x1, -R9.reuse ;  /* 0x0000000136368824 */ /* 0x100fe200078e0a09 */
[----:B------:R-:W-:Y:S01]  /*31a0*/  ISETP.GT.U32.AND P0, PT, R9, R52, PT ;  /* 0x000000340900720c */ /* 0x000fe20003f04070 */
[----:B------:R-:W-:Y:S01]  /*31b0*/  VIADD R61, R5, 0x80 ;  /* 0x00000080053d7836 */ /* 0x000fe20000000000 */
[----:B------:R-:W-:Y:S01]  /*31c0*/  IABS R64, R59 ;  /* 0x0000003b00407213 */ /* 0x000fe20000000000 */
[----:B------:R-:W-:Y:S01]  /*31d0*/  @!P6 IMAD.MOV R50, RZ, RZ, -R50 ;  /* 0x000000ffff32e224 */ /* 0x000fe200078e0a32 */
[----:B------:R-:W-:Y:S01]  /*31e0*/  ISETP.GT.U32.AND P1, PT, R9, R54, PT ;  /* 0x000000360900720c */ /* 0x000fe20003f24070 */
[----:B------:R-:W-:Y:S01]  /*31f0*/  @!P3 IMAD.IADD R58, R58, 0x1, -R9 ;  /* 0x000000013a3ab824 */ /* 0x000fe200078e0a09 */
[----:B------:R-:W-:Y:S01]  /*3200*/  IABS R66, R61 ;  /* 0x0000003d00427213 */ /* 0x000fe20000000000 */
[----:B------:R-:W-:Y:S01]  /*3210*/  IMAD.HI.U32 R47, R8, R64, RZ ;  /* 0x00000040082f7227 */ /* 0x000fe200078e00ff */
[----:B------:R-:W-:-:S03]  /*3220*/  ISETP.GE.AND P3, PT, R51, RZ, PT ;  /* 0x000000ff3300720c */ /* 0x000fc60003f66270 */
[----:B------:R-:W-:Y:S01]  /*3230*/  @!P2 IMAD.IADD R62, R62, 0x1, -R9 ;  /* 0x000000013e3ea824 */ /* 0x000fe200078e0a09 */
[----:B------:R-:W-:Y:S01]  /*3240*/  ISETP.GT.U32.AND P2, PT, R9, R58, PT ;  /* 0x0000003a0900720c */ /* 0x000fe20003f44070 */
[----:B------:R-:W-:-:S04]  /*3250*/  IMAD.HI.U32 R49, R8, R66, RZ ;  /* 0x0000004208317227 */ /* 0x000fc800078e00ff */
[----:B------:R-:W-:Y:S02]  /*3260*/  IMAD.MOV R47, RZ, RZ, -R47 ;  /* 0x000000ffff2f7224 */ /* 0x000fe400078e0a2f */
[----:B------:R-:W-:Y:S01]  /*3270*/  @!P1 IMAD.IADD R54, R54, 0x1, -R9 ;  /* 0x0000000136369824 */ /* 0x000fe200078e0a09 */
[----:B------:R-:W-:Y:S01]  /*3280*/  ISETP.GE.AND P1, PT, R57, RZ, PT ;  /* 0x000000ff3900720c */ /* 0x000fe20003f26270 */
[----:B------:R-:W-:Y:S02]  /*3290*/  IMAD.MOV R49, RZ, RZ, -R49 ;  /* 0x000000ffff317224 */ /* 0x000fe400078e0a31 */
[C---:B------:R-:W-:Y:S02]  /*32a0*/  IMAD R64, R9.reuse, R47, R64 ;  /* 0x0000002f09407224 */ /* 0x040fe400078e0240 */
[C---:B------:R-:W-:Y:S02]  /*32b0*/  IMAD R66, R9.reuse, R49, R66 ;  /* 0x0000003109427224 */ /* 0x040fe400078e0242 */
[----:B------:R-:W-:Y:S01]  /*32c0*/  @!P4 IMAD.MOV R54, RZ, RZ, -R54 ;  /* 0x000000ffff36c224 */ /* 0x000fe200078e0a36 */
[C---:B------:R-:W-:Y:S01]  /*32d0*/  ISETP.GT.U32.AND P4, PT, R9.reuse, R64, PT ;  /* 0x000000400900720c */ /* 0x040fe20003f84070 */
[----:B------:R-:W-:Y:S01]  /*32e0*/  @!P2 IMAD.IADD R58, R58, 0x1, -R9 ;  /* 0x000000013a3aa824 */ /* 0x000fe200078e0a09 */
[----:B------:R-:W-:Y:S01]  /*32f0*/  ISETP.GT.U32.AND P2, PT, R9, R66, PT ;  /* 0x000000420900720c */ /* 0x000fe20003f44070 */
[----:B------:R-:W-:-:S02]  /*3300*/  VIADD R51, R5, 0x78 ;  /* 0x0000007805337836 */ /* 0x000fc40000000000 */
[--C-:B------:R-:W-:Y:S01]  /*3310*/  @!P0 IMAD.IADD R52, R52, 0x1, -R9.reuse ;  /* 0x0000000134348824 */ /* 0x100fe200078e0a09 */
[C---:B------:R-:W-:Y:S01]  /*3320*/  ISETP.GT.U32.AND P0, PT, R9.reuse, R60, PT ;  /* 0x0000003c0900720c */ /* 0x040fe20003f04070 */
[----:B------:R-:W-:Y:S01]  /*3330*/  @!P1 IMAD.MOV R56, RZ, RZ, -R56 ;  /* 0x000000ffff389224 */ /* 0x000fe200078e0a38 */
[----:B------:R-:W-:Y:S01]  /*3340*/  IABS R68, R51 ;  /* 0x0000003300447213 */ /* 0x000fe20000000000 */
[----:B------:R-:W-:Y:S01]  /*3350*/  @!P5 IMAD.MOV R52, RZ, RZ, -R52 ;  /* 0x000000ffff34d224 */ /* 0x000fe200078e0a34 */
[----:B------:R-:W-:Y:S01]  /*3360*/  ISETP.GT.U32.AND P5, PT, R9, R62, PT ;  /* 0x0000003e0900720c */ /* 0x000fe20003fa4070 */
[----:B------:R-:W-:Y:S01]  /*3370*/  @!P3 IMAD.MOV R58, RZ, RZ, -R58 ;  /* 0x000000ffff3ab224 */ /* 0x000fe200078e0a3a */
[----:B------:R-:W-:Y:S01]  /*3380*/  ISETP.GE.AND P1, PT, R55, RZ, PT ;  /* 0x000000ff3700720c */ /* 0x000fe20003f26270 */
[--C-:B------:R-:W-:Y:S01]  /*3390*/  @!P4 IMAD.IADD R64, R64, 0x1, -R9.reuse ;  /* 0x000000014040c824 */ /* 0x100fe200078e0a09 */
[----:B------:R-:W-:Y:S01]  /*33a0*/  ISETP.GE.AND P4, PT, R51, RZ, PT ;  /* 0x000000ff3300720c */ /* 0x000fe20003f86270 */
[----:B------:R-:W-:-:S02]  /*33b0*/  @!P2 IMAD.IADD R66, R66, 0x1, -R9 ;  /* 0x000000014242a824 */ /* 0x000fc400078e0a09 */
[----:B------:R-:W-:Y:S01]  /*33c0*/  IMAD.HI.U32 R47, R8, R68, RZ ;  /* 0x00000044082f7227 */ /* 0x000fe200078e00ff */
[----:B------:R-:W-:-:S03]  /*33d0*/  ISETP.GT.U32.AND P2, PT, R9, R64, PT ;  /* 0x000000400900720c */ /* 0x000fc60003f44070 */
[----:B------:R-:W-:Y:S02]  /*33e0*/  IMAD.MOV R47, RZ, RZ, -R47 ;  /* 0x000000ffff2f7224 */ /* 0x000fe400078e0a2f */
[--C-:B------:R-:W-:Y:S01]  /*33f0*/  @!P0 IMAD.IADD R60, R60, 0x1, -R9.reuse ;  /* 0x000000013c3c8824 */ /* 0x100fe200078e0a09 */
[----:B------:R-:W-:Y:S01]  /*3400*/  ISETP.GE.AND P0, PT, R53, RZ, PT ;  /* 0x000000ff3500720c */ /* 0x000fe20003f06270 */
[----:B------:R-:W-:Y:S02]  /*3410*/  VIADD R53, R5, 0x70 ;  /* 0x0000007005357836 */ /* 0x000fe40000000000 */
[C---:B------:R-:W-:Y:S01]  /*3420*/  IMAD R68, R9.reuse, R47, R68 ;  /* 0x0000002f09447224 */ /* 0x040fe200078e0244 */
[----:B------:R-:W-:Y:S01]  /*3430*/  ISETP.GT.U32.AND P6, PT, R9, R60, PT ;  /* 0x0000003c0900720c */ /* 0x000fe20003fc4070 */
[----:B------:R-:W-:Y:S01]  /*3440*/  VIADD R47, R5, 0x68 ;  /* 0x00000068052f7836 */ /* 0x000fe20000000000 */
[----:B------:R-:W-:Y:S01]  /*3450*/  IABS R70, R53 ;  /* 0x0000003500467213 */ /* 0x000fe20000000000 */
[--C-:B------:R-:W-:Y:S01]  /*3460*/  @!P2 IMAD.IADD R64, R64, 0x1, -R9.reuse ;  /* 0x000000014040a824 */ /* 0x100fe200078e0a09 */
[----:B------:R-:W-:Y:S01]  /*3470*/  ISETP.GT.U32.AND P2, PT, R9, R68, PT ;  /* 0x000000440900720c */ /* 0x000fe20003f44070 */
[----:B------:R-:W-:Y:S01]  /*3480*/  @!P5 IMAD.IADD R62, R62, 0x1, -R9 ;  /* 0x000000013e3ed824 */ /* 0x000fe200078e0a09 */
[----:B------:R-:W-:Y:S01]  /*3490*/  IABS R72, R47 ;  /* 0x0000002f00487213 */ /* 0x000fe20000000000 */
[----:B------:R-:W-:Y:S01]  /*34a0*/  IMAD.HI.U32 R49, R8, R70, RZ ;  /* 0x0000004608317227 */ /* 0x000fe200078e00ff */
[----:B------:R-:W-:-:S02]  /*34b0*/  ISETP.GE.AND P5, PT, R61, RZ, PT ;  /* 0x000000ff3d00720c */ /* 0x000fc40003fa6270 */
[----:B------:R-:W-:Y:S01]  /*34c0*/  ISETP.GE.AND P3, PT, R53, RZ, PT ;  /* 0x000000ff3500720c */ /* 0x000fe20003f66270 */
[----:B------:R-:W-:Y:S02]  /*34d0*/  IMAD.MOV R49, RZ, RZ, -R49 ;  /* 0x000000ffff317224 */ /* 0x000fe400078e0a31 */
[--C-:B------:R-:W-:Y:S01]  /*34e0*/  @!P6 IMAD.IADD R60, R60, 0x1, -R9.reuse ;  /* 0x000000013c3ce824 */ /* 0x100fe200078e0a09 */
[----:B------:R-:W-:Y:S01]  /*34f0*/  ISETP.GE.AND P6, PT, R59, RZ, PT ;  /* 0x000000ff3b00720c */ /* 0x000fe20003fc6270 */
[----:B------:R-:W-:Y:S02]  /*3500*/  IMAD R70, R9, R49, R70 ;  /* 0x0000003109467224 */ /* 0x000fe400078e0246 */
[----:B------:R-:W-:Y:S01]  /*3510*/  @!P1 IMAD.MOV R62, RZ, RZ, -R62 ;  /* 0x000000ffff3e9224 */ /* 0x000fe200078e0a3e */
[----:B------:R-:W-:Y:S01]  /*3520*/  ISETP.GE.AND P1, PT, R47, RZ, PT ;  /* 0x000000ff2f00720c */ /* 0x000fe20003f26270 */
[----:B------:R-:W-:Y:S02]  /*3530*/  VIADD R49, R5, 0x60 ;  /* 0x0000006005317836 */ /* 0x000fe40000000000 */
[----:B------:R-:W-:-:S02]  /*3540*/  @!P2 IMAD.IADD R68, R68, 0x1, -R9 ;  /* 0x000000014444a824 */ /* 0x000fc400078e0a09 */
[----:B------:R-:W-:Y:S01]  /*3550*/  IMAD.HI.U32 R47, R8, R72, RZ ;  /* 0x00000048082f7227 */ /* 0x000fe200078e00ff */
[----:B------:R-:W-:Y:S02]  /*3560*/  IABS R74, R49 ;  /* 0x00000031004a7213 */ /* 0x000fe40000000000 */
[C---:B------:R-:W-:Y:S01]  /*3570*/  ISETP.GT.U32.AND P2, PT, R9.reuse, R68, PT ;  /* 0x000000440900720c */ /* 0x040fe20003f44070 */
[----:B------:R-:W-:Y:S01]  /*3580*/  @!P0 IMAD.MOV R60, RZ, RZ, -R60 ;  /* 0x000000ffff3c8224 */ /* 0x000fe200078e0a3c */
[----:B------:R-:W-:Y:S01]  /*3590*/  ISETP.GT.U32.AND P0, PT, R9, R66, PT ;  /* 0x000000420900720c */ /* 0x000fe20003f04070 */
[----:B------:R-:W-:Y:S02]  /*35a0*/  IMAD.MOV R47, RZ, RZ, -R47 ;  /* 0x000000ffff2f7224 */ /* 0x000fe400078e0a2f */
[----:B------:R-:W-:Y:S02]  /*35b0*/  VIADD R51, R5, 0x58 ;  /* 0x0000005805337836 */ /* 0x000fe40000000000 */
[----:B------:R-:W-:-:S02]  /*35c0*/  IMAD R72, R9, R47, R72 ;  /* 0x0000002f09487224 */ /* 0x000fc400078e0248 */
[----:B------:R-:W-:Y:S01]  /*35d0*/  IMAD.HI.U32 R47, R8, R74, RZ ;  /* 0x0000004a082f7227 */ /* 0x000fe200078e00ff */
[----:B------:R-:W-:-:S03]  /*35e0*/  IABS R76, R51 ;  /* 0x00000033004c7213 */ /* 0x000fc60000000000 */
[----:B------:R-:W-:Y:S01]  /*35f0*/  @!P6 IMAD.MOV R64, RZ, RZ, -R64 ;  /* 0x000000ffff40e224 */ /* 0x000fe200078e0a40 */
[----:B------:R-:W-:Y:S01]  /*3600*/  ISETP.GE.AND P6, PT, R51, RZ, PT ;  /* 0x000000ff3300720c */ /* 0x000fe20003fc6270 */
[----:B------:R-:W-:Y:S02]  /*3610*/  IMAD.MOV R51, RZ, RZ, -R47 ;  /* 0x000000ffff337224 */ /* 0x000fe400078e0a2f */
[--C-:B------:R-:W-:Y:S01]  /*3620*/  @!P0 IMAD.IADD R66, R66, 0x1, -R9.reuse ;  /* 0x0000000142428824 */ /* 0x100fe200078e0a09 */
[----:B------:R-:W-:Y:S01]  /*3630*/  ISETP.GE.AND P0, PT, R49, RZ, PT ;  /* 0x000000ff3100720c */ /* 0x000fe20003f06270 */
[----:B------:R-:W-:Y:S01]  /*3640*/  @!P2 IMAD.IADD R68, R68, 0x1, -R9 ;  /* 0x000000014444a824 */ /* 0x000fe200078e0a09 */
[C---:B------:R-:W-:Y:S01]  /*3650*/  ISETP.GT.U32.AND P2, PT, R9.reuse, R72, PT ;  /* 0x000000480900720c */ /* 0x040fe20003f44070 */
[C---:B------:R-:W-:Y:S02]  /*3660*/  IMAD R74, R9.reuse, R51, R74 ;  /* 0x00000033094a7224 */ /* 0x040fe400078e024a */
[----:B------:R-:W-:Y:S01]  /*3670*/  @!P5 IMAD.MOV R66, RZ, RZ, -R66 ;  /* 0x000000ffff42d224 */ /* 0x000fe200078e0a42 */
[C---:B------:R-:W-:Y:S01]  /*3680*/  ISETP.GT.U32.AND P5, PT, R9.reuse, R70, PT ;  /* 0x000000460900720c */ /* 0x040fe20003fa4070 */
[----:B------:R-:W-:Y:S01]  /*3690*/  @!P4 IMAD.MOV R68, RZ, RZ, -R68 ;  /* 0x000000ffff44c224 */ /* 0x000fe200078e0a44 */
[----:B------:R-:W-:Y:S01]  /*36a0*/  ISETP.GT.U32.AND P4, PT, R9, R74, PT ;  /* 0x0000004a0900720c */ /* 0x000fe20003f84070 */
[----:B------:R-:W-:-:S02]  /*36b0*/  VIADD R55, R5, 0x50 ;  /* 0x0000005005377836 */ /* 0x000fc40000000000 */
[----:B------:R-:W-:Y:S02]  /*36c0*/  VIADD R57, R5, 0x48 ;  /* 0x0000004805397836 */ /* 0x000fe40000000000 */
[----:B------:R-:W-:Y:S01]  /*36d0*/  IMAD.HI.U32 R49, R8, R76, RZ ;  /* 0x0000004c08317227 */ /* 0x000fe200078e00ff */
[----:B------:R-:W-:Y:S02]  /*36e0*/  IABS R78, R55 ;  /* 0x00000037004e7213 */ /* 0x000fe40000000000 */
[----:B------:R-:W-:Y:S01]  /*36f0*/  IABS R80, R57 ;  /* 0x0000003900507213 */ /* 0x000fe20000000000 */
[--C-:B------:R-:W-:Y:S02]  /*3700*/  @!P2 IMAD.IADD R72, R72, 0x1, -R9.reuse ;  /* 0x000000014848a824 */ /* 0x100fe400078e0a09 */
[--C-:B------:R-:W-:Y:S02]  /*3710*/  @!P5 IMAD.IADD R70, R70, 0x1, -R9.reuse ;  /* 0x000000014646d824 */ /* 0x100fe400078e0a09 */
[----:B------:R-:W-:Y:S01]  /*3720*/  @!P4 IMAD.IADD R74, R74, 0x1, -R9 ;  /* 0x000000014a4ac824 */ /* 0x000fe200078e0a09 */
[C---:B------:R-:W-:Y:S01]  /*3730*/  ISETP.GT.U32.AND P4, PT, R9.reuse, R72, PT ;  /* 0x000000480900720c */ /* 0x040fe20003f84070 */
[----:B------:R-:W-:Y:S01]  /*3740*/  IMAD.HI.U32 R47, R8, R78, RZ ;  /* 0x0000004e082f7227 */ /* 0x000fe200078e00ff */
[----:B------:R-:W-:-:S03]  /*3750*/  ISETP.GT.U32.AND P5, PT, R9, R70, PT ;  /* 0x000000460900720c */ /* 0x000fc60003fa4070 */
[----:B------:R-:W-:Y:S02]  /*3760*/  IMAD.MOV R47, RZ, RZ, -R47 ;  /* 0x000000ffff2f7224 */ /* 0x000fe400078e0a2f */
[----:B------:R-:W-:Y:S02]  /*3770*/  IMAD.MOV R53, RZ, RZ, -R49 ;  /* 0x000000ffff357224 */ /* 0x000fe400078e0a31 */
[----:B------:R-:W-:Y:S02]  /*3780*/  IMAD R78, R9, R47, R78 ;  /* 0x0000002f094e7224 */ /* 0x000fe400078e024e */
[----:B------:R-:W-:-:S04]  /*3790*/  IMAD.HI.U32 R49, R8, R80, RZ ;  /* 0x0000005008317227 */ /* 0x000fc800078e00ff */
[--C-:B------:R-:W-:Y:S01]  /*37a0*/  @!P4 IMAD.IADD R72, R72, 0x1, -R9.reuse ;  /* 0x000000014848c824 */ /* 0x100fe200078e0a09 */
[----:B------:R-:W-:Y:S01]  /*37b0*/  ISETP.GT.U32.AND P4, PT, R9, R78, PT ;  /* 0x0000004e0900720c */ /* 0x000fe20003f84070 */
[----:B------:R-:W-:Y:S01]  /*37c0*/  @!P5 IMAD.IADD R70, R70, 0x1, -R9 ;  /* 0x000000014646d824 */ /* 0x000fe200078e0a09 */
[----:B------:R-:W-:Y:S01]  /*37d0*/  ISETP.GE.AND P5, PT, R55, RZ, PT ;  /* 0x000000ff3700720c */ /* 0x000fe20003fa6270 */
[C---:B------:R-:W-:Y:S02]  /*37e0*/  IMAD R76, R9.reuse, R53, R76 ;  /* 0x00000035094c7224 */ /* 0x040fe400078e024c */
[----:B------:R-:W-:Y:S01]  /*37f0*/  @!P3 IMAD.MOV R70, RZ, RZ, -R70 ;  /* 0x000000ffff46b224 */ /* 0x000fe200078e0a46 */
[----:B------:R-:W-:Y:S01]  /*3800*/  ISETP.GT.U32.AND P3, PT, R9, R74, PT ;  /* 0x0000004a0900720c */ /* 0x000fe20003f64070 */
[----:B------:R-:W-:Y:S01]  /*3810*/  VIADD R55, R5, 0x40 ;  /* 0x0000004005377836 */ /* 0x000fe20000000000 */
[----:B------:R-:W-:Y:S01]  /*3820*/  ISETP.GT.U32.AND P2, PT, R9, R76, PT ;  /* 0x0000004c0900720c */ /* 0x000fe20003f44070 */
[----:B------:R-:W-:-:S02]  /*3830*/  IMAD.MOV R49, RZ, RZ, -R49 ;  /* 0x000000ffff317224 */ /* 0x000fc400078e0a31 */
[----:B------:R-:W-:Y:S01]  /*3840*/  VIADD R63, R5, 0x28 ;  /* 0x00000028053f7836 */ /* 0x000fe20000000000 */
[----:B------:R-:W-:Y:S01]  /*3850*/  IABS R82, R55 ;  /* 0x0000003700527213 */ /* 0x000fe20000000000 */
[----:B------:R-:W-:Y:S02]  /*3860*/  @!P4 IMAD.IADD R78, R78, 0x1, -R9 ;  /* 0x000000014e4ec824 */ /* 0x000fe400078e0a09 */
[C---:B------:R-:W-:Y:S01]  /*3870*/  IMAD R80, R9.reuse, R49, R80 ;  /* 0x0000003109507224 */ /* 0x040fe200078e0250 */
[----:B------:R-:W-:Y:S01]  /*3880*/  IABS R88, R63 ;  /* 0x0000003f00587213 */ /* 0x000fe20000000000 */
[----:B------:R-:W-:Y:S01]  /*3890*/  IMAD.HI.U32 R47, R8, R82, RZ ;  /* 0x00000052082f7227 */ /* 0x000fe200078e00ff */
[----:B------:R-:W-:-:S03]  /*38a0*/  ISETP.GT.U32.AND P4, PT, R9, R78, PT ;  /* 0x0000004e0900720c */ /* 0x000fc60003f84070 */
[----:B------:R-:W-:Y:S01]  /*38b0*/  @!P3 IMAD.IADD R74, R74, 0x1, -R9 ;  /* 0x000000014a4ab824 */ /* 0x000fe200078e0a09 */
[----:B------:R-:W-:Y:S01]  /*38c0*/  ISETP.GT.U32.AND P3, PT, R9, R80, PT ;  /* 0x000000500900720c */ /* 0x000fe20003f64070 */
[----:B------:R-:W-:Y:S02]  /*38d0*/  VIADD R61, R5, 0x30 ;  /* 0x00000030053d7836 */ /* 0x000fe40000000000 */
[----:B------:R-:W-:Y:S02]  /*38e0*/  IMAD.MOV R47, RZ, RZ, -R47 ;  /* 0x000000ffff2f7224 */ /* 0x000fe400078e0a2f */
[----:B------:R-:W-:Y:S01]  /*38f0*/  @!P2 IMAD.IADD R76, R76, 0x1, -R9 ;  /* 0x000000014c4ca824 */ /* 0x000fe200078e0a09 */
[----:B------:R-:W-:Y:S01]  /*3900*/  IABS R86, R61 ;  /* 0x0000003d00567213 */ /* 0x000fe20000000000 */
[C---:B------:R-:W-:Y:S02]  /*3910*/  IMAD R82, R9.reuse, R47, R82 ;  /* 0x0000002f09527224 */ /* 0x040fe400078e0252 */
[----:B------:R-:W-:Y:S01]  /*3920*/  IMAD.HI.U32 R53, R8, R88, RZ ;  /* 0x0000005808357227 */ /* 0x000fe200078e00ff */
[----:B------:R-:W-:-:S03]  /*3930*/  ISETP.GT.U32.AND P2, PT, R9, R76, PT ;  /* 0x0000004c0900720c */ /* 0x000fc60003f44070 */
[----:B------:R-:W-:Y:S02]  /*3940*/  VIADD R59, R5, 0x38 ;  /* 0x00000038053b7836 */ /* 0x000fe40000000000 */
[----:B------:R-:W-:Y:S01]  /*3950*/  @!P4 IMAD.IADD R78, R78, 0x1, -R9 ;  /* 0x000000014e4ec824 */ /* 0x000fe200078e0a09 */
[----:B------:R-:W-:Y:S01]  /*3960*/  ISETP.GT.U32.AND P4, PT, R9, R82, PT ;  /* 0x000000520900720c */ /* 0x000fe20003f84070 */
[----:B------:R-:W-:Y:S01]  /*3970*/  IMAD.MOV R53, RZ, RZ, -R53 ;  /* 0x000000ffff357224 */ /* 0x000fe200078e0a35 */
[----:B------:R-:W-:Y:S01]  /*3980*/  IABS R84, R59 ;  /* 0x0000003b00547213 */ /* 0x000fe20000000000 */
[----:B------:R-:W-:-:S04]  /*3990*/  IMAD.HI.U32 R51, R8, R86, RZ ;  /* 0x0000005608337227 */ /* 0x000fc800078e00ff */
[----:B------:R-:W-:Y:S02]  /*39a0*/  @!P3 IMAD.IADD R80, R80, 0x1, -R9 ;  /* 0x000000015050b824 */ /* 0x000fe400078e0a09 */
[C---:B------:R-:W-:Y:S02]  /*39b0*/  IMAD R88, R9.reuse, R53, R88 ;  /* 0x0000003509587224 */ /* 0x040fe400078e0258 */
[----:B------:R-:W-:Y:S01]  /*39c0*/  IMAD.MOV R51, RZ, RZ, -R51 ;  /* 0x000000ffff337224 */ /* 0x000fe200078e0a33 */
[----:B------:R-:W-:Y:S01]  /*39d0*/  ISETP.GT.U32.AND P3, PT, R9, R80, PT ;  /* 0x000000500900720c */ /* 0x000fe20003f64070 */
[----:B------:R-:W-:Y:S02]  /*39e0*/  VIADD R53, R5, 0x20 ;  /* 0x0000002005357836 */ /* 0x000fe40000000000 */
[----:B------:R-:W-:-:S03]  /*39f0*/  IMAD.HI.U32 R49, R8, R84, RZ ;  /* 0x0000005408317227 */ /* 0x000fc600078e00ff */
[----:B------:R-:W-:Y:S01]  /*3a00*/  IABS R90, R53 ;  /* 0x00000035005a7213 */ /* 0x000fe20000000000 */
[----:B------:R-:W-:Y:S02]  /*3a10*/  IMAD R86, R9, R51, R86 ;  /* 0x0000003309567224 */ /* 0x000fe400078e0256 */
[----:B------:R-:W-:Y:S02]  /*3a20*/  IMAD.MOV R49, RZ, RZ, -R49 ;  /* 0x000000ffff317224 */ /* 0x000fe400078e0a31 */
[--C-:B------:R-:W-:Y:S01]  /*3a30*/  @!P2 IMAD.IADD R76, R76, 0x1, -R9.reuse ;  /* 0x000000014c4ca824 */ /* 0x100fe200078e0a09 */
[----:B------:R-:W-:Y:S01]  /*3a40*/  ISETP.GE.AND P2, PT, R57, RZ, PT ;  /* 0x000000ff3900720c */ /* 0x000fe20003f46270 */
[----:B------:R-:W-:Y:S01]  /*3a50*/  @!P1 IMAD.MOV R72, RZ, RZ, -R72 ;  /* 0x000000ffff489224 */ /* 0x000fe200078e0a48 */
[----:B------:R-:W-:Y:S01]  /*3a60*/  ISETP.GE.AND P1, PT, R5, RZ, PT ;  /* 0x000000ff0500720c */ /* 0x000fe20003f26270 */
[----:B------:R-:W-:Y:S01]  /*3a70*/  @!P4 IMAD.IADD R82, R82, 0x1, -R9 ;  /* 0x000000015252c824 */ /* 0x000fe200078e0a09 */
[----:B------:R-:W-:Y:S01]  /*3a80*/  ISETP.GT.U32.AND P4, PT, R9, R86, PT ;  /* 0x000000560900720c */ /* 0x000fe20003f84070 */
[----:B------:R-:W-:-:S02]  /*3a90*/  VIADD R57, R5, 0x18 ;  /* 0x0000001805397836 */ /* 0x000fc40000000000 */
[C---:B------:R-:W-:Y:S02]  /*3aa0*/  VIADD R65, R5.reuse, 0x10 ;  /* 0x0000001005417836 */ /* 0x040fe40000000000 */
[----:B------:R-:W-:Y:S01]  /*3ab0*/  VIADD R67, R5, 0x8 ;  /* 0x0000000805437836 */ /* 0x000fe20000000000 */
[----:B------:R-:W-:Y:S01]  /*3ac0*/  IABS R92, R57 ;  /* 0x00000039005c7213 */ /* 0x000fe20000000000 */
[----:B------:R-:W-:Y:S01]  /*3ad0*/  IMAD R84, R9, R49, R84 ;  /* 0x0000003109547224 */ /* 0x000fe200078e0254 */
[----:B------:R-:W-:Y:S01]  /*3ae0*/  IABS R94, R65 ;  /* 0x00000041005e7213 */ /* 0x000fe20000000000 */
[----:B------:R-:W-:Y:S01]  /*3af0*/  IMAD.HI.U32 R5, R8, R90, RZ ;  /* 0x0000005a08057227 */ /* 0x000fe200078e00ff */
[----:B------:R-:W-:-:S03]  /*3b00*/  IABS R96, R67 ;  /* 0x0000004300607213 */ /* 0x000fc60000000000 */
[----:B------:R-:W-:Y:S01]  /*3b10*/  @!P3 IMAD.IADD R80, R80, 0x1, -R9 ;  /* 0x000000015050b824 */ /* 0x000fe200078e0a09 */
[C---:B------:R-:W-:Y:S01]  /*3b20*/  ISETP.GT.U32.AND P3, PT, R9.reuse, R84, PT ;  /* 0x000000540900720c */ /* 0x040fe20003f64070 */
[----:B------:R-:W-:Y:S02]  /*3b30*/  IMAD.MOV R5, RZ, RZ, -R5 ;  /* 0x000000ffff057224 */ /* 0x000fe400078e0a05 */
[----:B------:R-:W-:Y:S02]  /*3b40*/  @!P4 IMAD.IADD R86, R86, 0x1, -R9 ;  /* 0x000000015656c824 */ /* 0x000fe400078e0a09 */
[C---:B------:R-:W-:Y:S01]  /*3b50*/  IMAD R90, R9.reuse, R5, R90 ;  /* 0x00000005095a7224 */ /* 0x040fe200078e025a */
[----:B------:R-:W-:Y:S01]  /*3b60*/  SHF.R.S32.HI R5, RZ, 0x1f, R0 ;  /* 0x0000001fff057819 */ /* 0x000fe20000011400 */
[----:B------:R-:W-:Y:S01]  /*3b70*/  @!P0 IMAD.MOV R74, RZ, RZ, -R74 ;  /* 0x000000ffff4a8224 */ /* 0x000fe200078e0a4a */
[C---:B------:R-:W-:Y:S01]  /*3b80*/  ISETP.GT.U32.AND P0, PT, R9.reuse, R82, PT ;  /* 0x000000520900720c */ /* 0x040fe20003f04070 */
[----:B------:R-:W-:Y:S01]  /*3b90*/  @!P6 IMAD.MOV R76, RZ, RZ, -R76 ;  /* 0x000000ffff4ce224 */ /* 0x000fe200078e0a4c */
[----:B------:R-:W-:Y:S01]  /*3ba0*/  ISETP.GT.U32.AND P4, PT, R9, R90, PT ;  /* 0x0000005a0900720c */ /* 0x000fe20003f84070 */
[----:B------:R-:W-:Y:S01]  /*3bb0*/  IMAD.HI.U32 R47, R8, R92, RZ ;  /* 0x0000005c082f7227 */ /* 0x000fe200078e00ff */
[----:B------:R-:W-:-:S03]  /*3bc0*/  LEA.HI R196, R5, R0, RZ, 0x5 ;  /* 0x0000000005c47211 */ /* 0x000fc600078f28ff */
[----:B------:R-:W-:Y:S01]  /*3bd0*/  @!P3 IMAD.IADD R84, R84, 0x1, -R9 ;  /* 0x000000015454b824 */ /* 0x000fe200078e0a09 */
[C---:B------:R-:W-:Y:S01]  /*3be0*/  ISETP.GT.U32.AND P3, PT, R9.reuse, R88, PT ;  /* 0x000000580900720c */ /* 0x040fe20003f64070 */
[C---:B------:R-:W-:Y:S01]  /*3bf0*/  IMAD.HI.U32 R49, R8.reuse, R94, RZ ;  /* 0x0000005e08317227 */ /* 0x040fe200078e00ff */
[----:B------:R-:W-:Y:S02]  /*3c00*/  SHF.R.S32.HI R196, RZ, 0x5, R196 ;  /* 0x00000005ffc47819 */ /* 0x000fe400000114c4 */
[----:B------:R-:W-:Y:S01]  /*3c10*/  ISETP.GT.U32.AND P6, PT, R9, R84, PT ;  /* 0x000000540900720c */ /* 0x000fe20003fc4070 */
[----:B------:R-:W-:-:S04]  /*3c20*/  IMAD.HI.U32 R51, R8, R96, RZ ;  /* 0x0000006008337227 */ /* 0x000fc800078e00ff */
[----:B------:R-:W-:Y:S02]  /*3c30*/  @!P4 IMAD.IADD R90, R90, 0x1, -R9 ;  /* 0x000000015a5ac824 */ /* 0x000fe400078e0a09 */
[----:B------:R-:W-:Y:S02]  /*3c40*/  IMAD.MOV R47, RZ, RZ, -R47 ;  /* 0x000000ffff2f7224 */ /* 0x000fe400078e0a2f */
[----:B------:R-:W-:Y:S01]  /*3c50*/  IMAD.MOV R49, RZ, RZ, -R49 ;  /* 0x000000ffff317224 */ /* 0x000fe200078e0a31 */
[C---:B------:R-:W-:Y:S01]  /*3c60*/  ISETP.GT.U32.AND P4, PT, R9.reuse, R90, PT ;  /* 0x0000005a0900720c */ /* 0x040fe20003f84070 */
[----:B------:R-:W-:Y:S02]  /*3c70*/  IMAD.MOV R51, RZ, RZ, -R51 ;  /* 0x000000ffff337224 */ /* 0x000fe400078e0a33 */
[----:B------:R-:W-:Y:S01]  /*3c80*/  @!P3 IMAD.IADD R88, R88, 0x1, -R9 ;  /* 0x000000015858b824 */ /* 0x000fe200078e0a09 */
[C---:B------:R-:W-:Y:S01]  /*3c90*/  ISETP.GT.U32.AND P3, PT, R9.reuse, R86, PT ;  /* 0x000000560900720c */ /* 0x040fe20003f64070 */
[----:B------:R-:W-:-:S02]  /*3ca0*/  IMAD R92, R9, R47, R92 ;  /* 0x0000002f095c7224 */ /* 0x000fc400078e025c */
[C---:B------:R-:W-:Y:S02]  /*3cb0*/  IMAD R94, R9.reuse, R49, R94 ;  /* 0x00000031095e7224 */ /* 0x040fe400078e025e */
[C---:B------:R-:W-:Y:S02]  /*3cc0*/  IMAD R96, R9.reuse, R51, R96 ;  /* 0x0000003309607224 */ /* 0x040fe400078e0260 */
[----:B------:R-:W-:Y:S01]  /*3cd0*/  @!P5 IMAD.MOV R78, RZ, RZ, -R78 ;  /* 0x000000ffff4ed224 */ /* 0x000fe200078e0a4e */
[----:B------:R-:W-:Y:S01]  /*3ce0*/  ISETP.GT.U32.AND P5, PT, R9, R88, PT ;  /* 0x000000580900720c */ /* 0x000fe20003fa4070 */
[----:B------:R-:W-:-:S04]  /*3cf0*/  IMAD.HI.U32 R8, R8, R98, RZ ;  /* 0x0000006208087227 */ /* 0x000fc800078e00ff */
[----:B------:R-:W-:Y:S01]  /*3d00*/  @!P2 IMAD.MOV R80, RZ, RZ, -R80 ;  /* 0x000000ffff50a224 */ /* 0x000fe200078e0a50 */
[C---:B------:R-:W-:Y:S01]  /*3d10*/  ISETP.GT.U32.AND P2, PT, R9.reuse, R92, PT ;  /* 0x0000005c0900720c */ /* 0x040fe20003f44070 */
[--C-:B------:R-:W-:Y:S01]  /*3d20*/  @!P0 IMAD.IADD R82, R82, 0x1, -R9.reuse ;  /* 0x0000000152528824 */ /* 0x100fe200078e0a09 */
[C---:B------:R-:W-:Y:S01]  /*3d30*/  ISETP.GT.U32.AND P0, PT, R9.reuse, R94, PT ;  /* 0x0000005e0900720c */ /* 0x040fe20003f04070 */
[--C-:B------:R-:W-:Y:S01]  /*3d40*/  @!P6 IMAD.IADD R84, R84, 0x1, -R9.reuse ;  /* 0x000000015454e824 */ /* 0x100fe200078e0a09 */
[----:B------:R-:W-:Y:S01]  /*3d50*/  ISETP.GT.U32.AND P6, PT, R9, R96, PT ;  /* 0x000000600900720c */ /* 0x000fe20003fc4070 */
[----:B------:R-:W-:Y:S02]  /*3d60*/  IMAD.MOV R8, RZ, RZ, -R8 ;  /* 0x000000ffff087224 */ /* 0x000fe400078e0a08 */
[----:B------:R-:W-:Y:S01]  /*3d70*/  @!P4 IMAD.IADD R90, R90, 0x1, -R9 ;  /* 0x000000015a5ac824 */ /* 0x000fe200078e0a09 */
[----:B------:R-:W-:Y:S01]  /*3d80*/  ISETP.GE.AND P4, PT, R59, RZ, PT ;  /* 0x000000ff3b00720c */ /* 0x000fe20003f86270 */
[----:B------:R-:W-:Y:S01]  /*3d90*/  IMAD R98, R9, R8, R98 ;  /* 0x0000000809627224 */ /* 0x000fe200078e0262 */
[----:B0-----:R-:W-:Y:S01]  /*3da0*/  SHF.R.U32.HI R8, RZ, 0x5, R195 ;  /* 0x00000005ff087819 */ /* 0x001fe200000116c3 */
[----:B------:R-:W-:-:S02]  /*3db0*/  @!P5 IMAD.IADD R88, R88, 0x1, -R9 ;  /* 0x000000015858d824 */ /* 0x000fc400078e0a09 */
[--C-:B------:R-:W-:Y:S01]  /*3dc0*/  @!P2 IMAD.IADD R92, R92, 0x1, -R9.reuse ;  /* 0x000000015c5ca824 */ /* 0x100fe200078e0a09 */
[----:B------:R-:W-:Y:S01]  /*3dd0*/  ISETP.GT.U32.AND P5, PT, R9, R98, PT ;  /* 0x000000620900720c */ /* 0x000fe20003fa4070 */
[--C-:B------:R-:W-:Y:S01]  /*3de0*/  @!P0 IMAD.IADD R94, R94, 0x1, -R9.reuse ;  /* 0x000000015e5e8824 */ /* 0x100fe200078e0a09 */
[----:B------:R-:W-:Y:S01]  /*3df0*/  ISETP.GE.AND P2, PT, R61, RZ, PT ;  /* 0x000000ff3d00720c */ /* 0x000fe20003f46270 */
[--C-:B------:R-:W-:Y:S01]  /*3e00*/  @!P6 IMAD.IADD R96, R96, 0x1, -R9.reuse ;  /* 0x000000016060e824 */ /* 0x100fe200078e0a09 */
[----:B------:R-:W-:Y:S01]  /*3e10*/  ISETP.GT.U32.AND P0, PT, R9, R92, PT ;  /* 0x0000005c0900720c */ /* 0x000fe20003f04070 */
[--C-:B------:R-:W-:Y:S01]  /*3e20*/  @!P3 IMAD.IADD R86, R86, 0x1, -R9.reuse ;  /* 0x000000015656b824 */ /* 0x100fe200078e0a09 */
[----:B------:R-:W-:Y:S01]  /*3e30*/  ISETP.GE.AND P3, PT, R55, RZ, PT ;  /* 0x000000ff3700720c */ /* 0x000fe20003f66270 */
[----:B------:R-:W-:Y:S01]  /*3e40*/  @!P4 IMAD.MOV R84, RZ, RZ, -R84 ;  /* 0x000000ffff54c224 */ /* 0x000fe200078e0a54 */
[----:B------:R-:W-:Y:S01]  /*3e50*/  ISETP.GT.U32.AND P6, PT, R9, R94, PT ;  /* 0x0000005e0900720c */ /* 0x000fe20003fc4070 */
[----:B------:R-:W-:Y:S01]  /*3e60*/  IMAD.SHL.U32 R0, R195, 0x2, RZ ;  /* 0x00000002c3007824 */ /* 0x000fe200078e00ff */
[----:B------:R-:W-:Y:S01]  /*3e70*/  ISETP.GT.U32.AND P4, PT, R9, R96, PT ;  /* 0x000000600900720c */ /* 0x000fe20003f84070 */
[----:B------:R-:W-:Y:S01]  /*3e80*/  IMAD R6, R6, UR4, RZ ;  /* 0x0000000406067c24 */ /* 0x000fe2000f8e02ff */
[----:B------:R-:W-:Y:S01]  /*3e90*/  R2UR UR24, R8 ;  /* 0x00000000081872ca */ /* 0x000fe200000e0000 */
[--C-:B------:R-:W-:Y:S01]  /*3ea0*/  @!P5 IMAD.IADD R98, R98, 0x1, -R9.reuse ;  /* 0x000000016262d824 */ /* 0x100fe200078e0a09 */
[----:B------:R-:W-:Y:S01]  /*3eb0*/  ISETP.GE.AND P5, PT, R53, RZ, PT ;  /* 0x000000ff3500720c */ /* 0x000fe20003fa6270 */
[----:B------:R-:W-:Y:S01]  /*3ec0*/  @!P2 IMAD.MOV R86, RZ, RZ, -R86 ;  /* 0x000000ffff56a224 */ /* 0x000fe200078e0a56 */
[----:B------:R-:W-:Y:S01]  /*3ed0*/  LOP3.LUT R5, R0, 0x7e, RZ, 0xc0, !PT ;  /* 0x0000007e00057812 */ /* 0x000fe200078ec0ff */
[--C-:B------:R-:W-:Y:S01]  /*3ee0*/  @!P0 IMAD.IADD R92, R92, 0x1, -R9.reuse ;  /* 0x000000015c5c8824 */ /* 0x100fe200078e0a09 */
[----:B------:R-:W-:Y:S01]  /*3ef0*/  ISETP.GT.U32.AND P2, PT, R9, R98, PT ;  /* 0x000000620900720c */ /* 0x000fe20003f44070 */
[----:B------:R-:W-:Y:S01]  /*3f00*/  @!P3 IMAD.MOV R82, RZ, RZ, -R82 ;  /* 0x000000ffff52b224 */ /* 0x000fe200078e0a52 */
[----:B------:R-:W-:Y:S01]  /*3f10*/  ISETP.GE.AND P3, PT, R63, RZ, PT ;  /* 0x000000ff3f00720c */ /* 0x000fe20003f66270 */
[--C-:B------:R-:W-:Y:S01]  /*3f20*/  @!P6 IMAD.IADD R94, R94, 0x1, -R9.reuse ;  /* 0x000000015e5ee824 */ /* 0x100fe200078e0a09 */
[----:B------:R-:W-:Y:S01]  /*3f30*/  ISETP.GE.AND P0, PT, R57, RZ, PT ;  /* 0x000000ff3900720c */ /* 0x000fe20003f06270 */
[----:B------:R-:W-:Y:S01]  /*3f40*/  @!P4 IMAD.IADD R96, R96, 0x1, -R9 ;  /* 0x000000016060c824 */ /* 0x000fe200078e0a09 */
[----:B------:R-:W-:Y:S01]  /*3f50*/  ISETP.GE.AND P6, PT, R65, RZ, PT ;  /* 0x000000ff4100720c */ /* 0x000fe20003fc6270 */
[----:B------:R-:W-:Y:S01]  /*3f60*/  ULDC.64 UR4, c[0x0][0x210] ;  /* 0x0000840000047ab9 */ /* 0x000fe20000000a00 */
[----:B------:R-:W-:Y:S01]  /*3f70*/  ISETP.GE.AND P4, PT, R67, RZ, PT ;  /* 0x000000ff4300720c */ /* 0x000fe20003f86270 */
[----:B------:R-:W-:Y:S01]  /*3f80*/  @!P5 IMAD.MOV R90, RZ, RZ, -R90 ;  /* 0x000000ffff5ad224 */ /* 0x000fe200078e0a5a */
[----:B------:R-:W-:-:S03]  /*3f90*/  LOP3.LUT R8, R195, 0xc0, RZ, 0xc0, !PT ;  /* 0x000000c0c3087812 */ /* 0x000fc600078ec0ff */
[----:B------:R-:W-:Y:S01]  /*3fa0*/  @!P2 IMAD.IADD R98, R98, 0x1, -R9 ;  /* 0x000000016262a824 */ /* 0x000fe200078e0a09 */
[----:B------:R-:W-:Y:S01]  /*3fb0*/  ISETP.NE.AND P2, PT, R3, RZ, PT ;  /* 0x000000ff0300720c */ /* 0x000fe20003f45270 */
[----:B------:R-:W-:Y:S01]  /*3fc0*/  @!P3 IMAD.MOV R88, RZ, RZ, -R88 ;  /* 0x000000ffff58b224 */ /* 0x000fe200078e0a58 */
[----:B------:R-:W-:Y:S01]  /*3fd0*/  LOP3.LUT R3, RZ, R3, RZ, 0x33, !PT ;  /* 0x00000003ff037212 */ /* 0x000fe200078e33ff */
[----:B------:R-:W-:Y:S01]  /*3fe0*/  @!P0 IMAD.MOV R92, RZ, RZ, -R92 ;  /* 0x000000ffff5c8224 */ /* 0x000fe200078e0a5c */
[----:B------:R-:W0:Y:S01]  /*3ff0*/  LDC R9, c[0x0][0x240] ;  /* 0x00009000ff097b82 */ /* 0x000e220000000800 */
[----:B------:R-:W-:Y:S01]  /*4000*/  @!P6 IMAD.MOV R94, RZ, RZ, -R94 ;  /* 0x000000ffff5ee224 */ /* 0x000fe200078e0a5e */
[C---:B------:R-:W-:Y:S01]  /*4010*/  SEL R10, R3.reuse, R10, !P2 ;  /* 0x0000000a030a7207 */ /* 0x040fe20005000000 */
[----:B------:R-:W-:Y:S01]  /*4020*/  @!P4 IMAD.MOV R96, RZ, RZ, -R96 ;  /* 0x000000ffff60c224 */ /* 0x000fe200078e0a60 */
[C---:B------:R-:W-:Y:S01]  /*4030*/  SEL R0, R3.reuse, R2, !P2 ;  /* 0x0000000203007207 */ /* 0x040fe20005000000 */
[----:B------:R-:W-:Y:S01]  /*4040*/  @!P1 IMAD.MOV R98, RZ, RZ, -R98 ;  /* 0x000000ffff629224 */ /* 0x000fe200078e0a62 */
[----:B------:R-:W-:-:S02]  /*4050*/  SEL R11, R3, R11, !P2 ;  /* 0x0000000b030b7207 */ /* 0x000fc40005000000 */
[C---:B------:R-:W-:Y:S02]  /*4060*/  SEL R12, R3.reuse, R12, !P2 ;  /* 0x0000000c030c7207 */ /* 0x040fe40005000000 */
[C---:B------:R-:W-:Y:S02]  /*4070*/  SEL R13, R3.reuse, R13, !P2 ;  /* 0x0000000d030d7207 */ /* 0x040fe40005000000 */
[C---:B------:R-:W-:Y:S02]  /*4080*/  SEL R14, R3.reuse, R14, !P2 ;  /* 0x0000000e030e7207 */ /* 0x040fe40005000000 */
[C---:B------:R-:W-:Y:S02]  /*4090*/  SEL R15, R3.reuse, R15, !P2 ;  /* 0x0000000f030f7207 */ /* 0x040fe40005000000 */
[C---:B------:R-:W-:Y:S02]  /*40a0*/  SEL R16, R3.reuse, R16, !P2 ;  /* 0x0000001003107207 */ /* 0x040fe40005000000 */
[----:B------:R-:W-:-:S02]  /*40b0*/  SEL R17, R3, R17, !P2 ;  /* 0x0000001103117207 */ /* 0x000fc40005000000 */
[C---:B------:R-:W-:Y:S02]  /*40c0*/  SEL R18, R3.reuse, R18, !P2 ;  /* 0x0000001203127207 */ /* 0x040fe40005000000 */
[C---:B------:R-:W-:Y:S02]  /*40d0*/  SEL R19, R3.reuse, R19, !P2 ;  /* 0x0000001303137207 */ /* 0x040fe40005000000 */
[C---:B------:R-:W-:Y:S01]  /*40e0*/  SEL R20, R3.reuse, R20, !P2 ;  /* 0x0000001403147207 */ /* 0x040fe20005000000 */
[----:B0-----:R-:W-:Y:S01]  /*40f0*/  IMAD R0, R0, R9, RZ ;  /* 0x0000000900007224 */ /* 0x001fe200078e02ff */
[C---:B------:R-:W-:Y:S01]  /*4100*/  SEL R21, R3.reuse, R21, !P2 ;  /* 0x0000001503157207 */ /* 0x040fe20005000000 */
[-C--:B------:R-:W-:Y:S01]  /*4110*/  IMAD R12, R12, R9.reuse, RZ ;  /* 0x000000090c0c7224 */ /* 0x080fe200078e02ff */
[C---:B------:R-:W-:Y:S01]  /*4120*/  SEL R22, R3.reuse, R22, !P2 ;  /* 0x0000001603167207 */ /* 0x040fe20005000000 */
[----:B------:R-:W-:Y:S01]  /*4130*/  IMAD R14, R14, R9, RZ ;  /* 0x000000090e0e7224 */ /* 0x000fe200078e02ff */
        /* <DEDUP_REMOVED lines=12> */
[----:B------:R-:W-:Y:S01]  /*4200*/  SEL R29, R3, R29, !P2 ;  /* 0x0000001d031d7207 */ /* 0x000fe20005000000 */
[-C--:B------:R-:W-:Y:S01]  /*4210*/  IMAD R11, R11, R9.reuse, RZ ;  /* 0x000000090b0b7224 */ /* 0x080fe200078e02ff */
[C---:B------:R-:W-:Y:S01]  /*4220*/  SEL R30, R3.reuse, R30, !P2 ;  /* 0x0000001e031e7207 */ /* 0x040fe20005000000 */
[----:B------:R-:W-:Y:S01]  /*4230*/  IMAD R28, R28, R9, RZ ;  /* 0x000000091c1c7224 */ /* 0x000fe200078e02ff */
[----:B------:R-:W-:Y:S01]  /*4240*/  SEL R31, R3, R31, !P2 ;  /* 0x0000001f031f7207 */ /* 0x000fe20005000000 */
[-C--:B------:R-:W-:Y:S01]  /*4250*/  IMAD R17, R17, R9.reuse, RZ ;  /* 0x0000000911117224 */ /* 0x080fe200078e02ff */
[C---:B------:R-:W-:Y:S01]  /*4260*/  SEL R32, R3.reuse, R32, !P2 ;  /* 0x0000002003207207 */ /* 0x040fe20005000000 */
[----:B------:R-:W-:Y:S01]  /*4270*/  IMAD R30, R30, R9, RZ ;  /* 0x000000091e1e7224 */ /* 0x000fe200078e02ff */
[C---:B------:R-:W-:Y:S01]  /*4280*/  SEL R33, R3.reuse, R33, !P2 ;  /* 0x0000002103217207 */ /* 0x040fe20005000000 */
[-C--:B------:R-:W-:Y:S01]  /*4290*/  IMAD R10, R10, R9.reuse, RZ ;  /* 0x000000090a0a7224 */ /* 0x080fe200078e02ff */
[----:B------:R-:W-:Y:S01]  /*42a0*/  SEL R34, R3, R34, !P2 ;  /* 0x0000002203227207 */ /* 0x000fe20005000000 */
[----:B------:R-:W-:Y:S01]  /*42b0*/  IMAD R13, R13, R9, RZ ;  /* 0x000000090d0d7224 */ /* 0x000fe200078e02ff */
[C---:B------:R-:W-:Y:S01]  /*42c0*/  SEL R35, R3.reuse, R35, !P2 ;  /* 0x0000002303237207 */ /* 0x040fe20005000000 */
[-C--:B------:R-:W-:Y:S01]  /*42d0*/  IMAD R32, R32, R9.reuse, RZ ;  /* 0x0000000920207224 */ /* 0x080fe200078e02ff */
[----:B------:R-:W-:Y:S01]  /*42e0*/  SEL R36, R3, R36, !P2 ;  /* 0x0000002403247207 */ /* 0x000fe20005000000 */
[----:B------:R-:W-:Y:S01]  /*42f0*/  IMAD R23, R23, R9, RZ ;  /* 0x0000000917177224 */ /* 0x000fe200078e02ff */
[----:B------:R-:W-:Y:S01]  /*4300*/  SEL R37, R3, R37, !P2 ;  /* 0x0000002503257207 */ /* 0x000fe20005000000 */
[-C--:B------:R-:W-:Y:S01]  /*4310*/  IMAD R15, R15, R9.reuse, RZ ;  /* 0x000000090f0f7224 */ /* 0x080fe200078e02ff */
[----:B------:R-:W-:Y:S01]  /*4320*/  SEL R38, R3, R38, !P2 ;  /* 0x0000002603267207 */ /* 0x000fe20005000000 */
[----:B------:R-:W-:Y:S01]  /*4330*/  IMAD R19, R19, R9, RZ ;  /* 0x0000000913137224 */ /* 0x000fe200078e02ff */
[----:B------:R-:W-:Y:S01]  /*4340*/  SEL R39, R3, R39, !P2 ;  /* 0x0000002703277207 */ /* 0x000fe20005000000 */
[-C--:B------:R-:W-:Y:S01]  /*4350*/  IMAD R29, R29, R9.reuse, RZ ;  /* 0x000000091d1d7224 */ /* 0x080fe200078e02ff */
[C---:B------:R-:W-:Y:S01]  /*4360*/  SEL R40, R3.reuse, R40, !P2 ;  /* 0x0000002803287207 */ /* 0x040fe20005000000 */
[----:B------:R-:W-:Y:S01]  /*4370*/  IMAD R34, R34, R9, RZ ;  /* 0x0000000922227224 */ /* 0x000fe200078e02ff */
[----:B------:R-:W-:Y:S01]  /*4380*/  SEL R41, R3, R41, !P2 ;  /* 0x0000002903297207 */ /* 0x000fe20005000000 */
        /* <DEDUP_REMOVED lines=10> */
[-C--:B------:R-:W-:Y:S01]  /*4430*/  IMAD R36, R36, R9.reuse, RZ ;  /* 0x0000000924247224 */ /* 0x080fe200078e02ff */
[----:B------:R-:W-:Y:S01]  /*4440*/  SEL R46, R3, R46, !P2 ;  /* 0x0000002e032e7207 */ /* 0x000fe20005000000 */
[-C--:B------:R-:W-:Y:S01]  /*4450*/  IMAD R33, R33, R9.reuse, RZ ;  /* 0x0000000921217224 */ /* 0x080fe200078e02ff */
[----:B------:R-:W-:Y:S01]  /*4460*/  SEL R50, R3, R50, !P2 ;  /* 0x0000003203327207 */ /* 0x000fe20005000000 */
[-C--:B------:R-:W-:Y:S01]  /*4470*/  IMAD R37, R37, R9.reuse, RZ ;  /* 0x0000000925257224 */ /* 0x080fe200078e02ff */
[C---:B------:R-:W-:Y:S01]  /*4480*/  SEL R52, R3.reuse, R52, !P2 ;  /* 0x0000003403347207 */ /* 0x040fe20005000000 */
        /* <DEDUP_REMOVED lines=45> */
[----:B------:R-:W-:Y:S01]  /*4760*/  SEL R98, R3, R98, !P2 ;  /* 0x0000006203627207 */ /* 0x000fe20005000000 */
[----:B------:R-:W-:Y:S01]  /*4770*/  IMAD R76, R76, R9, RZ ;  /* 0x000000094c4c7224 */ /* 0x000fe200078e02ff */
[----:B------:R-:W0:Y:S01]  /*4780*/  LDC.64 R2, c[0x0][0x218] ;  /* 0x00008600ff027b82 */ /* 0x000e220000000a00 */
[----:B------:R-:W-:Y:S01]  /*4790*/  SHF.R.U32.HI R47, RZ, 0x2, R8 ;  /* 0x00000002ff2f7819 */ /* 0x000fe20000011608 */
[----:B------:R-:W-:-:S02]  /*47a0*/  IMAD R8, R8, 0x40, R5 ;  /* 0x0000004008087824 */ /* 0x000fc400078e0205 */
[----:B------:R-:W-:Y:S01]  /*47b0*/  IMAD R78, R78, R9, RZ ;  /* 0x000000094e4e7224 */ /* 0x000fe200078e02ff */
[----:B------:R-:W-:Y:S01]  /*47c0*/  LOP3.LUT R5, R4, R47, RZ, 0x3c, !PT ;  /* 0x0000002f04057212 */ /* 0x000fe200078e3cff */
[-C--:B------:R-:W-:Y:S02]  /*47d0*/  IMAD R80, R80, R9.reuse, RZ ;  /* 0x0000000950507224 */ /* 0x080fe400078e02ff */
[-C--:B------:R-:W-:Y:S02]  /*47e0*/  IMAD R82, R82, R9.reuse, RZ ;  /* 0x0000000952527224 */ /* 0x080fe400078e02ff */
[-C--:B------:R-:W-:Y:S02]  /*47f0*/  IMAD R84, R84, R9.reuse, RZ ;  /* 0x0000000954547224 */ /* 0x080fe400078e02ff */
[-C--:B------:R-:W-:Y:S02]  /*4800*/  IMAD R86, R86, R9.reuse, RZ ;  /* 0x0000000956567224 */ /* 0x080fe400078e02ff */
[----:B------:R-:W-:-:S02]  /*4810*/  IMAD R88, R88, R9, RZ ;  /* 0x0000000958587224 */ /* 0x000fc400078e02ff */
[-C--:B------:R-:W-:Y:S02]  /*4820*/  IMAD R90, R90, R9.reuse, RZ ;  /* 0x000000095a5a7224 */ /* 0x080fe400078e02ff */
[-C--:B------:R-:W-:Y:S02]  /*4830*/  IMAD R92, R92, R9.reuse, RZ ;  /* 0x000000095c5c7224 */ /* 0x080fe400078e02ff */
[-C--:B------:R-:W-:Y:S02]  /*4840*/  IMAD R94, R94, R9.reuse, RZ ;  /* 0x000000095e5e7224 */ /* 0x080fe400078e02ff */
[-C--:B------:R-:W-:Y:S01]  /*4850*/  IMAD R96, R96, R9.reuse, RZ ;  /* 0x0000000960607224 */ /* 0x080fe200078e02ff */
[-C--:B0-----:R-:W-:Y:S01]  /*4860*/  LEA R4, P3, R0, R2.reuse, 0x1 ;  /* 0x0000000200047211 */ /* 0x081fe200078608ff */
[----:B------:R-:W-:Y:S01]  /*4870*/  IMAD R98, R98, R9, RZ ;  /* 0x0000000962627224 */ /* 0x000fe200078e02ff */
[-C--:B------:R-:W-:Y:S02]  /*4880*/  LEA R47, P5, R12, R2.reuse, 0x1 ;  /* 0x000000020c2f7211 */ /* 0x080fe400078a08ff */
[----:B------:R-:W-:Y:S01]  /*4890*/  LEA.HI.X.SX32 R229, R0, R3, 0x1, P3 ;  /* 0x0000000300e57211 */ /* 0x000fe200018f0eff */
[----:B------:R0:W-:Y:S01]  /*48a0*/  STL [R1+0x69c], R4 ;  /* 0x00069c0401007387 */ /* 0x0001e20000100800 */
[----:B------:R-:W-:-:S02]  /*48b0*/  LEA R0, P3, R16, R2, 0x1 ;  /* 0x0000000210007211 */ /* 0x000fc400078608ff */
[-C--:B------:R-:W-:Y:S01]  /*48c0*/  LEA.HI.X.SX32 R231, R12, R3.reuse, 0x1, P5 ;  /* 0x000000030ce77211 */ /* 0x080fe200028f0eff */
[----:B------:R-:W-:Y:S01]  /*48d0*/  STL [R1+0x6a0], R47 ;  /* 0x0006a02f01007387 */ /* 0x000fe20000100800 */
[-C--:B------:R-:W-:Y:S02]  /*48e0*/  LEA.HI.X.SX32 R235, R16, R3.reuse, 0x1, P3 ;  /* 0x0000000310eb7211 */ /* 0x080fe400018f0eff */
[CC--:B------:R-:W-:Y:S02]  /*48f0*/  LEA R230, P4, R11.reuse, R2.reuse, 0x1 ;  /* 0x000000020be67211 */ /* 0x0c0fe400078808ff */
[-C--:B------:R-:W-:Y:S02]  /*4900*/  LEA R228, P2, R10, R2.reuse, 0x1 ;  /* 0x000000020ae47211 */ /* 0x080fe400078408ff */
[----:B0-----:R-:W-:Y:S02]  /*4910*/  LEA R4, P1, R14, R2, 0x1 ;  /* 0x000000020e047211 */ /* 0x001fe400078208ff */
[----:B------:R-:W-:-:S02]  /*4920*/  LEA.HI.X.SX32 R198, R11, R3, 0x1, P4 ;  /* 0x000000030bc67211 */ /* 0x000fc400020f0eff */
[-C--:B------:R-:W-:Y:S01]  /*4930*/  LEA.HI.X.SX32 R233, R14, R3.reuse, 0x1, P1 ;  /* 0x000000030ee97211 */ /* 0x080fe200008f0eff */
[----:B------:R-:W-:Y:S01]  /*4940*/  STL [R1+0x6a4], R4 ;  /* 0x0006a40401007387 */ /* 0x000fe20000100800 */
[-C--:B------:R-:W-:Y:S02]  /*4950*/  LEA R236, P4, R17, R2.reuse, 0x1 ;  /* 0x0000000211ec7211 */ /* 0x080fe400078808ff */
[----:B------:R-:W-:Y:S01]  /*4960*/  LEA R232, P6, R13, R2, 0x1 ;  /* 0x000000020de87211 */ /* 0x000fe200078c08ff */
[----:B------:R0:W-:Y:S01]  /*4970*/  STL [R1+0x6a8], R0 ;  /* 0x0006a80001007387 */ /* 0x0001e20000100800 */
[-C--:B------:R-:W-:Y:S02]  /*4980*/  LEA.HI.X.SX32 R201, R17, R3.reuse, 0x1, P4 ;  /* 0x0000000311c97211 */ /* 0x080fe400020f0eff */
[-C--:B------:R-:W-:Y:S02]  /*4990*/  LEA.HI.X.SX32 R197, R10, R3.reuse, 0x1, P2 ;  /* 0x000000030ac57211 */ /* 0x080fe400010f0eff */
[----:B------:R-:W-:-:S02]  /*49a0*/  LEA.HI.X.SX32 R199, R13, R3, 0x1, P6 ;  /* 0x000000030dc77211 */ /* 0x000fc400030f0eff */
[-C--:B------:R-:W-:Y:S02]  /*49b0*/  LEA R242, P4, R23, R2.reuse, 0x1 ;  /* 0x0000000217f27211 */ /* 0x080fe400078808ff */
[-C--:B------:R-:W-:Y:S02]  /*49c0*/  LEA R234, P2, R15, R2.reuse, 0x1 ;  /* 0x000000020fea7211 */ /* 0x080fe400078408ff */
[CC--:B0-----:R-:W-:Y:S02]  /*49d0*/  LEA R0, P5, R18.reuse, R2.reuse, 0x1 ;  /* 0x0000000212007211 */ /* 0x0c1fe400078a08ff */
[----:B------:R-:W-:Y:S02]  /*49e0*/  LEA R238, P6, R19, R2, 0x1 ;  /* 0x0000000213ee7211 */ /* 0x000fe400078c08ff */
[-C--:B------:R-:W-:Y:S01]  /*49f0*/  LEA.HI.X.SX32 R237, R18, R3.reuse, 0x1, P5 ;  /* 0x0000000312ed7211 */ /* 0x080fe200028f0eff */
[----:B------:R0:W-:Y:S01]  /*4a00*/  STL [R1+0x6ac], R0 ;  /* 0x0006ac0001007387 */ /* 0x0001e20000100800 */
[----:B------:R-:W-:-:S02]  /*4a10*/  LEA.HI.X.SX32 R204, R23, R3, 0x1, P4 ;  /* 0x0000000317cc7211 */ /* 0x000fc400020f0eff */
[-C--:B------:R-:W-:Y:S02]  /*4a20*/  LEA.HI.X.SX32 R200, R15, R3.reuse, 0x1, P2 ;  /* 0x000000030fc87211 */ /* 0x080fe400010f0eff */
[----:B------:R-:W-:Y:S02]  /*4a30*/  LEA.HI.X.SX32 R202, R19, R3, 0x1, P6 ;  /* 0x0000000313ca7211 */ /* 0x000fe400030f0eff */
[-C--:B-1----:R-:W-:Y:S02]  /*4a40*/  LEA R248, P4, R29, R2.reuse, 0x1 ;  /* 0x000000021df87211 */ /* 0x082fe400078808ff */
[-C--:B------:R-:W-:Y:S02]  /*4a50*/  LEA R240, P2, R21, R2.reuse, 0x1 ;  /* 0x0000000215f07211 */ /* 0x080fe400078408ff */
[-C--:B0-----:R-:W-:Y:S02]  /*4a60*/  LEA R0, P1, R20, R2.reuse, 0x1 ;  /* 0x0000000214007211 */ /* 0x081fe400078208ff */
[----:B------:R-:W-:-:S02]  /*4a70*/  LEA R244, P6, R25, R2, 0x1 ;  /* 0x0000000219f47211 */ /* 0x000fc400078c08ff */
[-C--:B------:R-:W-:Y:S01]  /*4a80*/  LEA.HI.X.SX32 R239, R20, R3.reuse, 0x1, P1 ;  /* 0x0000000314ef7211 */ /* 0x080fe200008f0eff */
[----:B------:R0:W-:Y:S01]  /*4a90*/  STL [R1+0x6b0], R0 ;  /* 0x0006b00001007387 */ /* 0x0001e20000100800 */
[-C--:B------:R-:W-:Y:S02]  /*4aa0*/  LEA.HI.X.SX32 R207, R29, R3.reuse, 0x1, P4 ;  /* 0x000000031dcf7211 */ /* 0x080fe400020f0eff */
[-C--:B------:R-:W-:Y:S02]  /*4ab0*/  LEA.HI.X.SX32 R203, R21, R3.reuse, 0x1, P2 ;  /* 0x0000000315cb7211 */ /* 0x080fe400010f0eff */
[----:B------:R-:W-:Y:S02]  /*4ac0*/  LEA.HI.X.SX32 R205, R25, R3, 0x1, P6 ;  /* 0x0000000319cd7211 */ /* 0x000fe400030f0eff */
[-C--:B------:R-:W-:Y:S02]  /*4ad0*/  LEA R4, P4, R35, R2.reuse, 0x1 ;  /* 0x0000000223047211 */ /* 0x080fe400078808ff */
[----:B------:R-:W-:-:S02]  /*4ae0*/  LEA R246, P2, R27, R2, 0x1 ;  /* 0x000000021bf67211 */ /* 0x000fc400078408ff */
[CC--:B0-----:R-:W-:Y:S02]  /*4af0*/  LEA R0, P3, R22.reuse, R2.reuse, 0x1 ;  /* 0x0000000216007211 */ /* 0x0c1fe400078608ff */
[-C--:B------:R-:W-:Y:S02]  /*4b00*/  LEA R250, P6, R31, R2.reuse, 0x1 ;  /* 0x000000021ffa7211 */ /* 0x080fe400078c08ff */
[-C--:B------:R-:W-:Y:S01]  /*4b10*/  LEA.HI.X.SX32 R241, R22, R3.reuse, 0x1, P3 ;  /* 0x0000000316f17211 */ /* 0x080fe200018f0eff */
[----:B------:R0:W-:Y:S01]  /*4b20*/  STL [R1+0x6b4], R0 ;  /* 0x0006b40001007387 */ /* 0x0001e20000100800 */
[-C--:B------:R-:W-:Y:S02]  /*4b30*/  LEA.HI.X.SX32 R206, R27, R3.reuse, 0x1, P2 ;  /* 0x000000031bce7211 */ /* 0x080fe400010f0eff */
[----:B------:R-:W-:Y:S02]  /*4b40*/  LEA.HI.X.SX32 R208, R31, R3, 0x1, P6 ;  /* 0x000000031fd07211 */ /* 0x000fe400030f0eff */
[----:B------:R-:W-:-:S02]  /*4b50*/  LEA R252, P2, R33, R2, 0x1 ;  /* 0x0000000221fc7211 */ /* 0x000fc400078408ff */
[-C--:B------:R-:W-:Y:S02]  /*4b60*/  LEA.HI.X.SX32 R210, R35, R3.reuse, 0x1, P4 ;  /* 0x0000000323d27211 */ /* 0x080fe400020f0eff */
[-C--:B------:R-:W-:Y:S02]  /*4b70*/  LEA.HI.X.SX32 R209, R33, R3.reuse, 0x1, P2 ;  /* 0x0000000321d17211 */ /* 0x080fe400010f0eff */
[CC--:B0-----:R-:W-:Y:S02]  /*4b80*/  LEA R0, P5, R24.reuse, R2.reuse, 0x1 ;  /* 0x0000000218007211 */ /* 0x0c1fe400078a08ff */
[C---:B------:R-:W-:Y:S02]  /*4b90*/  LEA R10, P2, R39.reuse, R2, 0x1 ;  /* 0x00000002270a7211 */ /* 0x040fe400078408ff */
[-C--:B------:R-:W-:Y:S01]  /*4ba0*/  LEA.HI.X.SX32 R243, R24, R3.reuse, 0x1, P5 ;  /* 0x0000000318f37211 */ /* 0x080fe200028f0eff */
[----:B------:R0:W-:Y:S01]  /*4bb0*/  STL [R1+0x6b8], R0 ;  /* 0x0006b80001007387 */ /* 0x0001e20000100800 */
[----:B------:R-:W-:-:S02]  /*4bc0*/  LEA.HI.X.SX32 R212, R39, R3, 0x1, P2 ;  /* 0x0000000327d47211 */ /* 0x000fc400010f0eff */
[----:B------:R-:W-:Y:S02]  /*4bd0*/  CS2R R24, SRZ ;  /* 0x0000000000187805 */ /* 0x000fe4000001ff00 */
[----:B------:R-:W-:Y:S01]  /*4be0*/  LEA R9, P0, R6, UR4, 0x1 ;  /* 0x0000000406097c11 */ /* 0x000fe2000f8008ff */
[----:B------:R-:W-:Y:S01]  /*4bf0*/  UMOV UR4, URZ ;  /* 0x0000003f00047c82 */ /* 0x000fe20008000000 */
[C---:B------:R-:W-:Y:S01]  /*4c00*/  LOP3.LUT R11, R8.reuse, 0x20, RZ, 0x3c, !PT ;  /* 0x00000020080b7812 */ /* 0x040fe200078e3cff */
[----:B------:R-:W-:Y:S01]  /*4c10*/  UIADD3.X UR7, UR4, -0x7fffffe0, URZ, UP0, !UPT ;  /* 0x8000002004077890 */ /* 0x000fe200087fe43f */
[----:B------:R-:W-:Y:S02]  /*4c20*/  LOP3.LUT R11, R8, 0x50, RZ, 0x3c, !PT ;  /* 0x00000050080b7812 */ /* 0x000fe400078e3cff */
[C---:B0-----:R-:W-:Y:S01]  /*4c30*/  LEA R0, P1, R26.reuse, R2, 0x1 ;  /* 0x000000021a007211 */ /* 0x041fe200078208ff */
[----:B------:R-:W-:Y:S02]  /*4c40*/  UIADD3.64 UR10, UR6, 0x3fe, URZ ;  /* 0x000003fe060a7897 */ /* 0x000fe4000fffe03f */
[----:B------:R-:W-:Y:S01]  /*4c50*/  UIADD3.64 UR14, UR6, 0x400, URZ ;  /* 0x00000400060e7897 */ /* 0x000fe2000fffe03f */
[----:B------:R-:W-:Y:S01]  /*4c60*/  LEA.HI.X.SX32 R245, R26, R3, 0x1, P1 ;  /* 0x000000031af57211 */ /* 0x000fe200008f0eff */
[----:B------:R0:W-:Y:S01]  /*4c70*/  STL [R1+0x6bc], R0 ;  /* 0x0006bc0001007387 */ /* 0x0001e20000100800 */
[----:B------:R-:W-:-:S02]  /*4c80*/  CS2R R26, SRZ ;  /* 0x00000000001a7805 */ /* 0x000fc4000001ff00 */
[----:B0-----:R-:W-:-:S04]  /*4c90*/  LEA R0, P3, R28, R2, 0x1 ;  /* 0x000000021c007211 */ /* 0x001fc800078608ff */
[----:B------:R-:W-:Y:S01]  /*4ca0*/  LEA.HI.X.SX32 R247, R28, R3, 0x1, P3 ;  /* 0x000000031cf77211 */ /* 0x000fe200018f0eff */
[----:B------:R0:W-:Y:S01]  /*4cb0*/  STL [R1+0x6c0], R0 ;  /* 0x0006c00001007387 */ /* 0x0001e20000100800 */
[----:B------:R-:W-:Y:S02]  /*4cc0*/  CS2R R28, SRZ ;  /* 0x00000000001c7805 */ /* 0x000fe4000001ff00 */
        /* <DEDUP_REMOVED lines=8> */
[----:B0-----:R-:W-:-:S05]  /*4d50*/  LEA R0, P3, R34, R2, 0x1 ;  /* 0x0000000222007211 */ /* 0x001fca00078608ff */
[----:B------:R0:W-:Y:S04]  /*4d60*/  STL [R1+0x6cc], R0 ;  /* 0x0006cc0001007387 */ /* 0x0001e80000100800 */
[----:B------:R1:W-:Y:S01]  /*4d70*/  STL [R1+0x604], R4 ;  /* 0x0006040401007387 */ /* 0x0003e20000100800 */
[-C--:B0-----:R-:W-:Y:S02]  /*4d80*/  LEA R0, P5, R36, R2.reuse, 0x1 ;  /* 0x0000000224007211 */ /* 0x081fe400078a08ff */
[----:B-1----:R-:W-:-:S03]  /*4d90*/  LEA R4, P6, R37, R2, 0x1 ;  /* 0x0000000225047211 */ /* 0x002fc600078c08ff */
[----:B------:R0:W-:Y:S01]  /*4da0*/  STL [R1+0x6d0], R0 ;  /* 0x0006d00001007387 */ /* 0x0001e20000100800 */
[----:B------:R-:W-:-:S03]  /*4db0*/  LEA.HI.X.SX32 R211, R37, R3, 0x1, P6 ;  /* 0x0000000325d37211 */ /* 0x000fc600030f0eff */
[----:B------:R1:W-:Y:S01]  /*4dc0*/  STL [R1+0x60c], R4 ;  /* 0x00060c0401007387 */ /* 0x0003e20000100800 */
[----:B0-----:R-:W-:Y:S02]  /*4dd0*/  LEA R0, P1, R38, R2, 0x1 ;  /* 0x0000000226007211 */ /* 0x001fe400078208ff */
[----:B-1----:R-:W-:-:S03]  /*4de0*/  LEA.HI.X.SX32 R4, R34, R3, 0x1, P3 ;  /* 0x0000000322047211 */ /* 0x002fc600018f0eff */
[----:B------:R0:W-:Y:S01]  /*4df0*/  STL [R1+0x6d4], R0 ;  /* 0x0006d40001007387 */ /* 0x0001e20000100800 */
[----:B------:R-:W-:-:S03]  /*4e00*/  CS2R R34, SRZ ;  /* 0x0000000000227805 */ /* 0x000fc6000001ff00 */
[----:B------:R1:W-:Y:S04]  /*4e10*/  STL [R1+0x614], R10 ;  /* 0x0006140a01007387 */ /* 0x0003e80000100800 */
[----:B------:R2:W-:Y:S01]  /*4e20*/  STL [R1+0x600], R4 ;  /* 0x0006000401007387 */ /* 0x0005e20000100800 */
[-C--:B0-----:R-:W-:Y:S02]  /*4e30*/  LEA R0, P3, R40, R2.reuse, 0x1 ;  /* 0x0000000228007211 */ /* 0x081fe400078608ff */
[----:B-1----:R-:W-:-:S03]  /*4e40*/  LEA R10, P4, R41, R2, 0x1 ;  /* 0x00000002290a7211 */ /* 0x002fc600078808ff */
[----:B------:R0:W-:Y:S01]  /*4e50*/  STL [R1+0x6d8], R0 ;  /* 0x0006d80001007387 */ /* 0x0001e20000100800 */
[----:B--2---:R-:W-:-:S03]  /*4e60*/  LEA.HI.X.SX32 R4, R36, R3, 0x1, P5 ;  /* 0x0000000324047211 */ /* 0x004fc600028f0eff */
[----:B------:R1:W-:Y:S01]  /*4e70*/  STL [R1+0x6dc], R10 ;  /* 0x0006dc0a01007387 */ /* 0x0003e20000100800 */
[----:B------:R-:W-:-:S03]  /*4e80*/  CS2R R36, SRZ ;  /* 0x0000000000247805 */ /* 0x000fc6000001ff00 */
[----:B------:R2:W-:Y:S01]  /*4e90*/  STL [R1+0x608], R4 ;  /* 0x0006080401007387 */ /* 0x0005e20000100800 */
[-C--:B0-----:R-:W-:Y:S02]  /*4ea0*/  LEA R0, P5, R42, R2.reuse, 0x1 ;  /* 0x000000022a007211 */ /* 0x081fe400078a08ff */
[----:B-1----:R-:W-:-:S03]  /*4eb0*/  LEA R10, P6, R43, R2, 0x1 ;  /* 0x000000022b0a7211 */ /* 0x002fc600078c08ff */
[----:B------:R0:W-:Y:S01]  /*4ec0*/  STL [R1+0x620], R0 ;  /* 0x0006200001007387 */ /* 0x0001e20000100800 */
[-C--:B------:R-:W-:Y:S02]  /*4ed0*/  LEA.HI.X.SX32 R213, R42, R3.reuse, 0x1, P5 ;  /* 0x000000032ad57211 */ /* 0x080fe400028f0eff */
[----:B--2---:R-:W-:Y:S01]  /*4ee0*/  LEA.HI.X.SX32 R4, R38, R3, 0x1, P1 ;  /* 0x0000000326047211 */ /* 0x004fe200008f0eff */
[----:B------:R-:W-:Y:S01]  /*4ef0*/  STL [R1+0x6e0], R10 ;  /* 0x0006e00a01007387 */ /* 0x000fe20000100800 */
[----:B------:R-:W-:-:S03]  /*4f00*/  CS2R R38, SRZ ;  /* 0x0000000000267805 */ /* 0x000fc6000001ff00 */
[----:B------:R1:W-:Y:S01]  /*4f10*/  STL [R1+0x610], R4 ;  /* 0x0006100401007387 */ /* 0x0003e20000100800 */
[----:B0-----:R-:W-:-:S04]  /*4f20*/  LEA R0, P1, R44, R2, 0x1 ;  /* 0x000000022c007211 */ /* 0x001fc800078208ff */
[----:B------:R-:W-:Y:S01]  /*4f30*/  LEA.HI.X.SX32 R214, R44, R3, 0x1, P1 ;  /* 0x000000032cd67211 */ /* 0x000fe200008f0eff */
[----:B------:R0:W-:Y:S01]  /*4f40*/  STL [R1+0x628], R0 ;  /* 0x0006280001007387 */ /* 0x0001e20000100800 */
[----:B-1----:R-:W-:-:S05]  /*4f50*/  LEA R4, P2, R45, R2, 0x1 ;  /* 0x000000022d047211 */ /* 0x002fca00078408ff */
[----:B------:R1:W-:Y:S01]  /*4f60*/  STL [R1+0x6e4], R4 ;  /* 0x0006e40401007387 */ /* 0x0003e20000100800 */
[----:B0-----:R-:W-:Y:S02]  /*4f70*/  LEA.HI.X.SX32 R0, R40, R3, 0x1, P3 ;  /* 0x0000000328007211 */ /* 0x001fe400018f0eff */
[----:B------:R-:W-:-:S03]  /*4f80*/  LEA R10, P3, R48, R2, 0x1 ;  /* 0x00000002300a7211 */ /* 0x000fc600078608ff */
[----:B------:R0:W-:Y:S01]  /*4f90*/  STL [R1+0x618], R0 ;  /* 0x0006180001007387 */ /* 0x0001e20000100800 */
[-C--:B------:R-:W-:Y:S02]  /*4fa0*/  LEA.HI.X.SX32 R215, R48, R3.reuse, 0x1, P3 ;  /* 0x0000000330d77211 */ /* 0x080fe400018f0eff */
[----:B------:R-:W-:Y:S02]  /*4fb0*/  CS2R R48, SRZ ;  /* 0x0000000000307805 */ /* 0x000fe4000001ff00 */
[----:B-1----:R-:W-:Y:S01]  /*4fc0*/  LEA.HI.X.SX32 R4, R41, R3, 0x1, P4 ;  /* 0x0000000329047211 */ /* 0x002fe200020f0eff */
[----:B------:R1:W-:Y:S01]  /*4fd0*/  STL [R1+0x630], R10 ;  /* 0x0006300a01007387 */ /* 0x0003e20000100800 */
[----:B------:R-:W-:-:S03]  /*4fe0*/  CS2R R40, SRZ ;  /* 0x0000000000287805 */ /* 0x000fc6000001ff00 */
[----:B------:R2:W-:Y:S01]  /*4ff0*/  STL [R1+0x61c], R4 ;  /* 0x00061c0401007387 */ /* 0x0005e20000100800 */
[-C--:B0-----:R-:W-:Y:S02]  /*5000*/  LEA R0, P4, R46, R2.reuse, 0x1 ;  /* 0x000000022e007211 */ /* 0x081fe400078808ff */
[----:B-1----:R-:W-:-:S03]  /*5010*/  LEA R10, P5, R50, R2, 0x1 ;  /* 0x00000002320a7211 */ /* 0x002fc600078a08ff */
[----:B------:R0:W-:Y:S01]  /*5020*/  STL [R1+0x6e8], R0 ;  /* 0x0006e80001007387 */ /* 0x0001e20000100800 */
[----:B--2---:R-:W-:-:S03]  /*5030*/  LEA.HI.X.SX32 R4, R43, R3, 0x1, P6 ;  /* 0x000000032b047211 */ /* 0x004fc600030f0eff */
[----:B------:R1:W-:Y:S01]  /*5040*/  STL [R1+0x638], R10 ;  /* 0x0006380a01007387 */ /* 0x0003e20000100800 */
[----:B------:R-:W-:Y:S02]  /*5050*/  LEA.HI.X.SX32 R216, R50, R3, 0x1, P5 ;  /* 0x0000000332d87211 */ /* 0x000fe400028f0eff */
[----:B------:R-:W-:Y:S02]  /*5060*/  CS2R R42, SRZ ;  /* 0x00000000002a7805 */ /* 0x000fe4000001ff00 */
[----:B------:R-:W-:Y:S01]  /*5070*/  CS2R R50, SRZ ;  /* 0x0000000000327805 */ /* 0x000fe2000001ff00 */
        /* <DEDUP_REMOVED lines=90> */
[----:B------:R-:W-:Y:S01]  /*5620*/  STL [R1+0x674], R4 ;  /* 0x0006740401007387 */ /* 0x000fe20000100800 */
[-C--:B0-----:R-:W-:Y:S02]  /*5630*/  LEA R0, P2, R92, R2.reuse, 0x1 ;  /* 0x000000025c007211 */ /* 0x081fe400078408ff */
[----:B-1----:R-:W-:-:S03]  /*5640*/  LEA R10, P3, R94, R2, 0x1 ;  /* 0x000000025e0a7211 */ /* 0x002fc600078608ff */
[----:B------:R0:W-:Y:S01]  /*5650*/  STL [R1+0x718], R0 ;  /* 0x0007180001007387 */ /* 0x0001e20000100800 */
[----:B------:R-:W-:-:S03]  /*5660*/  LEA.HI.X.SX32 R227, R94, R3, 0x1, P3 ;  /* 0x000000035ee37211 */ /* 0x000fc600018f0eff */
[----:B------:R1:W-:Y:S01]  /*5670*/  STL [R1+0x690], R10 ;  /* 0x0006900a01007387 */ /* 0x0003e20000100800 */
[----:B------:R-:W-:Y:S02]  /*5680*/  CS2R R94, SRZ ;  /* 0x00000000005e7805 */ /* 0x000fe4000001ff00 */
[----:B0-----:R-:W-:Y:S02]  /*5690*/  LEA.HI.X.SX32 R0, R84, R3, 0x1, P4 ;  /* 0x0000000354007211 */ /* 0x001fe400020f0eff */
[----:B------:R-:W-:Y:S02]  /*56a0*/  CS2R R84, SRZ ;  /* 0x0000000000547805 */ /* 0x000fe4000001ff00 */
[-C--:B------:R-:W-:Y:S02]  /*56b0*/  LEA R4, P4, R96, R2.reuse, 0x1 ;  /* 0x0000000260047211 */ /* 0x080fe400078808ff */
[----:B-1----:R-:W-:Y:S01]  /*56c0*/  LOP3.LUT R10, R195, 0x1f, RZ, 0xc0, !PT ;  /* 0x0000001fc30a7812 */ /* 0x002fe200078ec0ff */
[----:B------:R0:W-:Y:S04]  /*56d0*/  STL [R1+0x67c], R0 ;  /* 0x00067c0001007387 */ /* 0x0001e80000100800 */
[----:B------:R1:W-:Y:S01]  /*56e0*/  STL [R1+0x71c], R4 ;  /* 0x00071c0401007387 */ /* 0x0003e20000100800 */
[----:B0-----:R-:W-:-:S02]  /*56f0*/  LEA R0, P5, R98, R2, 0x1 ;  /* 0x0000000262007211 */ /* 0x001fc400078a08ff */
[-C--:B------:R-:W-:Y:S02]  /*5700*/  LEA.HI.X.SX32 R2, R88, R3.reuse, 0x1, P6 ;  /* 0x0000000358027211 */ /* 0x080fe400030f0eff */
[----:B------:R-:W-:Y:S01]  /*5710*/  CS2R R88, SRZ ;  /* 0x0000000000587805 */ /* 0x000fe2000001ff00 */
[----:B-1----:R-:W0:Y:S01]  /*5720*/  LDC R4, c[0x0][0x23c] ;  /* 0x00008f00ff047b82 */ /* 0x002e220000000800 */
[----:B------:R1:W-:Y:S04]  /*5730*/  STL [R1+0x700], R0 ;  /* 0x0007000001007387 */ /* 0x0003e80000100800 */
[----:B------:R2:W-:Y:S01]  /*5740*/  STL [R1+0x684], R2 ;  /* 0x0006840201007387 */ /* 0x0005e20000100800 */
[----:B-1----:R-:W-:Y:S02]  /*5750*/  LEA.HI.X.SX32 R0, R92, R3, 0x1, P2 ;  /* 0x000000035c007211 */ /* 0x002fe400010f0eff */
[----:B------:R-:W-:-:S02]  /*5760*/  CS2R R92, SRZ ;  /* 0x00000000005c7805 */ /* 0x000fc4000001ff00 */
[----:B--2---:R-:W-:Y:S01]  /*5770*/  LEA.HI.X.SX32 R2, R96, R3, 0x1, P4 ;  /* 0x0000000360027211 */ /* 0x004fe200020f0eff */
[----:B------:R1:W-:Y:S01]  /*5780*/  STL [R1+0x68c], R0 ;  /* 0x00068c0001007387 */ /* 0x0003e20000100800 */
[----:B------:R-:W-:-:S03]  /*5790*/  CS2R R96, SRZ ;  /* 0x0000000000607805 */ /* 0x000fc6000001ff00 */
[----:B------:R2:W-:Y:S01]  /*57a0*/  STL [R1+0x694], R2 ;  /* 0x0006940201007387 */ /* 0x0005e20000100800 */
[----:B0-----:R-:W-:Y:S01]  /*57b0*/  IMAD.SHL.U32 R195, R4, 0x20, RZ ;  /* 0x0000002004c37824 */ /* 0x001fe200078e00ff */
[----:B-1----:R-:W-:Y:S01]  /*57c0*/  LEA.HI.X.SX32 R0, R98, R3, 0x1, P5 ;  /* 0x0000000362007211 */ /* 0x002fe200028f0eff */
[----:B------:R-:W-:Y:S01]  /*57d0*/  IMAD R4, R10, R4, RZ ;  /* 0x000000040a047224 */ /* 0x000fe200078e02ff */
[----:B------:R-:W-:Y:S02]  /*57e0*/  LOP3.LUT R10, R8, 0x30, RZ, 0x3c, !PT ;  /* 0x00000030080a7812 */ /* 0x000fe400078e3cff */
[----:B------:R-:W-:Y:S02]  /*57f0*/  CS2R R98, SRZ ;  /* 0x0000000000627805 */ /* 0x000fe4000001ff00 */
[----:B--2---:R-:W-:Y:S01]  /*5800*/  LEA.HI.X.SX32 R2, R6, UR5, 0x1, P0 ;  /* 0x0000000506027c11 */ /* 0x004fe200080f0eff */
[----:B------:R0:W-:Y:S01]  /*5810*/  STL [R1+0x698], R0 ;  /* 0x0006980001007387 */ /* 0x0001e20000100800 */
[----:B------:R-:W-:Y:S01]  /*5820*/  SHF.R.S32.HI R3, RZ, 0x1f, R4 ;  /* 0x0000001fff037819 */ /* 0x000fe20000011404 */
[----:B------:R-:W-:Y:S01]  /*5830*/  IMAD.U32 R6, RZ, RZ, UR8 ;  /* 0x00000008ff067e24 */ /* 0x000fe2000f8e00ff */
[----:B------:R-:W-:Y:S01]  /*5840*/  LOP3.LUT R10, R8, 0x60, RZ, 0x3c, !PT ;  /* 0x00000060080a7812 */ /* 0x000fe200078e3cff */
[----:B------:R1:W-:Y:S04]  /*5850*/  STL [R1+0x400], RZ ;  /* 0x000400ff01007387 */ /* 0x0003e80000100800 */
[----:B------:R1:W-:Y:S01]  /*5860*/  STL [R1+0x404], RZ ;  /* 0x000404ff01007387 */ /* 0x0003e20000100800 */
[C---:B0-----:R-:W-:Y:S01]  /*5870*/  SHF.L.U64.HI R0, R4.reuse, 0x1, R3 ;  /* 0x0000000104007819 */ /* 0x041fe20000010203 */
[----:B------:R-:W-:-:S02]  /*5880*/  IMAD.SHL.U32 R4, R4, 0x2, RZ ;  /* 0x0000000204047824 */ /* 0x000fc400078e00ff */
[----:B------:R1:W-:Y:S01]  /*5890*/  STL [R1+0x408], RZ ;  /* 0x000408ff01007387 */ /* 0x0003e20000100800 */
[C---:B------:R-:W-:Y:S02]  /*58a0*/  LOP3.LUT R3, R8.reuse, 0x10, RZ, 0x3c, !PT ;  /* 0x0000001008037812 */ /* 0x040fe400078e3cff */
[C---:B------:R-:W-:Y:S01]  /*58b0*/  LOP3.LUT R3, R8.reuse, 0x40, RZ, 0x3c, !PT ;  /* 0x0000004008037812 */ /* 0x040fe200078e3cff */
[----:B------:R1:W-:Y:S01]  /*58c0*/  STL [R1+0x40c], RZ ;  /* 0x00040cff01007387 */ /* 0x0003e20000100800 */
[----:B------:R-:W-:-:S03]  /*58d0*/  LOP3.LUT R3, R8, 0x70, RZ, 0x3c, !PT ;  /* 0x0000007008037812 */ /* 0x000fc600078e3cff */
        /* <DEDUP_REMOVED lines=252> */
[----:B------:R1:W-:Y:S04]  /*68a0*/  STL [R1], RZ ;  /* 0x000000ff01007387 */ /* 0x0003e80000100800 */
        /* <DEDUP_REMOVED lines=126> */
[----:B------:R1:W-:Y:S02]  /*7090*/  STL [R1+0x1fc], RZ ;  /* 0x0001fcff01007387 */ /* 0x0003e40000100800 */
.L_x_1:
[----:B------:R0:W-:Y:S01]  /*70a0*/  STL.64 [R1+0xf08], R150 ;  /* 0x000f089601007387 */ /* 0x0001e20000100a00 */
[----:B------:R-:W2:Y:S01]  /*70b0*/  LDC R10, c[0x0][0x238] ;  /* 0x00008e00ff0a7b82 */ /* 0x000ea20000000800 */
[C---:B------:R-:W-:Y:S01]  /*70c0*/  ISETP.GT.AND P0, PT, R6.reuse, 0x1, PT ;  /* 0x000000010600780c */ /* 0x040fe20003f04270 */
[----:B------:R-:W-:Y:S01]  /*70d0*/  IMAD.MOV.U32 R3, RZ, RZ, R2 ;  /* 0x000000ffff037224 */ /* 0x000fe200078e0002 */
[----:B------:R-:W-:Y:S01]  /*70e0*/  PRMT R15, RZ, 0x7610, R15 ;  /* 0x00007610ff0f7816 */ /* 0x000fe2000000000f */
[----:B------:R-:W-:Y:S01]  /*70f0*/  IMAD.MOV.U32 R2, RZ, RZ, R9 ;  /* 0x000000ffff027224 */ /* 0x000fe200078e0009 */
[C---:B------:R-:W-:Y:S01]  /*7100*/  ISETP.GT.AND P1, PT, R6.reuse, 0x2, PT ;  /* 0x000000020600780c */ /* 0x040fe20003f24270 */
[----:B------:R-:W-:Y:S01]  /*7110*/  STL.64 [R1+0xf00], R148 ;  /* 0x000f009401007387 */ /* 0x000fe20000100a00 */
[----:B------:R-:W-:Y:S02]  /*7120*/  PRMT R19, RZ, 0x7610, R19 ;  /* 0x00007610ff137816 */ /* 0x000fe40000000013 */
[----:B------:R-:W-:Y:S01]  /*7130*/  ISETP.GT.AND P2, PT, R6, 0x8, PT ;  /* 0x000000080600780c */ /* 0x000fe20003f44270 */
[----:B------:R-:W-:Y:S01]  /*7140*/  STL.64 [R1+0xef8], R146 ;  /* 0x000ef89201007387 */ /* 0x000fe20000100a00 */
[----:B0-----:R-:W0:Y:S01]  /*7150*/  LDC R151, c[0x0][0x238] ;  /* 0x00008e00ff977b82 */ /* 0x001e220000000800 */
[----:B------:R-:W-:-:S02]  /*7160*/  PRMT R12, RZ, 0x7610, R12 ;  /* 0x00007610ff0c7816 */ /* 0x000fc4000000000c */
[----:B------:R-:W-:Y:S01]  /*7170*/  PRMT R23, RZ, 0x7610, R23 ;  /* 0x00007610ff177816 */ /* 0x000fe20000000017 */
[----:B------:R-:W-:Y:S04]  /*7180*/  STL.64 [R1+0xef0], R144 ;  /* 0x000ef09001007387 */ /* 0x000fe80000100a00 */
[----:B------:R-:W-:Y:S04]  /*7190*/  STL.64 [R1+0xee8], R142 ;  /* 0x000ee88e01007387 */ /* 0x000fe80000100a00 */
[----:B------:R-:W-:Y:S01]  /*71a0*/  STL.64 [R1+0xee0], R140 ;  /* 0x000ee08c01007387 */ /* 0x000fe20000100a00 */
[----:B--2---:R-:W-:-:S03]  /*71b0*/  IMAD.WIDE R10, R10, 0x2, R2 ;  /* 0x000000020a0a7825 */ /* 0x004fc600078e0202 */
[----:B------:R-:W-:Y:S04]  /*71c0*/  STL.64 [R1+0xed8], R138 ;  /* 0x000ed88a01007387 */ /* 0x000fe80000100a00 */
[----:B------:R2:W3:Y:S01]  /*71d0*/  @P0 LDG.E.U16 R15, desc[UR22][R10.64] ;  /* 0x000000160a0f0981 */ /* 0x0004e2000c1e1500 */
[----:B0-----:R-:W-:-:S03]  /*71e0*/  IMAD.SHL.U32 R151, R151, 0x2, RZ ;  /* 0x0000000297977824 */ /* 0x001fc600078e00ff */
[----:B------:R-:W-:Y:S01]  /*71f0*/  STL.64 [R1+0xed0], R136 ;  /* 0x000ed08801007387 */ /* 0x000fe20000100a00 */
[----:B------:R-:W-:Y:S02]  /*7200*/  ISETP.GT.AND P0, PT, R6, RZ, PT ;  /* 0x000000ff0600720c */ /* 0x000fe40003f04270 */
[----:B------:R-:W-:Y:S01]  /*7210*/  PRMT R9, RZ, 0x7610, R9 ;  /* 0x00007610ff097816 */ /* 0x000fe20000000009 */
[----:B------:R-:W-:Y:S01]  /*7220*/  STL.64 [R1+0xec8], R134 ;  /* 0x000ec88601007387 */ /* 0x000fe20000100a00 */
[----:B--2---:R-:W-:Y:S02]  /*7230*/  IMAD.WIDE R10, R151, 0x2, R2 ;  /* 0x00000002970a7825 */ /* 0x004fe400078e0202 */
[----:B------:R-:W0:Y:S01]  /*7240*/  LDC R151, c[0x0][0x238] ;  /* 0x00008e00ff977b82 */ /* 0x000e220000000800 */
[----:B------:R-:W-:Y:S04]  /*7250*/  STL.64 [R1+0xec0], R132 ;  /* 0x000ec08401007387 */ /* 0x000fe80000100a00 */
[----:B------:R2:W4:Y:S04]  /*7260*/  @P1 LDG.E.U16 R19, desc[UR22][R10.64] ;  /* 0x000000160a131981 */ /* 0x000528000c1e1500 */
[----:B------:R-:W3:Y:S01]  /*7270*/  @P0 LDG.E.U16 R9, desc[UR22][R2.64] ;  /* 0x0000001602090981 */ /* 0x000ee2000c1e1500 */
[----:B0-----:R-:W-:-:S03]  /*7280*/  IMAD.SHL.U32 R151, R151, 0x8, RZ ;  /* 0x0000000897977824 */ /* 0x001fc600078e00ff */
[----:B------:R-:W-:Y:S01]  /*7290*/  STL.64 [R1+0xeb8], R130 ;  /* 0x000eb88201007387 */ /* 0x000fe20000100a00 */
[----:B--2---:R-:W-:Y:S01]  /*72a0*/  IMAD.WIDE R10, R151, 0x2, R2 ;  /* 0x00000002970a7825 */ /* 0x004fe200078e0202 */
[C---:B------:R-:W-:Y:S01]  /*72b0*/  ISETP.GT.AND P1, PT, R6.reuse, 0x3, PT ;  /* 0x000000030600780c */ /* 0x040fe20003f24270 */
[----:B------:R-:W0:Y:S01]  /*72c0*/  LDC R151, c[0x0][0x238] ;  /* 0x00008e00ff977b82 */ /* 0x000e220000000800 */
[----:B------:R-:W-:Y:S04]  /*72d0*/  STL.64 [R1+0xeb0], R128 ;  /* 0x000eb08001007387 */ /* 0x000fe80000100a00 */
[----:B------:R2:W4:Y:S04]  /*72e0*/  @P2 LDG.E.U16 R12, desc[UR22][R10.64] ;  /* 0x000000160a0c2981 */ /* 0x000528000c1e1500 */
[----:B------:R-:W-:Y:S01]  /*72f0*/  STL.64 [R1+0xea8], R126 ;  /* 0x000ea87e01007387 */ /* 0x000fe20000100a00 */
[----:B------:R-:W-:-:S03]  /*7300*/  ISETP.GT.AND P0, PT, R6, 0x10, PT ;  /* 0x000000100600780c */ /* 0x000fc60003f04270 */
[----:B------:R-:W-:Y:S04]  /*7310*/  STL.64 [R1+0xea0], R124 ;  /* 0x000ea07c01007387 */ /* 0x000fe80000100a00 */
[----:B------:R-:W-:Y:S04]  /*7320*/  STL.64 [R1+0xe98], R122 ;  /* 0x000e987a01007387 */ /* 0x000fe80000100a00 */
[----:B------:R-:W-:Y:S01]  /*7330*/  STL.64 [R1+0xe90], R120 ;  /* 0x000e907801007387 */ /* 0x000fe20000100a00 */
[----:B0-----:R-:W-:-:S03]  /*7340*/  IMAD R151, R151, 0x3, RZ ;  /* 0x0000000397977824 */ /* 0x001fc600078e02ff */
[----:B------:R-:W-:Y:S01]  /*7350*/  STL.64 [R1+0xe88], R118 ;  /* 0x000e887601007387 */ /* 0x000fe20000100a00 */
[----:B--2---:R-:W-:-:S03]  /*7360*/  IMAD.WIDE R10, R151, 0x2, R2 ;  /* 0x00000002970a7825 */ /* 0x004fc600078e0202 */
[----:B------:R-:W-:Y:S01]  /*7370*/  STL.64 [R1+0xe80], R116 ;  /* 0x000e807401007387 */ /* 0x000fe20000100a00 */
[----:B------:R-:W0:Y:S03]  /*7380*/  LDC R151, c[0x0][0x238] ;  /* 0x00008e00ff977b82 */ /* 0x000e260000000800 */
[----:B------:R2:W4:Y:S04]  /*7390*/  @P1 LDG.E.U16 R23, desc[UR22][R10.64] ;  /* 0x000000160a171981 */ /* 0x000528000c1e1500 */
[----:B------:R-:W-:Y:S04]  /*73a0*/  STL.64 [R1+0xe78], R114 ;  /* 0x000e787201007387 */ /* 0x000fe80000100a00 */
[----:B------:R-:W-:Y:S01]  /*73b0*/  STL.64 [R1+0xe70], R112 ;  /* 0x000e707001007387 */ /* 0x000fe20000100a00 */
[----:B------:R-:W-:-:S03]  /*73c0*/  PRMT R13, RZ, 0x7610, R13 ;  /* 0x00007610ff0d7816 */ /* 0x000fc6000000000d */
[----:B------:R-:W-:Y:S04]  /*73d0*/  STL.64 [R1+0xe68], R110 ;  /* 0x000e686e01007387 */ /* 0x000fe80000100a00 */
[----:B------:R-:W-:Y:S04]  /*73e0*/  STL.64 [R1+0xe60], R108 ;  /* 0x000e606c01007387 */ /* 0x000fe80000100a00 */
[----:B------:R-:W-:Y:S01]  /*73f0*/  STL.64 [R1+0xe58], R106 ;  /* 0x000e586a01007387 */ /* 0x000fe20000100a00 */
[----:B0-----:R-:W-:-:S03]  /*7400*/  IMAD.SHL.U32 R151, R151, 0x10, RZ ;  /* 0x0000001097977824 */ /* 0x001fc600078e00ff */
[----:B------:R-:W-:Y:S01]  /*7410*/  STL.64 [R1+0xe50], R104 ;  /* 0x000e506801007387 */ /* 0x000fe20000100a00 */
[----:B--2---:R-:W-:Y:S02]  /*7420*/  IMAD.WIDE R10, R151, 0x2, R2 ;  /* 0x00000002970a7825 */ /* 0x004fe400078e0202 */
[----:B------:R-:W0:Y:S01]  /*7430*/  LDC R151, c[0x0][0x238] ;  /* 0x00008e00ff977b82 */ /* 0x000e220000000800 */
[----:B------:R-:W-:Y:S04]  /*7440*/  STL.64 [R1+0xe48], R102 ;  /* 0x000e486601007387 */ /* 0x000fe80000100a00 */
[----:B------:R-:W-:Y:S04]  /*7450*/  STL.64 [R1+0xe40], R100 ;  /* 0x000e406401007387 */ /* 0x000fe80000100a00 */
[----:B------:R-:W-:Y:S04]  /*7460*/  STL.64 [R1+0xe38], R98 ;  /* 0x000e386201007387 */ /* 0x000fe80000100a00 */
[----:B------:R-:W-:Y:S04]  /*7470*/  STL.64 [R1+0xe30], R96 ;  /* 0x000e306001007387 */ /* 0x000fe80000100a00 */
[----:B------:R-:W-:Y:S04]  /*7480*/  STL.64 [R1+0xe28], R94 ;  /* 0x000e285e01007387 */ /* 0x000fe80000100a00 */
[----:B------:R-:W-:Y:S01]  /*7490*/  STL.64 [R1+0xe20], R92 ;  /* 0x000e205c01007387 */ /* 0x000fe20000100a00 */
[----:B0-----:R-:W-:-:S03]  /*74a0*/  IMAD R151, R151, 0x18, RZ ;  /* 0x0000001897977824 */ /* 0x001fc600078e02ff */
[----:B------:R0:W2:Y:S04]  /*74b0*/  @P0 LDG.E.U16 R13, desc[UR22][R10.64] ;  /* 0x000000160a0d0981 */ /* 0x0000a8000c1e1500 */
[----:B------:R-:W-:Y:S04]  /*74c0*/  STL.64 [R1+0xe18], R90 ;  /* 0x000e185a01007387 */ /* 0x000fe80000100a00 */
[----:B------:R-:W-:Y:S01]  /*74d0*/  STL.64 [R1+0xe10], R88 ;  /* 0x000e105801007387 */ /* 0x000fe20000100a00 */
[----:B0-----:R-:W-:Y:S02]  /*74e0*/  IMAD.WIDE R10, R151, 0x2, R2 ;  /* 0x00000002970a7825 */ /* 0x001fe400078e0202 */
[----:B------:R-:W0:Y:S01]  /*74f0*/  LDC R151, c[0x0][0x238] ;  /* 0x00008e00ff977b82 */ /* 0x000e220000000800 */
[----:B------:R-:W-:Y:S04]  /*7500*/  STL.64 [R1+0xe08], R86 ;  /* 0x000e085601007387 */ /* 0x000fe80000100a00 */
        /* <DEDUP_REMOVED lines=9> */
[----:B------:R-:W-:Y:S01]  /*75a0*/  STL.64 [R1+0xdb8], R66 ;  /* 0x000db84201007387 */ /* 0x000fe20000100a00 */
[----:B------:R-:W-:-:S03]  /*75b0*/  ISETP.GT.AND P1, PT, R6, 0x18, PT ;  /* 0x000000180600780c */ /* 0x000fc60003f24270 */
[----:B------:R-:W-:Y:S04]  /*75c0*/  STL.64 [R1+0xdb0], R64 ;  /* 0x000db04001007387 */ /* 0x000fe80000100a00 */
[----:B------:R-:W-:Y:S04]  /*75d0*/  STL.64 [R1+0xda8], R62 ;  /* 0x000da83e01007387 */ /* 0x000fe80000100a00 */
[----:B------:R-:W-:Y:S04]  /*75e0*/  STL.64 [R1+0xda0], R60 ;  /* 0x000da03c01007387 */ /* 0x000fe80000100a00 */
[----:B------:R-:W-:Y:S04]  /*75f0*/  STL.64 [R1+0xd98], R58 ;  /* 0x000d983a01007387 */ /* 0x000fe80000100a00 */
[----:B------:R-:W-:Y:S04]  /*7600*/  STL.64 [R1+0xd90], R56 ;  /* 0x000d903801007387 */ /* 0x000fe80000100a00 */
[----:B------:R-:W-:Y:S04]  /*7610*/  STL.64 [R1+0xd88], R54 ;  /* 0x000d883601007387 */ /* 0x000fe80000100a00 */
[----:B------:R-:W-:Y:S01]  /*7620*/  STL.64 [R1+0xd80], R52 ;  /* 0x000d803401007387 */ /* 0x000fe20000100a00 */
[----:B------:R-:W-:-:S03]  /*7630*/  PRMT R14, RZ, 0x7610, R14 ;  /* 0x00007610ff0e7816 */ /* 0x000fc6000000000e */
[----:B------:R-:W-:Y:S04]  /*7640*/  STL.64 [R1+0xd78], R50 ;  /* 0x000d783201007387 */ /* 0x000fe80000100a00 */
[----:B------:R-:W-:Y:S01]  /*7650*/  STL.64 [R1+0xd70], R48 ;  /* 0x000d703001007387 */ /* 0x000fe20000100a00 */
[----:B0-----:R-:W-:-:S03]  /*7660*/  IMAD.SHL.U32 R151, R151, 0x4, RZ ;  /* 0x0000000497977824 */ /* 0x001fc600078e00ff */
        /* <DEDUP_REMOVED lines=8> */
[----:B------:R0:W2:Y:S04]  /*76f0*/  @P1 LDG.E.U16 R14, desc[UR22][R10.64] ;  /* 0x000000160a0e1981 */ /* 0x0000a8000c1e1500 */
[----:B------:R-:W-:Y:S04]  /*7700*/  STL.64 [R1+0xd28], R30 ;  /* 0x000d281e01007387 */ /* 0x000fe80000100a00 */
[----:B------:R-:W-:Y:S01]  /*7710*/  STL.64 [R1+0xd20], R28 ;  /* 0x000d201c01007387 */ /* 0x000fe20000100a00 */
[----:B0-----:R-:W-:-:S02]  /*7720*/  IMAD.WIDE R10, R151, 0x2, R2 ;  /* 0x00000002970a7825 */ /* 0x001fc400078e0202 */
[----:B------:R-:W0:Y:S01]  /*7730*/  LDC R151, c[0x0][0x238] ;  /* 0x00008e00ff977b82 */ /* 0x000e220000000800 */
[----:B------:R-:W-:Y:S04]  /*7740*/  STL.64 [R1+0xd18], R26 ;  /* 0x000d181a01007387 */ /* 0x000fe80000100a00 */
[----:B------:R1:W-:Y:S04]  /*7750*/  STL.64 [R1+0xd10], R24 ;  /* 0x000d101801007387 */ /* 0x0003e80000100a00 */
[----:B------:R-:W-:Y:S04]  /*7760*/  STL [R1+0xc04], R196 ;  /* 0x000c04c401007387 */ /* 0x000fe80000100800 */
[----:B-----5:R3:W-:Y:S01]  /*7770*/  STL [R1+0xc00], R7 ;  /* 0x000c000701007387 */ /* 0x0207e20000100800 */
[----:B------:R-:W-:-:S02]  /*7780*/  ISETP.GT.AND P0, PT, R6, 0x4, PT ;  /* 0x000000040600780c */ /* 0x000fc40003f04270 */
[----:B------:R-:W-:Y:S01]  /*7790*/  ISETP.GT.AND P1, PT, R6, 0x5, PT ;  /* 0x000000050600780c */ /* 0x000fe20003f24270 */
[----:B-1----:R-:W1:Y:S08]  /*77a0*/  LDC R24, c[0x0][0x238] ;  /* 0x00008e00ff187b82 */ /* 0x002e700000000800 */
[----:B---3--:R-:W3:Y:S01]  /*77b0*/  LDC R7, c[0x0][0x238] ;  /* 0x00008e00ff077b82 */ /* 0x008ee20000000800 */
[----:B------:R-:W-:Y:S01]  /*77c0*/  PRMT R155, RZ, 0x7610, R155 ;  /* 0x00007610ff9b7816 */ /* 0x000fe2000000009b */
[----:B0-----:R-:W-:Y:S01]  /*77d0*/  IMAD R151, R151, 0x5, RZ ;  /* 0x0000000597977824 */ /* 0x001fe200078e02ff */
[----:B------:R-:W-:-:S04]  /*77e0*/  PRMT R159, RZ, 0x7610, R159 ;  /* 0x00007610ff9f7816 */ /* 0x000fc8000000009f */
[----:B------:R0:W2:Y:S01]  /*77f0*/  @P0 LDG.E.U16 R155, desc[UR22][R10.64] ;  /* 0x000000160a9b0981 */ /* 0x0000a2000c1e1500 */
[----:B------:R-:W-:Y:S01]  /*7800*/  ISETP.GT.AND P2, PT, R6, 0x9, PT ;  /* 0x000000090600780c */ /* 0x000fe20003f44270 */
[----:B------:R-:W4:Y:S01]  /*7810*/  LDC R25, c[0x0][0x238] ;  /* 0x00008e00ff197b82 */ /* 0x000f220000000800 */
[----:B0-----:R-:W-:-:S05]  /*7820*/  IMAD.WIDE R10, R151, 0x2, R2 ;  /* 0x00000002970a7825 */ /* 0x001fca00078e0202 */
[----:B------:R0:W2:Y:S01]  /*7830*/  @P1 LDG.E.U16 R159, desc[UR22][R10.64] ;  /* 0x000000160a9f1981 */ /* 0x0000a2000c1e1500 */
[----:B---3--:R-:W-:-:S04]  /*7840*/  IMAD R7, R7, 0x9, RZ ;  /* 0x0000000907077824 */ /* 0x008fc800078e02ff */
[----:B0-----:R-:W-:Y:S02]  /*7850*/  IMAD.WIDE R10, R7, 0x2, R2 ;  /* 0x00000002070a7825 */ /* 0x001fe400078e0202 */
[----:B------:R-:W0:Y:S01]  /*7860*/  LDC R7, c[0x0][0x238] ;  /* 0x00008e00ff077b82 */ /* 0x000e220000000800 */
[----:B------:R-:W-:-:S06]  /*7870*/  PRMT R16, RZ, 0x7610, R16 ;  /* 0x00007610ff107816 */ /* 0x000fcc0000000010 */
[----:B------:R3:W2:Y:S01]  /*7880*/  @P2 LDG.E.U16 R16, desc[UR22][R10.64] ;  /* 0x000000160a102981 */ /* 0x0006a2000c1e1500 */
[----:B0-----:R-:W-:-:S04]  /*7890*/  IMAD R7, R7, 0x6, RZ ;  /* 0x0000000607077824 */ /* 0x001fc800078e02ff */
[----:B---3--:R-:W-:Y:S02]  /*78a0*/  IMAD.WIDE R10, R7, 0x2, R2 ;  /* 0x00000002070a7825 */ /* 0x008fe400078e0202 */
[----:B------:R-:W0:Y:S01]  /*78b0*/  LDC R7, c[0x0][0x238] ;  /* 0x00008e00ff077b82 */ /* 0x000e220000000800 */
[----:B------:R-:W-:Y:S02]  /*78c0*/  ISETP.GT.AND P0, PT, R6, 0x6, PT ;  /* 0x000000060600780c */ /* 0x000fe40003f04270 */
[----:B------:R-:W-:-:S11]  /*78d0*/  PRMT R163, RZ, 0x7610, R163 ;  /* 0x00007610ffa37816 */ /* 0x000fd600000000a3 */
        /* <DEDUP_REMOVED lines=106> */
[C---:B------:R-:W-:Y:S02]  /*7f80*/  ISETP.GT.AND P1, PT, R6.reuse, 0x1c, PT ;  /* 0x0000001c0600780c */ /* 0x040fe40003f24270 */
[----:B------:R-:W-:Y:S02]  /*7f90*/  ISETP.GT.AND P0, PT, R6, 0x1d, PT ;  /* 0x0000001d0600780c */ /* 0x000fe40003f04270 */
[----:B------:R-:W-:Y:S02]  /*7fa0*/  PRMT R158, RZ, 0x7610, R158 ;  /* 0x00007610ff9e7816 */ /* 0x000fe4000000009e */
[----:B------:R-:W-:Y:S01]  /*7fb0*/  PRMT R162, RZ, 0x7610, R162 ;  /* 0x00007610ffa27816 */ /* 0x000fe200000000a2 */
[----:B-1----:R-:W-:-:S06]  /*7fc0*/  IMAD R24, R24, 0x1e, RZ ;  /* 0x0000001e18187824 */ /* 0x002fcc00078e02ff */
[----:B------:R1:W3:Y:S01]  /*7fd0*/  @P1 LDG.E.U16 R158, desc[UR22][R10.64] ;  /* 0x000000160a9e1981 */ /* 0x0002e2000c1e1500 */
[----:B0-----:R-:W-:-:S04]  /*7fe0*/  IMAD R7, R7, 0x1d, RZ ;  /* 0x0000001d07077824 */ /* 0x001fc800078e02ff */
[----:B-1----:R-:W-:Y:S02]  /*7ff0*/  IMAD.WIDE R10, R7, 0x2, R2 ;  /* 0x00000002070a7825 */ /* 0x002fe400078e0202 */
[----:B------:R-:W2:Y:S01]  /*8000*/  LDL.LU R7, [R1+0x698] ;  /* 0x0006980001077983 */ /* 0x000ea20000300800 */
[----:B------:R-:W-:-:S03]  /*8010*/  ISETP.GT.AND P1, PT, R6, 0x1e, PT ;  /* 0x0000001e0600780c */ /* 0x000fc60003f24270 */
[----:B------:R0:W3:Y:S01]  /*8020*/  @P0 LDG.E.U16 R162, desc[UR22][R10.64] ;  /* 0x000000160aa20981 */ /* 0x0000e2000c1e1500 */
[----:B------:R-:W-:Y:S01]  /*8030*/  PRMT R166, RZ, 0x7610, R166 ;  /* 0x00007610ffa67816 */ /* 0x000fe200000000a6 */
[----:B0-----:R-:W-:Y:S02]  /*8040*/  IMAD.WIDE R10, R24, 0x2, R2 ;  /* 0x00000002180a7825 */ /* 0x001fe400078e0202 */
[----:B------:R-:W3:Y:S02]  /*8050*/  LDL.LU R24, [R1+0x700] ;  /* 0x0007000001187983 */ /* 0x000ee40000300800 */
[----:B----4-:R-:W-:-:S04]  /*8060*/  IMAD R25, R25, 0x1f, RZ ;  /* 0x0000001f19197824 */ /* 0x010fc800078e02ff */
[----:B------:R0:W4:Y:S02]  /*8070*/  @P1 LDG.E.U16 R166, desc[UR22][R10.64] ;  /* 0x000000160aa61981 */ /* 0x000124000c1e1500 */
[----:B0-----:R-:W-:Y:S02]  /*8080*/  IMAD.WIDE R10, R25, 0x2, R2 ;  /* 0x00000002190a7825 */ /* 0x001fe400078e0202 */
[----:B------:R-:W4:Y:S04]  /*8090*/  LDL R25, [R1+0x718] ;  /* 0x0007180001197983 */ /* 0x000f280000100800 */
[----:B------:R0:W-:Y:S04]  /*80a0*/  STL [R1+0xc0c], R2 ;  /* 0x000c0c0201007387 */ /* 0x0001e80000100800 */
[----:B0-----:R-:W4:Y:S04]  /*80b0*/  LDL.LU R2, [R1+0x694] ;  /* 0x0006940001027983 */ /* 0x001f280000300800 */
[----:B------:R0:W-:Y:S04]  /*80c0*/  STL [R1+0xc08], R3 ;  /* 0x000c080301007387 */ /* 0x0001e80000100800 */
[----:B0-----:R-:W4:Y:S04]  /*80d0*/  LDL.LU R3, [R1+0x71c] ;  /* 0x00071c0001037983 */ /* 0x001f280000300800 */
[----:B------:R-:W4:Y:S01]  /*80e0*/  LDL.LU R196, [R1+0x690] ;  /* 0x0006900001c47983 */ /* 0x000f220000300800 */
[----:B------:R-:W0:Y:S01]  /*80f0*/  S2R R151, SR_TID.X ;  /* 0x0000000000977919 */ /* 0x000e220000002100 */
[----:B------:R-:W-:-:S02]  /*8100*/  ISETP.GT.AND P0, PT, R6, 0x1f, PT ;  /* 0x0000001f0600780c */ /* 0x000fc40003f04270 */
[----:B------:R-:W-:-:S11]  /*8110*/  PRMT R176, RZ, 0x7610, R176 ;  /* 0x00007610ffb07816 */ /* 0x000fd600000000b0 */
[----:B------:R1:W4:Y:S01]  /*8120*/  @P0 LDG.E.U16 R176, desc[UR22][R10.64] ;  /* 0x000000160ab00981 */ /* 0x000322000c1e1500 */
[----:B------:R-:W-:Y:S01]  /*8130*/  BAR.SYNC.DEFER_BLOCKING 0x0 ;  /* 0x0000000000007b1d */ /* 0x000fe20000010000 */
[----:B------:R-:W-:Y:S02]  /*8140*/  PRMT R194, RZ, 0x7610, R194 ;  /* 0x00007610ffc27816 */ /* 0x000fe400000000c2 */
[----:B-1----:R-:W-:Y:S02]  /*8150*/  IADD3 R10, P1, R228, R4, RZ ;  /* 0x00000004e40a7210 */ /* 0x002fe40007f3e0ff */
[----:B0-----:R-:W-:-:S04]  /*8160*/  LOP3.LUT R26, R151, 0x1f, RZ, 0xc0, !PT ;  /* 0x0000001f971a7812 */ /* 0x001fc800078ec0ff */
[----:B------:R-:W-:Y:S01]  /*8170*/  ISETP.GE.AND P0, PT, R26, R6, PT ;  /* 0x000000061a00720c */ /* 0x000fe20003f06270 */
[----:B------:R-:W-:Y:S01]  /*8180*/  IMAD.X R11, R197, 0x1, R0, P1 ;  /* 0x00000001c50b7824 */ /* 0x000fe200008e0600 */
[----:B------:R0:W-:Y:S01]  /*8190*/  STL [R1+0xc10], R6 ;  /* 0x000c100601007387 */ /* 0x0001e20000100800 */
[----:B------:R-:W-:-:S03]  /*81a0*/  PRMT R177, RZ, 0x7610, R177 ;  /* 0x00007610ffb17816 */ /* 0x000fc600000000b1 */
[----:B0-----:R-:W4:Y:S07]  /*81b0*/  LDL.LU R6, [R1+0x688] ;  /* 0x0006880001067983 */ /* 0x001f2e0000300800 */
[----:B------:R3:W4:Y:S01]  /*81c0*/  @!P0 LDG.E.U16 R194, desc[UR22][R10.64] ;  /* 0x000000160ac28981 */ /* 0x000722000c1e1500 */
[----:B------:R-:W-:-:S03]  /*81d0*/  PRMT R179, RZ, 0x7610, R179 ;  /* 0x00007610ffb37816 */ /* 0x000fc600000000b3 */
[----:B--2---:R0:W-:Y:S01]  /*81e0*/  STL [R1+0xc14], R7 ;  /* 0x000c140701007387 */ /* 0x0041e20000100800 */
[----:B---3--:R-:W-:-:S05]  /*81f0*/  IADD3 R10, P1, R24, R4, RZ ;  /* 0x00000004180a7210 */ /* 0x008fca0007f3e0ff */
[--C-:B------:R-:W-:Y:S02]  /*8200*/  IMAD.X R11, R7, 0x1, R0.reuse, P1 ;  /* 0x00000001070b7824 */ /* 0x100fe400008e0600 */
[----:B0-----:R-:W2:Y:S04]  /*8210*/  LDL.LU R7, [R1+0x68c] ;  /* 0x00068c0001077983 */ /* 0x001ea80000300800 */
[----:B------:R4:W3:Y:S02]  /*8220*/  @!P0 LDG.E.U16 R177, desc[UR22][R10.64] ;  /* 0x000000160ab18981 */ /* 0x0008e4000c1e1500 */
[----:B----4-:R-:W-:Y:S02]  /*8230*/  IADD3 R10, P1, R3, R4, RZ ;  /* 0x00000004030a7210 */ /* 0x010fe40007f3e0ff */
[----:B------:R0:W-:Y:S03]  /*8240*/  STL [R1+0xc18], R3 ;  /* 0x000c180301007387 */ /* 0x0001e60000100800 */
[----:B------:R-:W-:-:S05]  /*8250*/  IMAD.X R11, R2, 0x1, R0, P1 ;  /* 0x00000001020b7824 */ /* 0x000fca00008e0600 */
[----:B------:R1:W4:Y:S04]  /*8260*/  @!P0 LDG.E.U16 R179, desc[UR22][R10.64] ;  /* 0x000000160ab38981 */ /* 0x000328000c1e1500 */
[----:B0-----:R-:W3:Y:S04]  /*8270*/  LDL.LU R3, [R1+0x680] ;  /* 0x0006800001037983 */ /* 0x001ee80000300800 */
[----:B------:R0:W-:Y:S01]  /*8280*/  STL [R1+0xc1c], R2 ;  /* 0x000c1c0201007387 */ /* 0x0001e20000100800 */
[----:B-1----:R-:W-:-:S03]  /*8290*/  IADD3 R10, P1, R196, R4, RZ ;  /* 0x00000004c40a7210 */ /* 0x002fc60007f3e0ff */
[----:B0-----:R-:W4:Y:S04]  /*82a0*/  LDL.LU R2, [R1+0x714] ;  /* 0x0007140001027983 */ /* 0x001f280000300800 */
[----:B------:R0:W-:Y:S04]  /*82b0*/  STL [R1+0xc20], R196 ;  /* 0x000c20c401007387 */ /* 0x0001e80000100800 */
[----:B0-----:R-:W3:Y:S01]  /*82c0*/  LDL.LU R196, [R1+0x684] ;  /* 0x0006840001c47983 */ /* 0x001ee20000300800 */
[----:B------:R-:W-:Y:S01]  /*82d0*/  PRMT R180, RZ, 0x7610, R180 ;  /* 0x00007610ffb47816 */ /* 0x000fe200000000b4 */
[----:B------:R-:W-:-:S02]  /*82e0*/  IMAD.X R11, R227, 0x1, R0, P1 ;  /* 0x00000001e30b7824 */ /* 0x000fc400008e0600 */
[----:B------:R0:W-:Y:S04]  /*82f0*/  STL [R1+0xc24], R227 ;  /* 0x000c24e301007387 */ /* 0x0001e80000100800 */
[----:B------:R1:W3:Y:S01]  /*8300*/  @!P0 LDG.E.U16 R180, desc[UR22][R10.64] ;  /* 0x000000160ab48981 */ /* 0x0002e2000c1e1500 */
[----:B------:R-:W-:Y:S02]  /*8310*/  PRMT R181, RZ, 0x7610, R181 ;  /* 0x00007610ffb57816 */ /* 0x000fe400000000b5 */
[----:B-1----:R-:W-:Y:S02]  /*8320*/  IADD3 R10, P1, R25, R4, RZ ;  /* 0x00000004190a7210 */ /* 0x002fe40007f3e0ff */
[----:B------:R-:W3:Y:S04]  /*8330*/  LDL R25, [R1+0x710] ;  /* 0x0007100001197983 */ /* 0x000ee80000100800 */
[----:B0-----:R-:W3:Y:S01]  /*8340*/  LDL.LU R227, [R1+0x678] ;  /* 0x0006780001e37983 */ /* 0x001ee20000300800 */
[----:B------:R-:W-:-:S02]  /*8350*/  PRMT R193, RZ, 0x7610, R193 ;  /* 0x00007610ffc17816 */ /* 0x000fc400000000c1 */
[----:B------:R-:W-:Y:S01]  /*8360*/  PRMT R192, RZ, 0x7610, R192 ;  /* 0x00007610ffc07816 */ /* 0x000fe200000000c0 */
[----:B--2---:R-:W-:Y:S01]  /*8370*/  IMAD.X R11, R7, 0x1, R0, P1 ;  /* 0x00000001070b7824 */ /* 0x004fe200008e0600 */
[----:B------:R0:W-:Y:S04]  /*8380*/  STL [R1+0xc28], R7 ;  /* 0x000c280701007387 */ /* 0x0001e80000100800 */
[----:B------:R1:W2:Y:S04]  /*8390*/  @!P0 LDG.E.U16 R181, desc[UR22][R10.64] ;  /* 0x000000160ab58981 */ /* 0x0002a8000c1e1500 */
[----:B0-----:R-:W2:Y:S01]  /*83a0*/  LDL.LU R7, [R1+0x67c] ;  /* 0x00067c0001077983 */ /* 0x001ea20000300800 */
[----:B-1----:R-:W-:-:S03]  /*83b0*/  IADD3 R10, P1, R6, R4, RZ ;  /* 0x00000004060a7210 */ /* 0x002fc60007f3e0ff */
[----:B------:R0:W-:Y:S02]  /*83c0*/  STL [R1+0xc2c], R6 ;  /* 0x000c2c0601007387 */ /* 0x0001e40000100800 */
[----:B------:R-:W-:-:S05]  /*83d0*/  IMAD.X R11, R226, 0x1, R0, P1 ;  /* 0x00000001e20b7824 */ /* 0x000fca00008e0600 */
[----:B------:R4:W2:Y:S04]  /*83e0*/  @!P0 LDG.E.U16 R193, desc[UR22][R10.64] ;  /* 0x000000160ac18981 */ /* 0x0008a8000c1e1500 */
[----:B0-----:R-:W2:Y:S04]  /*83f0*/  LDL.LU R6, [R1+0x670] ;  /* 0x0006700001067983 */ /* 0x001ea80000300800 */
[----:B------:R0:W-:Y:S04]  /*8400*/  STL [R1+0xc30], R226 ;  /* 0x000c30e201007387 */ /* 0x0001e80000100800 */
[----:B0-----:R-:W2:Y:S01]  /*8410*/  LDL.LU R226, [R1+0x70c] ;  /* 0x00070c0001e27983 */ /* 0x001ea20000300800 */
[----:B----4-:R-:W-:-:S03]  /*8420*/  IADD3 R10, P1, R2, R4, RZ ;  /* 0x00000004020a7210 */ /* 0x010fc60007f3e0ff */
[----:B------:R0:W-:Y:S04]  /*8430*/  STL [R1+0xc34], R2 ;  /* 0x000c340201007387 */ /* 0x0001e80000100800 */
[----:B0-----:R-:W4:Y:S01]  /*8440*/  LDL.LU R2, [R1+0x674] ;  /* 0x0006740001027983 */ /* 0x001f220000300800 */
[----:B---3--:R-:W-:-:S03]  /*8450*/  IMAD.X R11, R196, 0x1, R0, P1 ;  /* 0x00000001c40b7824 */ /* 0x008fc600008e0600 */
[----:B------:R-:W-:Y:S04]  /*8460*/  STL [R1+0xc38], R196 ;  /* 0x000c38c401007387 */ /* 0x000fe80000100800 */
[----:B------:R0:W3:Y:S04]  /*8470*/  @!P0 LDG.E.U16 R192, desc[UR22][R10.64] ;  /* 0x000000160ac08981 */ /* 0x0000e8000c1e1500 */
[----:B------:R-:W-:Y:S01]  /*8480*/  STL [R1+0xc3c], R3 ;  /* 0x000c3c0301007387 */ /* 0x000fe20000100800 */
[----:B0-----:R-:W-:-:S03]  /*8490*/  IADD3 R10, P1, R3, R4, RZ ;  /* 0x00000004030a7210 */ /* 0x001fc60007f3e0ff */
[----:B------:R0:W-:Y:S02]  /*84a0*/  STL [R1+0xc40], R225 ;  /* 0x000c40e101007387 */ /* 0x0001e40000100800 */
[----:B------:R-:W-:Y:S02]  /*84b0*/  IMAD.X R11, R225, 0x1, R0, P1 ;  /* 0x00000001e10b7824 */ /* 0x000fe400008e0600 */
[----:B0-----:R-:W3:Y:S04]  /*84c0*/  LDL.LU R225, [R1+0x66c] ;  /* 0x00066c0001e17983 */ /* 0x001ee80000300800 */
[----:B------:R-:W3:Y:S01]  /*84d0*/  LDL.LU R3, [R1+0x708] ;  /* 0x0007080001037983 */ /* 0x000ee20000300800 */
[----:B------:R-:W-:Y:S02]  /*84e0*/  PRMT R191, RZ, 0x7610, R191 ;  /* 0x00007610ffbf7816 */ /* 0x000fe400000000bf */
[----:B------:R-:W-:Y:S01]  /*84f0*/  PRMT R190, RZ, 0x7610, R190 ;  /* 0x00007610ffbe7816 */ /* 0x000fe200000000be */
[----:B------:R-:W3:Y:S04]  /*8500*/  LDL.LU R196, [R1+0x668] ;  /* 0x0006680001c47983 */ /* 0x000ee80000300800 */
[----:B------:R0:W3:Y:S02]  /*8510*/  @!P0 LDG.E.U16 R191, desc[UR22][R10.64] ;  /* 0x000000160abf8981 */ /* 0x0000e4000c1e1500 */
[----:B0-----:R-:W-:-:S02]  /*8520*/  IADD3 R10, P1, R25, R4, RZ ;  /* 0x00000004190a7210 */ /* 0x001fc40007f3e0ff */
[----:B------:R-:W-:Y:S02]  /*8530*/  PRMT R189, RZ, 0x7610, R189 ;  /* 0x00007610ffbd7816 */ /* 0x000fe400000000bd */
[----:B------:R-:W-:Y:S01]  /*8540*/  PRMT R188, RZ, 0x7610, R188 ;  /* 0x00007610ffbc7816 */ /* 0x000fe200000000bc */
[----:B------:R-:W-:Y:S01]  /*8550*/  STS.U16 [R8+UR20+0x8000], R9 ;  /* 0x0080000908007988 */ /* 0x000fe20008000414 */
[----:B------:R-:W-:-:S03]  /*8560*/  PRMT R187, RZ, 0x7610, R187 ;  /* 0x00007610ffbb7816 */ /* 0x000fc600000000bb */
[----:B------:R-:W-:Y:S04]  /*8570*/  STS.U16 [R8+UR20+0x8400], R12 ;  /* 0x0084000c08007988 */ /* 0x000fe80008000414 */
[----:B------:R-:W-:Y:S04]  /*8580*/  STS.U16 [R8+UR20+0x8800], R13 ;  /* 0x0088000d08007988 */ /* 0x000fe80008000414 */
[----:B------:R-:W-:Y:S01]  /*8590*/  STS.U16 [R8+UR20+0x8c00], R14 ;  /* 0x008c000e08007988 */ /* 0x000fe20008000414 */
[----:B--2---:R-:W-:-:S05]  /*85a0*/  IMAD.X R11, R7, 0x1, R0, P1 ;  /* 0x00000001070b7824 */ /* 0x004fca00008e0600 */
[----:B------:R0:W2:Y:S02]  /*85b0*/  @!P0 LDG.E.U16 R190, desc[UR22][R10.64] ;  /* 0x000000160abe8981 */ /* 0x0000a4000c1e1500 */
[----:B0-----:R-:W-:-:S05]  /*85c0*/  IADD3 R10, P1, R227, R4, RZ ;  /* 0x00000004e30a7210 */ /* 0x001fca0007f3e0ff */
[----:B------:R-:W-:-:S05]  /*85d0*/  IMAD.X R11, R224, 0x1, R0, P1 ;  /* 0x00000001e00b7824 */ /* 0x000fca00008e0600 */
[----:B------:R0:W2:Y:S02]  /*85e0*/  @!P0 LDG.E.U16 R189, desc[UR22][R10.64] ;  /* 0x000000160abd8981 */ /* 0x0000a4000c1e1500 */
[----:B0-----:R-:W-:Y:S02]  /*85f0*/  IADD3 R10, P1, R226, R4, RZ ;  /* 0x00000004e20a7210 */ /* 0x001fe40007f3e0ff */
[----:B------:R0:W-:Y:S04]  /*8600*/  STL [R1+0xc44], R7 ;  /* 0x000c440701007387 */ /* 0x0001e80000100800 */
[----:B0-----:R-:W2:Y:S04]  /*8610*/  LDL.LU R7, [R1+0x660] ;  /* 0x0006600001077983 */ /* 0x001ea80000300800 */
[----:B------:R0:W-:Y:S04]  /*8620*/  STL [R1+0xc48], R8 ;  /* 0x000c480801007387 */ /* 0x0001e80000100800 */
[----:B0-----:R-:W2:Y:S01]  /*8630*/  LDL.LU R8, [R1+0x704] ;  /* 0x0007040001087983 */ /* 0x001ea20000300800 */
[----:B----4-:R-:W-:-:S03]  /*8640*/  IMAD.X R11, R2, 0x1, R0, P1 ;  /* 0x00000001020b7824 */ /* 0x010fc600008e0600 */
[----:B------:R0:W-:Y:S04]  /*8650*/  STL [R1+0xc4c], R227 ;  /* 0x000c4ce301007387 */ /* 0x0001e80000100800 */
[----:B------:R1:W4:Y:S04]  /*8660*/  @!P0 LDG.E.U16 R188, desc[UR22][R10.64] ;  /* 0x000000160abc8981 */ /* 0x000328000c1e1500 */
[----:B0-----:R-:W4:Y:S01]  /*8670*/  LDL.LU R227, [R1+0x664] ;  /* 0x0006640001e37983 */ /* 0x001f220000300800 */
[----:B-1----:R-:W-:-:S03]  /*8680*/  IADD3 R10, P1, R6, R4, RZ ;  /* 0x00000004060a7210 */ /* 0x002fc60007f3e0ff */
[----:B------:R-:W-:Y:S02]  /*8690*/  STL [R1+0xc50], R224 ;  /* 0x000c50e001007387 */ /* 0x000fe40000100800 */
[----:B------:R-:W-:Y:S02]  /*86a0*/  IMAD.X R11, R223, 0x1, R0, P1 ;  /* 0x00000001df0b7824 */ /* 0x000fe400008e0600 */
[----:B------:R-:W-:Y:S04]  /*86b0*/  STL [R1+0xc54], R226 ;  /* 0x000c54e201007387 */ /* 0x000fe80000100800 */
[----:B------:R-:W-:Y:S04]  /*86c0*/  STL [R1+0xc58], R2 ;  /* 0x000c580201007387 */ /* 0x000fe80000100800 */
[----:B------:R-:W-:Y:S04]  /*86d0*/  STL [R1+0xc5c], R6 ;  /* 0x000c5c0601007387 */ /* 0x000fe80000100800 */
[----:B------:R-:W-:Y:S04]  /*86e0*/  STL [R1+0xc60], R223 ;  /* 0x000c60df01007387 */ /* 0x000fe80000100800 */
[----:B------:R0:W4:Y:S04]  /*86f0*/  @!P0 LDG.E.U16 R187, desc[UR22][R10.64] ;  /* 0x000000160abb8981 */ /* 0x000128000c1e1500 */
[----:B---3--:R1:W-:Y:S04]  /*8700*/  STL [R1+0xc64], R3 ;  /* 0x000c640301007387 */ /* 0x0083e80000100800 */
[----:B------:R-:W-:Y:S01]  /*8710*/  STL [R1+0xc68], R225 ;  /* 0x000c68e101007387 */ /* 0x000fe20000100800 */
[----:B0-----:R-:W-:-:S03]  /*8720*/  IADD3 R10, P1, R3, R4, RZ ;  /* 0x00000004030a7210 */ /* 0x001fc60007f3e0ff */
[----:B-1----:R-:W3:Y:S04]  /*8730*/  LDL.LU R3, [R1+0x654] ;  /* 0x0006540001037983 */ /* 0x002ee80000300800 */
[----:B------:R-:W3:Y:S04]  /*8740*/  LDL.LU R223, [R1+0x6f8] ;  /* 0x0006f80001df7983 */ /* 0x000ee80000300800 */
[----:B------:R-:W3:Y:S04]  /*8750*/  LDL.LU R6, [R1+0x650] ;  /* 0x0006500001067983 */ /* 0x000ee80000300800 */
[----:B------:R-:W3:Y:S04]  /*8760*/  LDL.LU R2, [R1+0x65c] ;  /* 0x00065c0001027983 */ /* 0x000ee80000300800 */
[----:B------:R-:W3:Y:S01]  /*8770*/  LDL.LU R226, [R1+0x6fc] ;  /* 0x0006fc0001e27983 */ /* 0x000ee20000300800 */
[----:B------:R-:W-:Y:S01]  /*8780*/  PRMT R186, RZ, 0x7610, R186 ;  /* 0x00007610ffba7816 */ /* 0x000fe200000000ba */
[----:B------:R-:W-:Y:S01]  /*8790*/  IMAD.X R11, R225, 0x1, R0, P1 ;  /* 0x00000001e10b7824 */ /* 0x000fe200008e0600 */
[----:B------:R-:W-:Y:S01]  /*87a0*/  PRMT R185, RZ, 0x7610, R185 ;  /* 0x00007610ffb97816 */ /* 0x000fe200000000b9 */
[----:B------:R-:W3:Y:S04]  /*87b0*/  LDL.LU R224, [R1+0x658] ;  /* 0x0006580001e07983 */ /* 0x000ee80000300800 */
[----:B------:R0:W3:Y:S02]  /*87c0*/  @!P0 LDG.E.U16 R186, desc[UR22][R10.64] ;  /* 0x000000160aba8981 */ /* 0x0000e4000c1e1500 */
[----:B0-----:R-:W-:-:S05]  /*87d0*/  IADD3 R10, P1, R196, R4, RZ ;  /* 0x00000004c40a7210 */ /* 0x001fca0007f3e0ff */
[----:B------:R-:W-:-:S05]  /*87e0*/  IMAD.X R11, R222, 0x1, R0, P1 ;  /* 0x00000001de0b7824 */ /* 0x000fca00008e0600 */
[----:B------:R2:W3:Y:S01]  /*87f0*/  @!P0 LDG.E.U16 R185, desc[UR22][R10.64] ;  /* 0x000000160ab98981 */ /* 0x0004e2000c1e1500 */
[----:B------:R-:W-:-:S03]  /*8800*/  PRMT R184, RZ, 0x7610, R184 ;  /* 0x00007610ffb87816 */ /* 0x000fc600000000b8 */
[----:B------:R-:W-:Y:S04]  /*8810*/  STL [R1+0xc6c], R196 ;  /* 0x000c6cc401007387 */ /* 0x000fe80000100800 */
[----:B------:R-:W-:Y:S01]  /*8820*/  STL [R1+0xc70], R222 ;  /* 0x000c70de01007387 */ /* 0x000fe20000100800 */
[----:B--2---:R-:W-:-:S03]  /*8830*/  IADD3 R10, P1, R8, R4, RZ ;  /* 0x00000004080a7210 */ /* 0x004fc60007f3e0ff */
[----:B------:R-:W-:Y:S02]  /*8840*/  STL [R1+0xc74], R8 ;  /* 0x000c740801007387 */ /* 0x000fe40000100800 */
[----:B----4-:R-:W-:Y:S02]  /*8850*/  IMAD.X R11, R227, 0x1, R0, P1 ;  /* 0x00000001e30b7824 */ /* 0x010fe400008e0600 */
[----:B------:R-:W-:Y:S04]  /*8860*/  STL [R1+0xc78], R227 ;  /* 0x000c78e301007387 */ /* 0x000fe80000100800 */
[----:B------:R0:W-:Y:S04]  /*8870*/  STL [R1+0xc7c], R7 ;  /* 0x000c7c0701007387 */ /* 0x0001e80000100800 */
[----:B------:R-:W-:Y:S04]  /*8880*/  STL [R1+0xc80], R221 ;  /* 0x000c80dd01007387 */ /* 0x000fe80000100800 */
[----:B------:R1:W2:Y:S02]  /*8890*/  @!P0 LDG.E.U16 R184, desc[UR22][R10.64] ;  /* 0x000000160ab88981 */ /* 0x0002a4000c1e1500 */
[----:B-1----:R-:W-:-:S02]  /*88a0*/  IADD3 R10, P1, R7, R4, RZ ;  /* 0x00000004070a7210 */ /* 0x002fc40007f3e0ff */
[----:B---3--:R-:W-:Y:S04]  /*88b0*/  STL [R1+0xc84], R226 ;  /* 0x000c84e201007387 */ /* 0x008fe80000100800 */
[----:B------:R-:W-:Y:S04]  /*88c0*/  STL [R1+0xc88], R2 ;  /* 0x000c880201007387 */ /* 0x000fe80000100800 */
[----:B0-----:R-:W3:Y:S04]  /*88d0*/  LDL.LU R7, [R1+0x644] ;  /* 0x0006440001077983 */ /* 0x001ee80000300800 */
[----:B------:R-:W4:Y:S04]  /*88e0*/  LDL.LU R227, [R1+0x6f0] ;  /* 0x0006f00001e37983 */ /* 0x000f280000300800 */
[----:B------:R-:W2:Y:S04]  /*88f0*/  LDL.LU R8, [R1+0x640] ;  /* 0x0006400001087983 */ /* 0x000ea80000300800 */
[----:B------:R-:W3:Y:S04]  /*8900*/  LDL.LU R222, [R1+0x64c] ;  /* 0x00064c0001de7983 */ /* 0x000ee80000300800 */
[----:B------:R-:W4:Y:S01]  /*8910*/  LDL.LU R196, [R1+0x6f4] ;  /* 0x0006f40001c47983 */ /* 0x000f220000300800 */
[C---:B------:R-:W-:Y:S01]  /*8920*/  IMAD.SHL.U32 R26, R151.reuse, 0x2, RZ ;  /* 0x00000002971a7824 */ /* 0x040fe200078e00ff */
[----:B------:R-:W-:Y:S01]  /*8930*/  LOP3.LUT R25, R151, 0xc0, RZ, 0xc0, !PT ;  /* 0x000000c097197812 */ /* 0x000fe200078ec0ff */
[----:B------:R-:W-:Y:S01]  /*8940*/  IMAD.X R11, R221, 0x1, R0, P1 ;  /* 0x00000001dd0b7824 */ /* 0x000fe200008e0600 */
[----:B------:R-:W-:Y:S01]  /*8950*/  PRMT R183, RZ, 0x7610, R183 ;  /* 0x00007610ffb77816 */ /* 0x000fe200000000b7 */
[----:B------:R-:W2:Y:S01]  /*8960*/  LDL.LU R225, [R1+0x648] ;  /* 0x0006480001e17983 */ /* 0x000ea20000300800 */
[----:B------:R-:W-:-:S04]  /*8970*/  LOP3.LUT R26, R26, 0x7e, RZ, 0xc0, !PT ;  /* 0x0000007e1a1a7812 */ /* 0x000fc800078ec0ff */
[----:B------:R0:W2:Y:S01]  /*8980*/  @!P0 LDG.E.U16 R183, desc[UR22][R10.64] ;  /* 0x000000160ab78981 */ /* 0x0000a2000c1e1500 */
[----:B------:R-:W-:-:S05]  /*8990*/  IMAD R25, R25, 0x40, R26 ;  /* 0x0000004019197824 */ /* 0x000fca00078e021a */
[----:B------:R-:W-:Y:S01]  /*89a0*/  LOP3.LUT R25, R25, 0x10, RZ, 0x3c, !PT ;  /* 0x0000001019197812 */ /* 0x000fe200078e3cff */
[----:B------:R-:W-:-:S04]  /*89b0*/  IMAD.SHL.U32 R26, R151, 0x2, RZ ;  /* 0x00000002971a7824 */ /* 0x000fc800078e00ff */
[----:B------:R-:W-:Y:S01]  /*89c0*/  STS.U16 [R25+UR20+0x8080], R15 ;  /* 0x0080800f19007988 */ /* 0x000fe20008000414 */
[----:B------:R-:W-:-:S03]  /*89d0*/  LOP3.LUT R26, R26, 0x7e, RZ, 0xc0, !PT ;  /* 0x0000007e1a1a7812 */ /* 0x000fc600078ec0ff */
[----:B------:R-:W-:Y:S04]  /*89e0*/  STS.U16 [R25+UR20+0x8480], R16 ;  /* 0x0084801019007988 */ /* 0x000fe80008000414 */
[----:B------:R-:W-:Y:S04]  /*89f0*/  STS.U16 [R25+UR20+0x8880], R17 ;  /* 0x0088801119007988 */ /* 0x000fe80008000414 */
[----:B------:R1:W-:Y:S02]  /*8a00*/  STS.U16 [R25+UR20+0x8c80], R18 ;  /* 0x008c801219007988 */ /* 0x0003e40008000414 */
[----:B-1----:R-:W-:-:S05]  /*8a10*/  LOP3.LUT R25, R151, 0xc0, RZ, 0xc0, !PT ;  /* 0x000000c097197812 */ /* 0x002fca00078ec0ff */
[----:B------:R-:W-:Y:S01]  /*8a20*/  IMAD R25, R25, 0x40, R26 ;  /* 0x0000004019197824 */ /* 0x000fe200078e021a */
[----:B0-----:R-:W-:-:S04]  /*8a30*/  IADD3 R10, P1, R226, R4, RZ ;  /* 0x00000004e20a7210 */ /* 0x001fc80007f3e0ff */
[----:B------:R-:W-:Y:S01]  /*8a40*/  LOP3.LUT R25, R25, 0x20, RZ, 0x3c, !PT ;  /* 0x0000002019197812 */ /* 0x000fe200078e3cff */
[----:B------:R-:W-:-:S04]  /*8a50*/  IMAD.X R11, R2, 0x1, R0, P1 ;  /* 0x00000001020b7824 */ /* 0x000fc800008e0600 */
[----:B------:R-:W-:Y:S04]  /*8a60*/  STS.U16 [R25+UR20+0x8100], R19 ;  /* 0x0081001319007988 */ /* 0x000fe80008000414 */
[----:B------:R-:W-:Y:S04]  /*8a70*/  STS.U16 [R25+UR20+0x8500], R20 ;  /* 0x0085001419007988 */ /* 0x000fe80008000414 */
[----:B------:R0:W-:Y:S02]  /*8a80*/  STS.U16 [R25+UR20+0x8900], R21 ;  /* 0x0089001519007988 */ /* 0x0001e40008000414 */
[----:B0-----:R-:W-:-:S02]  /*8a90*/  PRMT R21, RZ, 0x7610, R21 ;  /* 0x00007610ff157816 */ /* 0x001fc40000000015 */
[----:B------:R-:W-:Y:S04]  /*8aa0*/  STL [R1+0xc8c], R224 ;  /* 0x000c8ce001007387 */ /* 0x000fe80000100800 */
[----:B------:R0:W2:Y:S01]  /*8ab0*/  @!P0 LDG.E.U16 R21, desc[UR22][R10.64] ;  /* 0x000000160a158981 */ /* 0x0000a2000c1e1500 */
[----:B------:R-:W-:-:S03]  /*8ac0*/  PRMT R20, RZ, 0x7610, R20 ;  /* 0x00007610ff147816 */ /* 0x000fc60000000014 */
[----:B------:R-:W-:Y:S01]  /*8ad0*/  STL [R1+0xc90], R220 ;  /* 0x000c90dc01007387 */ /* 0x000fe20000100800 */
[----:B0-----:R-:W-:-:S03]  /*8ae0*/  IADD3 R10, P1, R224, R4, RZ ;  /* 0x00000004e00a7210 */ /* 0x001fc60007f3e0ff */
[----:B------:R0:W-:Y:S02]  /*8af0*/  STL [R1+0xc94], R223 ;  /* 0x000c94df01007387 */ /* 0x0001e40000100800 */
[----:B------:R-:W-:Y:S02]  /*8b00*/  IMAD.X R11, R220, 0x1, R0, P1 ;  /* 0x00000001dc0b7824 */ /* 0x000fe400008e0600 */
[----:B------:R-:W-:Y:S04]  /*8b10*/  STL [R1+0xc98], R3 ;  /* 0x000c980301007387 */ /* 0x000fe80000100800 */
[----:B------:R-:W-:Y:S04]  /*8b20*/  STL [R1+0xc9c], R6 ;  /* 0x000c9c0601007387 */ /* 0x000fe80000100800 */
[----:B------:R-:W-:Y:S04]  /*8b30*/  STL [R1+0xca0], R219 ;  /* 0x000ca0db01007387 */ /* 0x000fe80000100800 */
[----:B------:R1:W2:Y:S02]  /*8b40*/  @!P0 LDG.E.U16 R20, desc[UR22][R10.64] ;  /* 0x000000160a148981 */ /* 0x0002a4000c1e1500 */
[----:B-1----:R-:W-:-:S02]  /*8b50*/  IADD3 R10, P1, R223, R4, RZ ;  /* 0x00000004df0a7210 */ /* 0x002fc40007f3e0ff */
[----:B----4-:R-:W-:Y:S04]  /*8b60*/  STL [R1+0xca4], R196 ;  /* 0x000ca4c401007387 */ /* 0x010fe80000100800 */
[----:B---3--:R-:W-:Y:S04]  /*8b70*/  STL [R1+0xca8], R222 ;  /* 0x000ca8de01007387 */ /* 0x008fe80000100800 */
[----:B0-----:R-:W3:Y:S04]  /*8b80*/  LDL.LU R223, [R1+0x634] ;  /* 0x0006340001df7983 */ /* 0x001ee80000300800 */
[----:B------:R-:W4:Y:S04]  /*8b90*/  LDL.LU R220, [R1+0x6e8] ;  /* 0x0006e80001dc7983 */ /* 0x000f280000300800 */
[----:B------:R-:W3:Y:S04]  /*8ba0*/  LDL.LU R224, [R1+0x630] ;  /* 0x0006300001e07983 */ /* 0x000ee80000300800 */
[----:B------:R-:W4:Y:S04]  /*8bb0*/  LDL.LU R2, [R1+0x63c] ;  /* 0x00063c0001027983 */ /* 0x000f280000300800 */
[----:B------:R-:W3:Y:S01]  /*8bc0*/  LDL.LU R226, [R1+0x6ec] ;  /* 0x0006ec0001e27983 */ /* 0x000ee20000300800 */
[----:B------:R-:W-:Y:S01]  /*8bd0*/  PRMT R19, RZ, 0x7610, R19 ;  /* 0x00007610ff137816 */ /* 0x000fe20000000013 */
[----:B------:R-:W-:Y:S01]  /*8be0*/  IMAD.X R11, R3, 0x1, R0, P1 ;  /* 0x00000001030b7824 */ /* 0x000fe200008e0600 */
[----:B------:R-:W-:Y:S01]  /*8bf0*/  PRMT R18, RZ, 0x7610, R18 ;  /* 0x00007610ff127816 */ /* 0x000fe20000000012 */
[----:B------:R-:W4:Y:S04]  /*8c00*/  LDL.LU R221, [R1+0x638] ;  /* 0x0006380001dd7983 */ /* 0x000f280000300800 */
[----:B------:R0:W4:Y:S02]  /*8c10*/  @!P0 LDG.E.U16 R19, desc[UR22][R10.64] ;  /* 0x000000160a138981 */ /* 0x000124000c1e1500 */
[----:B0-----:R-:W-:-:S05]  /*8c20*/  IADD3 R10, P1, R6, R4, RZ ;  /* 0x00000004060a7210 */ /* 0x001fca0007f3e0ff */
[----:B------:R-:W-:-:S05]  /*8c30*/  IMAD.X R11, R219, 0x1, R0, P1 ;  /* 0x00000001db0b7824 */ /* 0x000fca00008e0600 */
[----:B------:R0:W4:Y:S01]  /*8c40*/  @!P0 LDG.E.U16 R18, desc[UR22][R10.64] ;  /* 0x000000160a128981 */ /* 0x000122000c1e1500 */
[----:B------:R-:W-:Y:S02]  /*8c50*/  PRMT R17, RZ, 0x7610, R17 ;  /* 0x00007610ff117816 */ /* 0x000fe40000000011 */
[----:B0-----:R-:W-:-:S05]  /*8c60*/  IADD3 R10, P1, R196, R4, RZ ;  /* 0x00000004c40a7210 */ /* 0x001fca0007f3e0ff */
[----:B------:R-:W-:-:S05]  /*8c70*/  IMAD.X R11, R222, 0x1, R0, P1 ;  /* 0x00000001de0b7824 */ /* 0x000fca00008e0600 */
[----:B------:R0:W4:Y:S01]  /*8c80*/  @!P0 LDG.E.U16 R17, desc[UR22][R10.64] ;  /* 0x000000160a118981 */ /* 0x000122000c1e1500 */
[----:B------:R-:W-:-:S03]  /*8c90*/  PRMT R16, RZ, 0x7610, R16 ;  /* 0x00007610ff107816 */ /* 0x000fc60000000010 */
[----:B--2---:R-:W-:Y:S01]  /*8ca0*/  STL [R1+0xcac], R225 ;  /* 0x000cace101007387 */ /* 0x004fe20000100800 */
[----:B0-----:R-:W-:-:S03]  /*8cb0*/  IADD3 R10, P1, R225, R4, RZ ;  /* 0x00000004e10a7210 */ /* 0x001fc60007f3e0ff */
[----:B------:R-:W-:Y:S02]  /*8cc0*/  STL [R1+0xcb0], R218 ;  /* 0x000cb0da01007387 */ /* 0x000fe40000100800 */
[----:B------:R-:W-:Y:S02]  /*8cd0*/  IMAD.X R11, R218, 0x1, R0, P1 ;  /* 0x00000001da0b7824 */ /* 0x000fe400008e0600 */
[----:B------:R0:W-:Y:S04]  /*8ce0*/  STL [R1+0xcb4], R227 ;  /* 0x000cb4e301007387 */ /* 0x0001e80000100800 */
[----:B------:R-:W-:Y:S04]  /*8cf0*/  STL [R1+0xcb8], R7 ;  /* 0x000cb80701007387 */ /* 0x000fe80000100800 */
[----:B------:R-:W-:Y:S04]  /*8d00*/  STL [R1+0xcbc], R8 ;  /* 0x000cbc0801007387 */ /* 0x000fe80000100800 */
[----:B------:R-:W-:Y:S04]  /*8d10*/  STL [R1+0xcc0], R217 ;  /* 0x000cc0d901007387 */ /* 0x000fe80000100800 */
[----:B------:R1:W2:Y:S02]  /*8d20*/  @!P0 LDG.E.U16 R16, desc[UR22][R10.64] ;  /* 0x000000160a108981 */ /* 0x0002a4000c1e1500 */
[----:B-1----:R-:W-:-:S02]  /*8d30*/  IADD3 R10, P1, R227, R4, RZ ;  /* 0x00000004e30a7210 */ /* 0x002fc40007f3e0ff */
[----:B---3--:R-:W-:Y:S04]  /*8d40*/  STL [R1+0xcc4], R226 ;  /* 0x000cc4e201007387 */ /* 0x008fe80000100800 */
[----:B----4-:R-:W-:Y:S04]  /*8d50*/  STL [R1+0xcc8], R2 ;  /* 0x000cc80201007387 */ /* 0x010fe80000100800 */
[----:B0-----:R-:W3:Y:S04]  /*8d60*/  LDL.LU R227, [R1+0x6e0] ;  /* 0x0006e00001e37983 */ /* 0x001ee80000300800 */
[----:B------:R-:W4:Y:S04]  /*8d70*/  LDL.LU R218, [R1+0x620] ;  /* 0x0006200001da7983 */ /* 0x000f280000300800 */
[----:B------:R-:W2:Y:S04]  /*8d80*/  LDL.LU R196, [R1+0x624] ;  /* 0x0006240001c47983 */ /* 0x000ea80000300800 */
[----:B------:R-:W3:Y:S04]  /*8d90*/  LDL.LU R219, [R1+0x62c] ;  /* 0x00062c0001db7983 */ /* 0x000ee80000300800 */
[----:B------:R-:W4:Y:S01]  /*8da0*/  LDL.LU R6, [R1+0x6e4] ;  /* 0x0006e40001067983 */ /* 0x000f220000300800 */
[----:B------:R-:W-:Y:S01]  /*8db0*/  PRMT R15, RZ, 0x7610, R15 ;  /* 0x00007610ff0f7816 */ /* 0x000fe2000000000f */
[----:B------:R-:W-:Y:S01]  /*8dc0*/  IMAD.X R11, R7, 0x1, R0, P1 ;  /* 0x00000001070b7824 */ /* 0x000fe200008e0600 */
[----:B------:R-:W-:Y:S01]  /*8dd0*/  PRMT R14, RZ, 0x7610, R14 ;  /* 0x00007610ff0e7816 */ /* 0x000fe2000000000e */
[----:B------:R-:W2:Y:S04]  /*8de0*/  LDL.LU R3, [R1+0x628] ;  /* 0x0006280001037983 */ /* 0x000ea80000300800 */
[----:B------:R0:W2:Y:S02]  /*8df0*/  @!P0 LDG.E.U16 R15, desc[UR22][R10.64] ;  /* 0x000000160a0f8981 */ /* 0x0000a4000c1e1500 */
[----:B0-----:R-:W-:-:S05]  /*8e00*/  IADD3 R10, P1, R8, R4, RZ ;  /* 0x00000004080a7210 */ /* 0x001fca0007f3e0ff */
[----:B------:R-:W-:-:S05]  /*8e10*/  IMAD.X R11, R217, 0x1, R0, P1 ;  /* 0x00000001d90b7824 */ /* 0x000fca00008e0600 */
[----:B------:R0:W2:Y:S01]  /*8e20*/  @!P0 LDG.E.U16 R14, desc[UR22][R10.64] ;  /* 0x000000160a0e8981 */ /* 0x0000a2000c1e1500 */
[----:B------:R-:W-:-:S03]  /*8e30*/  PRMT R13, RZ, 0x7610, R13 ;  /* 0x00007610ff0d7816 */ /* 0x000fc6000000000d */
[----:B------:R1:W-:Y:S01]  /*8e40*/  STL [R1+0xccc], R221 ;  /* 0x000cccdd01007387 */ /* 0x0003e20000100800 */
[----:B0-----:R-:W-:-:S03]  /*8e50*/  IADD3 R10, P1, R226, R4, RZ ;  /* 0x00000004e20a7210 */ /* 0x001fc60007f3e0ff */
[----:B------:R-:W-:Y:S02]  /*8e60*/  STL [R1+0xcd0], R216 ;  /* 0x000cd0d801007387 */ /* 0x000fe40000100800 */
[----:B------:R-:W-:Y:S02]  /*8e70*/  IMAD.X R11, R2, 0x1, R0, P1 ;  /* 0x00000001020b7824 */ /* 0x000fe400008e0600 */
[----:B------:R-:W-:Y:S04]  /*8e80*/  STL [R1+0xcd4], R220 ;  /* 0x000cd4dc01007387 */ /* 0x000fe80000100800 */
[----:B------:R-:W-:Y:S04]  /*8e90*/  STL [R1+0xcd8], R223 ;  /* 0x000cd8df01007387 */ /* 0x000fe80000100800 */
[----:B------:R-:W-:Y:S04]  /*8ea0*/  STL [R1+0xcdc], R224 ;  /* 0x000cdce001007387 */ /* 0x000fe80000100800 */
[----:B------:R-:W-:Y:S04]  /*8eb0*/  STL [R1+0xce0], R215 ;  /* 0x000ce0d701007387 */ /* 0x000fe80000100800 */
[----:B------:R0:W2:Y:S02]  /*8ec0*/  @!P0 LDG.E.U16 R13, desc[UR22][R10.64] ;  /* 0x000000160a0d8981 */ /* 0x0000a4000c1e1500 */
[----:B0-----:R-:W-:-:S02]  /*8ed0*/  IADD3 R10, P1, R221, R4, RZ ;  /* 0x00000004dd0a7210 */ /* 0x001fc40007f3e0ff */
[----:B----4-:R-:W-:Y:S04]  /*8ee0*/  STL [R1+0xce4], R6 ;  /* 0x000ce40601007387 */ /* 0x010fe80000100800 */
[----:B---3--:R-:W-:Y:S04]  /*8ef0*/  STL [R1+0xce8], R219 ;  /* 0x000ce8db01007387 */ /* 0x008fe80000100800 */
[----:B-1----:R-:W3:Y:S04]  /*8f00*/  LDL.LU R221, [R1+0x610] ;  /* 0x0006100001dd7983 */ /* 0x002ee80000300800 */
[----:B------:R-:W4:Y:S04]  /*8f10*/  LDL.LU R2, [R1+0x6d4] ;  /* 0x0006d40001027983 */ /* 0x000f280000300800 */
[----:B------:R-:W3:Y:S04]  /*8f20*/  LDL.LU R217, [R1+0x618] ;  /* 0x0006180001d97983 */ /* 0x000ee80000300800 */
[----:B------:R-:W4:Y:S04]  /*8f30*/  LDL.LU R8, [R1+0x6d8] ;  /* 0x0006d80001087983 */ /* 0x000f280000300800 */
[----:B------:R-:W3:Y:S04]  /*8f40*/  LDL.LU R7, [R1+0x614] ;  /* 0x0006140001077983 */ /* 0x000ee80000300800 */
[----:B------:R-:W4:Y:S04]  /*8f50*/  LDL.LU R225, [R1+0x61c] ;  /* 0x00061c0001e17983 */ /* 0x000f280000300800 */
[----:B------:R-:W3:Y:S01]  /*8f60*/  LDL.LU R222, [R1+0x6dc] ;  /* 0x0006dc0001de7983 */ /* 0x000ee20000300800 */
[----:B------:R-:W-:-:S03]  /*8f70*/  IMAD.SHL.U32 R26, R151, 0x2, RZ ;  /* 0x00000002971a7824 */ /* 0x000fc600078e00ff */
[----:B------:R0:W-:Y:S02]  /*8f80*/  STS.U16 [R25+UR20+0x8d00], R22 ;  /* 0x008d001619007988 */ /* 0x0001e40008000414 */
[----:B------:R-:W-:Y:S01]  /*8f90*/  LOP3.LUT R26, R26, 0x7e, RZ, 0xc0, !PT ;  /* 0x0000007e1a1a7812 */ /* 0x000fe200078ec0ff */
[----:B------:R-:W-:Y:S01]  /*8fa0*/  IMAD.X R11, R216, 0x1, R0, P1 ;  /* 0x00000001d80b7824 */ /* 0x000fe200008e0600 */
[----:B------:R-:W-:Y:S02]  /*8fb0*/  PRMT R12, RZ, 0x7610, R12 ;  /* 0x00007610ff0c7816 */ /* 0x000fe4000000000c */
[----:B0-----:R-:W-:-:S04]  /*8fc0*/  LOP3.LUT R25, R151, 0xc0, RZ, 0xc0, !PT ;  /* 0x000000c097197812 */ /* 0x001fc800078ec0ff */
[----:B------:R0:W4:Y:S01]  /*8fd0*/  @!P0 LDG.E.U16 R12, desc[UR22][R10.64] ;  /* 0x000000160a0c8981 */ /* 0x000122000c1e1500 */
[----:B------:R-:W-:-:S05]  /*8fe0*/  IMAD R25, R25, 0x40, R26 ;  /* 0x0000004019197824 */ /* 0x000fca00078e021a */
[----:B------:R-:W-:Y:S02]  /*8ff0*/  LOP3.LUT R25, R25, 0x30, RZ, 0x3c, !PT ;  /* 0x0000003019197812 */ /* 0x000fe400078e3cff */
[----:B0-----:R-:W-:Y:S01]  /*9000*/  IADD3 R10, P1, R220, R4, RZ ;  /* 0x00000004dc0a7210 */ /* 0x001fe20007f3e0ff */
[----:B------:R-:W-:Y:S01]  /*9010*/  IMAD.SHL.U32 R26, R151, 0x2, RZ ;  /* 0x00000002971a7824 */ /* 0x000fe200078e00ff */
[----:B------:R-:W-:Y:S01]  /*9020*/  PRMT R9, RZ, 0x7610, R9 ;  /* 0x00007610ff097816 */ /* 0x000fe20000000009 */
[----:B------:R-:W-:Y:S02]  /*9030*/  STS.U16 [R25+UR20+0x8180], R23 ;  /* 0x0081801719007988 */ /* 0x000fe40008000414 */
[----:B------:R-:W-:Y:S02]  /*9040*/  IMAD.X R11, R223, 0x1, R0, P1 ;  /* 0x00000001df0b7824 */ /* 0x000fe400008e0600 */
[----:B------:R-:W-:Y:S01]  /*9050*/  STS.U16 [R25+UR20+0x8580], R152 ;  /* 0x0085809819007988 */ /* 0x000fe20008000414 */
[----:B------:R-:W-:-:S03]  /*9060*/  LOP3.LUT R26, R26, 0x7e, RZ, 0xc0, !PT ;  /* 0x0000007e1a1a7812 */ /* 0x000fc600078ec0ff */
[----:B------:R-:W-:Y:S04]  /*9070*/  STS.U16 [R25+UR20+0x8980], R153 ;  /* 0x0089809919007988 */ /* 0x000fe80008000414 */
[----:B------:R0:W-:Y:S04]  /*9080*/  STS.U16 [R25+UR20+0x8d80], R154 ;  /* 0x008d809a19007988 */ /* 0x0001e80008000414 */
[----:B------:R1:W4:Y:S01]  /*9090*/  @!P0 LDG.E.U16 R9, desc[UR22][R10.64] ;  /* 0x000000160a098981 */ /* 0x000322000c1e1500 */
[----:B0-----:R-:W-:Y:S02]  /*90a0*/  LOP3.LUT R25, R151, 0xc0, RZ, 0xc0, !PT ;  /* 0x000000c097197812 */ /* 0x001fe400078ec0ff */
[----:B-1----:R-:W-:-:S03]  /*90b0*/  IADD3 R10, P1, R224, R4, RZ ;  /* 0x00000004e00a7210 */ /* 0x002fc60007f3e0ff */
[----:B------:R-:W-:Y:S01]  /*90c0*/  IMAD R25, R25, 0x40, R26 ;  /* 0x0000004019197824 */ /* 0x000fe200078e021a */
[----:B------:R-:W-:Y:S01]  /*90d0*/  PRMT R182, RZ, 0x7610, R182 ;  /* 0x00007610ffb67816 */ /* 0x000fe200000000b6 */
[----:B------:R-:W-:-:S03]  /*90e0*/  IMAD.X R11, R215, 0x1, R0, P1 ;  /* 0x00000001d70b7824 */ /* 0x000fc600008e0600 */
[----:B------:R-:W-:Y:S01]  /*90f0*/  LOP3.LUT R25, R25, 0x40, RZ, 0x3c, !PT ;  /* 0x0000004019197812 */ /* 0x000fe200078e3cff */
[----:B--2---:R-:W-:Y:S01]  /*9100*/  STL [R1+0xcec], R3 ;  /* 0x000cec0301007387 */ /* 0x004fe20000100800 */
[----:B------:R-:W-:-:S03]  /*9110*/  IMAD.SHL.U32 R26, R151, 0x2, RZ ;  /* 0x00000002971a7824 */ /* 0x000fc600078e00ff */
[----:B------:R0:W2:Y:S04]  /*9120*/  @!P0 LDG.E.U16 R182, desc[UR22][R10.64] ;  /* 0x000000160ab68981 */ /* 0x0000a8000c1e1500 */
[----:B------:R-:W-:Y:S04]  /*9130*/  STL [R1+0xcf0], R214 ;  /* 0x000cf0d601007387 */ /* 0x000fe80000100800 */
[----:B------:R-:W-:Y:S01]  /*9140*/  STS.U16 [R25+UR20+0x8200], R155 ;  /* 0x0082009b19007988 */ /* 0x000fe20008000414 */
[----:B0-----:R-:W-:-:S03]  /*9150*/  IADD3 R10, P1, R6, R4, RZ ;  /* 0x00000004060a7210 */ /* 0x001fc60007f3e0ff */
[----:B------:R-:W-:Y:S01]  /*9160*/  STL [R1+0xcf4], R227 ;  /* 0x000cf4e301007387 */ /* 0x000fe20000100800 */
[----:B------:R-:W-:-:S03]  /*9170*/  LOP3.LUT R26, R26, 0x7e, RZ, 0xc0, !PT ;  /* 0x0000007e1a1a7812 */ /* 0x000fc600078ec0ff */
[----:B------:R-:W-:Y:S01]  /*9180*/  STS.U16 [R25+UR20+0x8600], R156 ;  /* 0x0086009c19007988 */ /* 0x000fe20008000414 */
[----:B------:R-:W-:-:S03]  /*9190*/  PRMT R178, RZ, 0x7610, R178 ;  /* 0x00007610ffb27816 */ /* 0x000fc600000000b2 */
[----:B------:R-:W-:Y:S01]  /*91a0*/  STL [R1+0xcf8], R196 ;  /* 0x000cf8c401007387 */ /* 0x000fe20000100800 */
[----:B------:R-:W-:-:S03]  /*91b0*/  IMAD.X R11, R219, 0x1, R0, P1 ;  /* 0x00000001db0b7824 */ /* 0x000fc600008e0600 */
[----:B------:R-:W-:Y:S04]  /*91c0*/  STS.U16 [R25+UR20+0x8a00], R157 ;  /* 0x008a009d19007988 */ /* 0x000fe80008000414 */
[----:B------:R-:W-:Y:S04]  /*91d0*/  STL [R1+0xcfc], R218 ;  /* 0x000cfcda01007387 */ /* 0x000fe80000100800 */
[----:B------:R0:W-:Y:S04]  /*91e0*/  STS.U16 [R25+UR20+0x8e00], R158 ;  /* 0x008e009e19007988 */ /* 0x0001e80008000414 */
[----:B------:R-:W-:Y:S04]  /*91f0*/  STL [R1+0xd00], R213 ;  /* 0x000d00d501007387 */ /* 0x000fe80000100800 */
[----:B------:R1:W2:Y:S01]  /*9200*/  @!P0 LDG.E.U16 R178, desc[UR22][R10.64] ;  /* 0x000000160ab28981 */ /* 0x0002a2000c1e1500 */
[----:B0-----:R-:W-:-:S05]  /*9210*/  LOP3.LUT R25, R151, 0xc0, RZ, 0xc0, !PT ;  /* 0x000000c097197812 */ /* 0x001fca00078ec0ff */
[----:B------:R-:W-:Y:S01]  /*9220*/  IMAD R25, R25, 0x40, R26 ;  /* 0x0000004019197824 */ /* 0x000fe200078e021a */
[----:B-1----:R-:W-:-:S04]  /*9230*/  IADD3 R10, P1, R3, R4, RZ ;  /* 0x00000004030a7210 */ /* 0x002fc80007f3e0ff */
[----:B------:R-:W-:Y:S02]  /*9240*/  LOP3.LUT R25, R25, 0x50, RZ, 0x3c, !PT ;  /* 0x0000005019197812 */ /* 0x000fe400078e3cff */
[----:B------:R-:W-:Y:S01]  /*9250*/  PRMT R175, RZ, 0x7610, R175 ;  /* 0x00007610ffaf7816 */ /* 0x000fe200000000af */
[----:B------:R-:W-:Y:S02]  /*9260*/  IMAD.X R11, R214, 0x1, R0, P1 ;  /* 0x00000001d60b7824 */ /* 0x000fe400008e0600 */
[----:B------:R-:W-:Y:S01]  /*9270*/  IMAD.SHL.U32 R26, R151, 0x2, RZ ;  /* 0x00000002971a7824 */ /* 0x000fe200078e00ff */
[----:B------:R-:W-:Y:S04]  /*9280*/  STS.U16 [R25+UR20+0x8280], R159 ;  /* 0x0082809f19007988 */ /* 0x000fe80008000414 */
[----:B------:R-:W-:Y:S01]  /*9290*/  STS.U16 [R25+UR20+0x8680], R160 ;  /* 0x008680a019007988 */ /* 0x000fe20008000414 */
[----:B------:R-:W-:-:S03]  /*92a0*/  LOP3.LUT R26, R26, 0x7e, RZ, 0xc0, !PT ;  /* 0x0000007e1a1a7812 */ /* 0x000fc600078ec0ff */
[----:B------:R-:W-:Y:S04]  /*92b0*/  STS.U16 [R25+UR20+0x8a80], R161 ;  /* 0x008a80a119007988 */ /* 0x000fe80008000414 */
[----:B------:R0:W2:Y:S04]  /*92c0*/  @!P0 LDG.E.U16 R175, desc[UR22][R10.64] ;  /* 0x000000160aaf8981 */ /* 0x0000a8000c1e1500 */
[----:B------:R1:W-:Y:S01]  /*92d0*/  STS.U16 [R25+UR20+0x8e80], R162 ;  /* 0x008e80a219007988 */ /* 0x0003e20008000414 */
[----:B------:R-:W-:Y:S02]  /*92e0*/  PRMT R173, RZ, 0x7610, R173 ;  /* 0x00007610ffad7816 */ /* 0x000fe400000000ad */
[----:B0-----:R-:W-:-:S02]  /*92f0*/  IADD3 R10, P1, R227, R4, RZ ;  /* 0x00000004e30a7210 */ /* 0x001fc40007f3e0ff */
[----:B-1----:R-:W-:-:S03]  /*9300*/  LOP3.LUT R25, R151, 0xc0, RZ, 0xc0, !PT ;  /* 0x000000c097197812 */ /* 0x002fc600078ec0ff */
[----:B------:R-:W-:Y:S02]  /*9310*/  IMAD.X R11, R196, 0x1, R0, P1 ;  /* 0x00000001c40b7824 */ /* 0x000fe400008e0600 */
[----:B------:R-:W-:-:S03]  /*9320*/  IMAD R25, R25, 0x40, R26 ;  /* 0x0000004019197824 */ /* 0x000fc600078e021a */
[----:B------:R0:W2:Y:S02]  /*9330*/  @!P0 LDG.E.U16 R173, desc[UR22][R10.64] ;  /* 0x000000160aad8981 */ /* 0x0000a4000c1e1500 */
[----:B------:R-:W-:Y:S02]  /*9340*/  LOP3.LUT R25, R25, 0x60, RZ, 0x3c, !PT ;  /* 0x0000006019197812 */ /* 0x000fe400078e3cff */
[----:B------:R-:W-:Y:S02]  /*9350*/  PRMT R171, RZ, 0x7610, R171 ;  /* 0x00007610ffab7816 */ /* 0x000fe400000000ab */
[----:B0-----:R-:W-:Y:S01]  /*9360*/  IADD3 R10, P1, R218, R4, RZ ;  /* 0x00000004da0a7210 */ /* 0x001fe20007f3e0ff */
[----:B------:R-:W-:Y:S04]  /*9370*/  STS.U16 [R25+UR20+0x8300], R163 ;  /* 0x008300a319007988 */ /* 0x000fe80008000414 */
[----:B------:R-:W-:Y:S01]  /*9380*/  IMAD.X R11, R213, 0x1, R0, P1 ;  /* 0x00000001d50b7824 */ /* 0x000fe200008e0600 */
[----:B------:R-:W-:Y:S04]  /*9390*/  STS.U16 [R25+UR20+0x8700], R164 ;  /* 0x008700a419007988 */ /* 0x000fe80008000414 */
[----:B------:R-:W-:Y:S04]  /*93a0*/  STS.U16 [R25+UR20+0x8b00], R165 ;  /* 0x008b00a519007988 */ /* 0x000fe80008000414 */
[----:B------:R0:W-:Y:S04]  /*93b0*/  STS.U16 [R25+UR20+0x8f00], R166 ;  /* 0x008f00a619007988 */ /* 0x0001e80008000414 */
[----:B------:R1:W2:Y:S01]  /*93c0*/  @!P0 LDG.E.U16 R171, desc[UR22][R10.64] ;  /* 0x000000160aab8981 */ /* 0x0002a2000c1e1500 */
[C---:B------:R-:W-:Y:S01]  /*93d0*/  LOP3.LUT R6, R151.reuse, 0xc0, RZ, 0xc0, !PT ;  /* 0x000000c097067812 */ /* 0x040fe200078ec0ff */
[----:B0-----:R-:W-:Y:S01]  /*93e0*/  IMAD.SHL.U32 R25, R151, 0x2, RZ ;  /* 0x0000000297197824 */ /* 0x001fe200078e00ff */
[----:B------:R-:W-:-:S04]  /*93f0*/  PRMT R170, RZ, 0x7610, R170 ;  /* 0x00007610ffaa7816 */ /* 0x000fc800000000aa */
[----:B------:R-:W-:-:S05]  /*9400*/  LOP3.LUT R25, R25, 0x7e, RZ, 0xc0, !PT ;  /* 0x0000007e19197812 */ /* 0x000fca00078ec0ff */
[----:B------:R-:W-:-:S05]  /*9410*/  IMAD R6, R6, 0x40, R25 ;  /* 0x0000004006067824 */ /* 0x000fca00078e0219 */
[----:B------:R-:W-:-:S05]  /*9420*/  LOP3.LUT R6, R6, 0x70, RZ, 0x3c, !PT ;  /* 0x0000007006067812 */ /* 0x000fca00078e3cff */
[----:B------:R-:W-:Y:S04]  /*9430*/  STS.U16 [R6+UR20+0x8380], R167 ;  /* 0x008380a706007988 */ /* 0x000fe80008000414 */
[----:B------:R-:W-:Y:S04]  /*9440*/  STS.U16 [R6+UR20+0x8780], R172 ;  /* 0x008780ac06007988 */ /* 0x000fe80008000414 */
[----:B------:R-:W-:Y:S04]  /*9450*/  STS.U16 [R6+UR20+0x8b80], R174 ;  /* 0x008b80ae06007988 */ /* 0x000fe80008000414 */
[----:B------:R-:W-:Y:S04]  /*9460*/  STS.U16 [R6+UR20+0x8f80], R176 ;  /* 0x008f80b006007988 */ /* 0x000fe80008000414 */
[----:B---3--:R-:W-:Y:S04]  /*9470*/  STL [R1+0xd04], R222 ;  /* 0x000d04de01007387 */ /* 0x008fe80000100800 */
[----:B----4-:R-:W-:Y:S04]  /*9480*/  STL [R1+0xd08], R225 ;  /* 0x000d08e101007387 */ /* 0x010fe80000100800 */
[----:B------:R-:W3:Y:S04]  /*9490*/  LDL.LU R215, [R1+0x600] ;  /* 0x0006000001d77983 */ /* 0x000ee80000300800 */
[----:B------:R-:W4:Y:S04]  /*94a0*/  LDL.LU R224, [R1+0x6cc] ;  /* 0x0006cc0001e07983 */ /* 0x000f280000300800 */
[----:B------:R-:W2:Y:S04]  /*94b0*/  LDL.LU R223, [R1+0x608] ;  /* 0x0006080001df7983 */ /* 0x000ea80000300800 */
[----:B------:R-:W3:Y:S04]  /*94c0*/  LDL.LU R220, [R1+0x6d0] ;  /* 0x0006d00001dc7983 */ /* 0x000ee80000300800 */
[----:B------:R-:W4:Y:S04]  /*94d0*/  LDL.LU R216, [R1+0x604] ;  /* 0x0006040001d87983 */ /* 0x000f280000300800 */
[----:B------:R-:W2:Y:S01]  /*94e0*/  LDL.LU R226, [R1+0x60c] ;  /* 0x00060c0001e27983 */ /* 0x000ea20000300800 */
[----:B-1----:R-:W-:-:S05]  /*94f0*/  IADD3 R10, P1, R222, R4, RZ ;  /* 0x00000004de0a7210 */ /* 0x002fca0007f3e0ff */
[----:B------:R-:W-:Y:S01]  /*9500*/  IMAD.X R11, R225, 0x1, R0, P1 ;  /* 0x00000001e10b7824 */ /* 0x000fe200008e0600 */
[----:B------:R0:W-:Y:S04]  /*9510*/  STL [R1+0xd0c], R8 ;  /* 0x000d0c0801007387 */ /* 0x0001e80000100800 */
[----:B------:R1:W4:Y:S04]  /*9520*/  @!P0 LDG.E.U16 R170, desc[UR22][R10.64] ;  /* 0x000000160aaa8981 */ /* 0x000328000c1e1500 */
[----:B------:R-:W4:Y:S01]  /*9530*/  LDL.LU R25, [R1+0x69c] ;  /* 0x00069c0001197983 */ /* 0x000f220000300800 */
[----:B-1----:R-:W-:-:S03]  /*9540*/  IADD3 R10, P1, R8, R4, RZ ;  /* 0x00000004080a7210 */ /* 0x002fc60007f3e0ff */
[----:B0-----:R-:W4:Y:S04]  /*9550*/  LDL.LU R8, [R1+0x6a0] ;  /* 0x0006a00001087983 */ /* 0x001f280000300800 */
[----:B------:R-:W4:Y:S04]  /*9560*/  LDL.LU R225, [R1+0x6a4] ;  /* 0x0006a40001e17983 */ /* 0x000f280000300800 */
        /* <DEDUP_REMOVED lines=8> */
[----:B------:R-:W4:Y:S01]  /*95f0*/  LDL.LU R6, [R1+0x6c8] ;  /* 0x0006c80001067983 */ /* 0x000f220000300800 */
[----:B------:R-:W-:Y:S01]  /*9600*/  PRMT R169, RZ, 0x7610, R169 ;  /* 0x00007610ffa97816 */ /* 0x000fe200000000a9 */
[----:B------:R-:W-:Y:S01]  /*9610*/  IMAD.X R11, R217, 0x1, R0, P1 ;  /* 0x00000001d90b7824 */ /* 0x000fe200008e0600 */
[----:B------:R-:W-:-:S02]  /*9620*/  PRMT R168, RZ, 0x7610, R168 ;  /* 0x00007610ffa87816 */ /* 0x000fc400000000a8 */
[----:B------:R-:W-:Y:S02]  /*9630*/  PRMT R167, RZ, 0x7610, R167 ;  /* 0x00007610ffa77816 */ /* 0x000fe400000000a7 */
[----:B------:R-:W-:Y:S01]  /*9640*/  PRMT R166, RZ, 0x7610, R166 ;  /* 0x00007610ffa67816 */ /* 0x000fe200000000a6 */
[----:B------:R0:W4:Y:S01]  /*9650*/  @!P0 LDG.E.U16 R169, desc[UR22][R10.64] ;  /* 0x000000160aa98981 */ /* 0x000122000c1e1500 */
[----:B------:R-:W-:Y:S02]  /*9660*/  PRMT R165, RZ, 0x7610, R165 ;  /* 0x00007610ffa57816 */ /* 0x000fe400000000a5 */
[----:B------:R-:W-:Y:S02]  /*9670*/  PRMT R164, RZ, 0x7610, R164 ;  /* 0x00007610ffa47816 */ /* 0x000fe400000000a4 */
[----:B------:R-:W-:Y:S02]  /*9680*/  PRMT R163, RZ, 0x7610, R163 ;  /* 0x00007610ffa37816 */ /* 0x000fe400000000a3 */
[----:B------:R-:W-:-:S02]  /*9690*/  PRMT R162, RZ, 0x7610, R162 ;  /* 0x00007610ffa27816 */ /* 0x000fc400000000a2 */
[----:B------:R-:W-:Y:S02]  /*96a0*/  PRMT R161, RZ, 0x7610, R161 ;  /* 0x00007610ffa17816 */ /* 0x000fe400000000a1 */
[----:B------:R-:W-:Y:S02]  /*96b0*/  PRMT R160, RZ, 0x7610, R160 ;  /* 0x00007610ffa07816 */ /* 0x000fe400000000a0 */
        /* <DEDUP_REMOVED lines=9> */
[----:B------:R-:W-:Y:S01]  /*9750*/  PRMT R22, RZ, 0x7610, R22 ;  /* 0x00007610ff167816 */ /* 0x000fe20000000016 */
[----:B------:R1:W-:Y:S01]  /*9760*/  STS.U16 [R5+UR20+0x1e00], R21 ;  /* 0x001e001505007988 */ /* 0x0003e20008000414 */
[----:B0-----:R-:W-:-:S03]  /*9770*/  IADD3 R10, P1, R7, R4, RZ ;  /* 0x00000004070a7210 */ /* 0x001fc60007f3e0ff */
[----:B------:R0:W-:Y:S02]  /*9780*/  STS.U16 [R5+UR20+0x2000], R20 ;  /* 0x0020001405007988 */ /* 0x0001e40008000414 */
[----:B------:R-:W-:Y:S02]  /*9790*/  IMAD.X R11, R212, 0x1, R0, P1 ;  /* 0x00000001d40b7824 */ /* 0x000fe400008e0600 */
[----:B------:R0:W-:Y:S04]  /*97a0*/  STS.U16 [R5+UR20+0x2200], R19 ;  /* 0x0022001305007988 */ /* 0x0001e80008000414 */
[----:B------:R1:W4:Y:S04]  /*97b0*/  @!P0 LDG.E.U16 R168, desc[UR22][R10.64] ;  /* 0x000000160aa88981 */ /* 0x000328000c1e1500 */
[----:B------:R0:W-:Y:S04]  /*97c0*/  STS.U16 [R5+UR20+0x2400], R18 ;  /* 0x0024001205007988 */ /* 0x0001e80008000414 */
[----:B------:R0:W-:Y:S01]  /*97d0*/  STS.U16 [R5+UR20+0x2600], R17 ;  /* 0x0026001105007988 */ /* 0x0001e20008000414 */
[----:B-1----:R-:W-:-:S03]  /*97e0*/  IADD3 R10, P1, R2, R4, RZ ;  /* 0x00000004020a7210 */ /* 0x002fc60007f3e0ff */
[----:B------:R1:W-:Y:S02]  /*97f0*/  STS.U16 [R5+UR20+0x2800], R16 ;  /* 0x0028001005007988 */ /* 0x0003e40008000414 */
[----:B------:R-:W-:Y:S02]  /*9800*/  IMAD.X R11, R221, 0x1, R0, P1 ;  /* 0x00000001dd0b7824 */ /* 0x000fe400008e0600 */
[----:B------:R1:W-:Y:S04]  /*9810*/  STS.U16 [R5+UR20+0x2a00], R15 ;  /* 0x002a000f05007988 */ /* 0x0003e80008000414 */
[----:B------:R2:W4:Y:S04]  /*9820*/  @!P0 LDG.E.U16 R167, desc[UR22][R10.64] ;  /* 0x000000160aa78981 */ /* 0x000528000c1e1500 */
[----:B------:R1:W-:Y:S04]  /*9830*/  STS.U16 [R5+UR20+0x2c00], R14 ;  /* 0x002c000e05007988 */ /* 0x0003e80008000414 */
[----:B------:R1:W-:Y:S04]  /*9840*/  STS.U16 [R5+UR20+0x2e00], R13 ;  /* 0x002e000d05007988 */ /* 0x0003e80008000414 */
[----:B------:R1:W-:Y:S04]  /*9850*/  STS.U16 [R5+UR20+0x3000], R12 ;  /* 0x0030000c05007988 */ /* 0x0003e80008000414 */
[----:B------:R-:W4:Y:S01]  /*9860*/  LDL.LU.64 R28, [R1+0x400] ;  /* 0x00040000011c7983 */ /* 0x000f220000300a00 */
[----:B--2---:R-:W-:-:S03]  /*9870*/  IADD3 R10, P1, R226, R4, RZ ;  /* 0x00000004e20a7210 */ /* 0x004fc60007f3e0ff */
[----:B------:R-:W2:Y:S02]  /*9880*/  LDL.LU.64 R30, [R1+0x408] ;  /* 0x00040800011e7983 */ /* 0x000ea40000300a00 */
[----:B------:R-:W-:Y:S01]  /*9890*/  IMAD.X R11, R211, 0x1, R0, P1 ;  /* 0x00000001d30b7824 */ /* 0x000fe200008e0600 */
[----:B------:R-:W-:Y:S01]  /*98a0*/  PRMT R21, RZ, 0x7610, R21 ;  /* 0x00007610ff157816 */ /* 0x000fe20000000015 */
[----:B------:R-:W2:Y:S04]  /*98b0*/  LDL.LU.64 R32, [R1+0x410] ;  /* 0x0004100001207983 */ /* 0x000ea80000300a00 */
[----:B------:R3:W2:Y:S01]  /*98c0*/  @!P0 LDG.E.U16 R166, desc[UR22][R10.64] ;  /* 0x000000160aa68981 */ /* 0x0006a2000c1e1500 */
[----:B0-----:R-:W-:Y:S02]  /*98d0*/  PRMT R20, RZ, 0x7610, R20 ;  /* 0x00007610ff147816 */ /* 0x001fe40000000014 */
[----:B------:R-:W-:Y:S01]  /*98e0*/  PRMT R19, RZ, 0x7610, R19 ;  /* 0x00007610ff137816 */ /* 0x000fe20000000013 */
[----:B------:R-:W2:Y:S01]  /*98f0*/  LDL.LU.64 R34, [R1+0x418] ;  /* 0x0004180001227983 */ /* 0x000ea20000300a00 */
[----:B------:R-:W-:-:S02]  /*9900*/  PRMT R18, RZ, 0x7610, R18 ;  /* 0x00007610ff127816 */ /* 0x000fc40000000012 */
[----:B------:R-:W-:Y:S01]  /*9910*/  PRMT R17, RZ, 0x7610, R17 ;  /* 0x00007610ff117816 */ /* 0x000fe20000000011 */
[----:B------:R-:W2:Y:S01]  /*9920*/  LDL.LU.64 R36, [R1+0x420] ;  /* 0x0004200001247983 */ /* 0x000ea20000300a00 */
[----:B---3--:R-:W-:Y:S02]  /*9930*/  IADD3 R10, P1, R220, R4, RZ ;  /* 0x00000004dc0a7210 */ /* 0x008fe40007f3e0ff */
[----:B-1----:R-:W-:Y:S01]  /*9940*/  PRMT R16, RZ, 0x7610, R16 ;  /* 0x00007610ff107816 */ /* 0x002fe20000000010 */
[----:B------:R-:W3:Y:S02]  /*9950*/  LDL.LU.64 R38, [R1+0x428] ;  /* 0x0004280001267983 */ /* 0x000ee40000300a00 */
[----:B------:R-:W-:Y:S01]  /*9960*/  IMAD.X R11, R223, 0x1, R0, P1 ;  /* 0x00000001df0b7824 */ /* 0x000fe200008e0600 */
[----:B------:R-:W-:Y:S01]  /*9970*/  PRMT R15, RZ, 0x7610, R15 ;  /* 0x00007610ff0f7816 */ /* 0x000fe2000000000f */
[----:B------:R-:W3:Y:S04]  /*9980*/  LDL.LU.64 R40, [R1+0x430] ;  /* 0x0004300001287983 */ /* 0x000ee80000300a00 */
[----:B------:R4:W3:Y:S01]  /*9990*/  @!P0 LDG.E.U16 R165, desc[UR22][R10.64] ;  /* 0x000000160aa58981 */ /* 0x0008e2000c1e1500 */
[----:B------:R-:W-:-:S02]  /*99a0*/  PRMT R14, RZ, 0x7610, R14 ;  /* 0x00007610ff0e7816 */ /* 0x000fc4000000000e */
[----:B------:R-:W-:Y:S01]  /*99b0*/  PRMT R13, RZ, 0x7610, R13 ;  /* 0x00007610ff0d7816 */ /* 0x000fe2000000000d */
[----:B------:R0:W-:Y:S01]  /*99c0*/  STS.U16 [R5+UR20+0x3200], R9 ;  /* 0x0032000905007988 */ /* 0x0001e20008000414 */
[----:B------:R-:W-:-:S03]  /*99d0*/  PRMT R12, RZ, 0x7610, R12 ;  /* 0x00007610ff0c7816 */ /* 0x000fc6000000000c */
[----:B------:R-:W3:Y:S01]  /*99e0*/  LDL.LU.64 R42, [R1+0x438] ;  /* 0x00043800012a7983 */ /* 0x000ee20000300a00 */
[----:B----4-:R-:W-:-:S03]  /*99f0*/  IADD3 R10, P1, R216, R4, RZ ;  /* 0x00000004d80a7210 */ /* 0x010fc60007f3e0ff */
[----:B------:R-:W4:Y:S02]  /*9a00*/  LDL.LU.64 R44, [R1+0x440] ;  /* 0x00044000012c7983 */ /* 0x000f240000300a00 */
[----:B------:R-:W-:Y:S01]  /*9a10*/  IMAD.X R11, R210, 0x1, R0, P1 ;  /* 0x00000001d20b7824 */ /* 0x000fe200008e0600 */
[----:B0-----:R-:W-:Y:S01]  /*9a20*/  PRMT R9, RZ, 0x7610, R9 ;  /* 0x00007610ff097816 */ /* 0x001fe20000000009 */
[----:B------:R-:W4:Y:S04]  /*9a30*/  LDL.LU.64 R46, [R1+0x448] ;  /* 0x00044800012e7983 */ /* 0x000f280000300a00 */
[----:B------:R0:W4:Y:S04]  /*9a40*/  @!P0 LDG.E.U16 R164, desc[UR22][R10.64] ;  /* 0x000000160aa48981 */ /* 0x000128000c1e1500 */
[----:B------:R-:W4:Y:S04]  /*9a50*/  LDL.LU.64 R48, [R1+0x450] ;  /* 0x0004500001307983 */ /* 0x000f280000300a00 */
[----:B------:R-:W4:Y:S01]  /*9a60*/  LDL.LU.64 R50, [R1+0x458] ;  /* 0x0004580001327983 */ /* 0x000f220000300a00 */
[----:B0-----:R-:W-:-:S03]  /*9a70*/  IADD3 R10, P1, R224, R4, RZ ;  /* 0x00000004e00a7210 */ /* 0x001fc60007f3e0ff */
[----:B------:R-:W4:Y:S02]  /*9a80*/  LDL.LU.64 R52, [R1+0x460] ;  /* 0x0004600001347983 */ /* 0x000f240000300a00 */
[----:B------:R-:W-:Y:S02]  /*9a90*/  IMAD.X R11, R215, 0x1, R0, P1 ;  /* 0x00000001d70b7824 */ /* 0x000fe400008e0600 */
        /* <DEDUP_REMOVED lines=57> */
[----:B------:R0:W2:Y:S04]  /*9e30*/  @!P0 LDG.E.U16 R155, desc[UR22][R10.64] ;  /* 0x000000160a9b8981 */ /* 0x0000a8000c1e1500 */
[----:B------:R-:W4:Y:S04]  /*9e40*/  LDL.LU.64 R120, [R1+0x570] ;  /* 0x0005700001787983 */ /* 0x000f280000300a00 */
[----:B------:R-:W4:Y:S01]  /*9e50*/  LDL.LU.64 R122, [R1+0x578] ;  /* 0x00057800017a7983 */ /* 0x000f220000300a00 */
[----:B0-----:R-:W-:-:S03]  /*9e60*/  IADD3 R10, P1, R244, R4, RZ ;  /* 0x00000004f40a7210 */ /* 0x001fc60007f3e0ff */
[----:B------:R-:W4:Y:S02]  /*9e70*/  LDL.LU.64 R124, [R1+0x580] ;  /* 0x00058000017c7983 */ /* 0x000f240000300a00 */
[----:B------:R-:W-:Y:S02]  /*9e80*/  IMAD.X R11, R205, 0x1, R0, P1 ;  /* 0x00000001cd0b7824 */ /* 0x000fe400008e0600 */
[----:B------:R-:W4:Y:S04]  /*9e90*/  LDL.LU.64 R126, [R1+0x588] ;  /* 0x00058800017e7983 */ /* 0x000f280000300a00 */
[----:B------:R0:W3:Y:S04]  /*9ea0*/  @!P0 LDG.E.U16 R154, desc[UR22][R10.64] ;  /* 0x000000160a9a8981 */ /* 0x0000e8000c1e1500 */
        /* <DEDUP_REMOVED lines=20> */
[----:B------:R0:W4:Y:S02]  /*9ff0*/  @!P0 LDG.E.U16 R23, desc[UR22][R10.64] ;  /* 0x000000160a178981 */ /* 0x000124000c1e1500 */
[----:B0-----:R-:W-:-:S05]  /*a000*/  IADD3 R10, P1, R240, R4, RZ ;  /* 0x00000004f00a7210 */ /* 0x001fca0007f3e0ff */
[----:B------:R-:W-:-:S05]  /*a010*/  IMAD.X R11, R203, 0x1, R0, P1 ;  /* 0x00000001cb0b7824 */ /* 0x000fca00008e0600 */
        /* <DEDUP_REMOVED lines=33> */
[----:B------:R-:W4:Y:S04]  /*a230*/  @!P0 LDG.E.U16 R9, desc[UR22][R10.64] ;  /* 0x000000160a098981 */ /* 0x000f28000c1e1500 */
[----:B--2---:R-:W-:Y:S04]  /*a240*/  STS.U16 [R5+UR20+0x5c00], R155 ;  /* 0x005c009b05007988 */ /* 0x004fe80008000414 */
[----:B---3--:R-:W-:Y:S04]  /*a250*/  STS.U16 [R5+UR20+0x5e00], R154 ;  /* 0x005e009a05007988 */ /* 0x008fe80008000414 */
[----:B----4-:R-:W-:Y:S04]  /*a260*/  STS.U16 [R5+UR20+0x6000], R153 ;  /* 0x0060009905007988 */ /* 0x010fe80008000414 */
[----:B------:R0:W-:Y:S04]  /*a270*/  STS.U16 [R5+UR20+0x6200], R152 ;  /* 0x0062009805007988 */ /* 0x0001e80008000414 */
[----:B0-----:R-:W2:Y:S04]  /*a280*/  LDL.LU.64 R152, [R1+0x5f0] ;  /* 0x0005f00001987983 */ /* 0x001ea80000300a00 */
[----:B------:R-:W2:Y:S04]  /*a290*/  LDL.LU.64 R154, [R1+0x5f8] ;  /* 0x0005f800019a7983 */ /* 0x000ea80000300a00 */
[----:B------:R-:W-:Y:S04]  /*a2a0*/  STS.U16 [R5+UR20], R177 ;  /* 0x000000b105007988 */ /* 0x000fe80008000414 */
[----:B------:R-:W-:Y:S04]  /*a2b0*/  STS.U16 [R5+UR20+0x200], R179 ;  /* 0x000200b305007988 */ /* 0x000fe80008000414 */
        /* <DEDUP_REMOVED lines=46> */
[----:B------:R-:W-:Y:S01]  /*a5a0*/  STS.U16 [R5+UR20+0x7c00], R9 ;  /* 0x007c000905007988 */ /* 0x000fe20008000414 */
[----:B------:R0:W-:Y:S06]  /*a5b0*/  MEMBAR.ALL.CTA ;  /* 0x0000000000007992 */ /* 0x0001ec0000008000 */
[----:B0-----:R-:W0:Y:S01]  /*a5c0*/  FENCE.VIEW.ASYNC.S ;  /* 0x00000000000073c6 */ /* 0x001e220000000000 */
[----:B------:R-:W-:-:S04]  /*a5d0*/  USHF.L.U32 UR4, UR24, 0x6, URZ ;  /* 0x0000000618047899 */ /* 0x000fc8000800063f */
[----:B------:R-:W-:Y:S01]  /*a5e0*/  ULOP3.LUT UR4, UR4, 0x100, URZ, 0xc0, !UPT ;  /* 0x0000010004047892 */ /* 0x000fe2000f8ec03f */
[----:B0-----:R-:W-:Y:S03]  /*a5f0*/  BAR.SYNC.DEFER_BLOCKING 0x0 ;  /* 0x0000000000007b1d */ /* 0x001fe60000010000 */
[----:B------:R-:W-:-:S04]  /*a600*/  ULEA.HI UR4, UR21, UR4, URZ, 0x1c ;  /* 0x0000000415047291 */ /* 0x000fc8000f8fe03f */
[----:B------:R-:W-:Y:S01]  /*a610*/  ULOP3.LUT UR16, UR4, 0x3fff, URZ, 0xc0, !UPT ;  /* 0x00003fff04107892 */ /* 0x000fe2000f8ec03f */
[----:B------:R-:W-:Y:S01]  /*a620*/  UMOV UR17, 0x40000040 ;  /* 0x4000004000117882 */ /* 0x000fe20000000000 */
[----:B--2---:R-:W-:-:S07]  /*a630*/  WARPGROUP.ARRIVE ;  /* 0x00000000000079c5 */ /* 0x004fce0000000000 */
[----:B------:R-:W-:Y:S01]  /*a640*/  HGMMA.64x256x16.F32.BF16 R28, gdesc[UR16].tnspA, R28, gsb0 ;  /* 0x23e00000101c79f0 */ /* 0x000fe2000800181c */
[----:B------:R-:W-:Y:S01]  /*a650*/  UIADD3 UR8, UP0, UR16, 0x80, URZ ;  /* 0x0000008010087890 */ /* 0x000fe2000ff1e03f */
[----:B------:R-:W-:-:S03]  /*a660*/  UMOV UR4, URZ ;  /* 0x0000003f00047c82 */ /* 0x000fc60008000000 */
[----:B------:R-:W-:-:S03]  /*a670*/  UIADD3.X UR5, UR4, 0x40000040, URZ, UP0, !UPT ;  /* 0x4000004004057890 */ /* 0x000fc600087fe43f */
[----:B------:R-:W-:Y:S01]  /*a680*/  UMOV UR4, UR8 ;  /* 0x0000000800047c82 */ /* 0x000fe20008000000 */
[----:B------:R-:W-:Y:S02]  /*a690*/  IMAD.MOV.U32 R11, RZ, RZ, R25 ;  /* 0x000000ffff0b7224 */ /* 0x000fe400078e0019 */
[----:B------:R-:W-:Y:S01]  /*a6a0*/  IMAD.MOV.U32 R10, RZ, RZ, R24 ;  /* 0x000000ffff0a7224 */ /* 0x000fe200078e0018 */
[----:B------:R-:W-:Y:S02]  /*a6b0*/  WARPGROUP.DEPBAR.LE gsb0, 0x0 ;  /* 0x00008000000079c5 */ /* 0x000fe40000010000 */
[----:B------:R-:W-:-:S14]  /*a6c0*/  WARPGROUP.ARRIVE ;  /* 0x00000000000079c5 */ /* 0x000fdc0000000000 */
[----:B------:R-:W-:Y:S03]  /*a6d0*/  HGMMA.64x256x16.F32.BF16 R28, gdesc[UR4].tnspA, R28, gsb0 ;  /* 0x23e00000041c79f0 */ /* 0x000fe6000800181c */
[----:B------:R-:W-:Y:S02]  /*a6e0*/  WARPGROUP.DEPBAR.LE gsb0, 0x0 ;  /* 0x00008000000079c5 */ /* 0x000fe40000010000 */
[----:B------:R0:W-:Y:S04]  /*a6f0*/  STL.64 [R1+0x400], R28 ;  /* 0x0004001c01007387 */ /* 0x0001e80000100a00 */
        /* <DEDUP_REMOVED lines=63> */
[----:B------:R-:W4:Y:S04]  /*aaf0*/  LDL.LU.64 R24, [R1] ;  /* 0x0000000001187983 */ /* 0x000f280000300a00 */
[----:B------:R-:W4:Y:S04]  /*ab00*/  LDL.LU.64 R26, [R1+0x8] ;  /* 0x00000800011a7983 */ /* 0x000f280000300a00 */
[----:B0-----:R-:W4:Y:S04]  /*ab10*/  LDL.LU.64 R28, [R1+0x10] ;  /* 0x00001000011c7983 */ /* 0x001f280000300a00 */
[----:B-1----:R-:W4:Y:S04]  /*ab20*/  LDL.LU.64 R30, [R1+0x18] ;  /* 0x00001800011e7983 */ /* 0x002f280000300a00 */
[----:B--2---:R-:W2:Y:S04]  /*ab30*/  LDL.LU.64 R32, [R1+0x20] ;  /* 0x0000200001207983 */ /* 0x004ea80000300a00 */
[----:B---3--:R-:W3:Y:S04]  /*ab40*/  LDL.LU.64 R34, [R1+0x28] ;  /* 0x0000280001227983 */ /* 0x008ee80000300a00 */
[----:B----4-:R-:W4:Y:S04]  /*ab50*/  LDL.LU.64 R36, [R1+0x30] ;  /* 0x0000300001247983 */ /* 0x010f280000300a00 */
[----:B------:R-:W2:Y:S04]  /*ab60*/  LDL.LU.64 R38, [R1+0x38] ;  /* 0x0000380001267983 */ /* 0x000ea80000300a00 */
[----:B------:R-:W3:Y:S04]  /*ab70*/  LDL.LU.64 R40, [R1+0x40] ;  /* 0x0000400001287983 */ /* 0x000ee80000300a00 */
[----:B------:R-:W4:Y:S04]  /*ab80*/  LDL.LU.64 R42, [R1+0x48] ;  /* 0x00004800012a7983 */ /* 0x000f280000300a00 */
        /* <DEDUP_REMOVED lines=37> */
[----:B------:R-:W3:Y:S01]  /*ade0*/  LDL.LU.64 R118, [R1+0x178] ;  /* 0x0001780001767983 */ /* 0x000ee20000300a00 */
[----:B------:R-:W-:-:S03]  /*adf0*/  IMAD.MOV.U32 R20, RZ, RZ, R128 ;  /* 0x000000ffff147224 */ /* 0x000fc600078e0080 */
[----:B------:R-:W4:Y:S01]  /*ae00*/  LDL.LU.64 R120, [R1+0x180] ;  /* 0x0001800001787983 */ /* 0x000f220000300a00 */
[----:B------:R-:W-:-:S03]  /*ae10*/  IMAD.MOV.U32 R21, RZ, RZ, R130 ;  /* 0x000000ffff157224 */ /* 0x000fc600078e0082 */
[----:B------:R-:W2:Y:S04]  /*ae20*/  LDL.LU.64 R122, [R1+0x188] ;  /* 0x00018800017a7983 */ /* 0x000ea80000300a00 */
[----:B------:R-:W3:Y:S04]  /*ae30*/  LDL.LU.64 R124, [R1+0x190] ;  /* 0x00019000017c7983 */ /* 0x000ee80000300a00 */
[----:B------:R-:W4:Y:S04]  /*ae40*/  LDL.LU.64 R126, [R1+0x198] ;  /* 0x00019800017e7983 */ /* 0x000f280000300a00 */
[----:B------:R-:W2:Y:S04]  /*ae50*/  LDL.LU.64 R128, [R1+0x1a0] ;  /* 0x0001a00001807983 */ /* 0x000ea80000300a00 */
[----:B------:R-:W3:Y:S01]  /*ae60*/  LDL.LU.64 R130, [R1+0x1a8] ;  /* 0x0001a80001827983 */ /* 0x000ee20000300a00 */
[----:B------:R-:W-:-:S02]  /*ae70*/  IMAD.MOV.U32 R17, RZ, RZ, R134 ;  /* 0x000000ffff117224 */ /* 0x000fc400078e0086 */
[----:B------:R-:W-:Y:S01]  /*ae80*/  IMAD.MOV.U32 R16, RZ, RZ, R132 ;  /* 0x000000ffff107224 */ /* 0x000fe200078e0084 */
[----:B---3--:R-:W-:Y:S04]  /*ae90*/  STL.64 [R1+0x10e8], R130 ;  /* 0x0010e88201007387 */ /* 0x008fe80000100a00 */
[----:B--2---:R-:W-:Y:S04]  /*aea0*/  STL.64 [R1+0x10e0], R128 ;  /* 0x0010e08001007387 */ /* 0x004fe80000100a00 */
[----:B----4-:R-:W-:Y:S04]  /*aeb0*/  STL.64 [R1+0x10d8], R126 ;  /* 0x0010d87e01007387 */ /* 0x010fe80000100a00 */
        /* <DEDUP_REMOVED lines=54> */
[----:B------:R-:W-:Y:S04]  /*b220*/  STL [R1+0xf20], R8 ;  /* 0x000f200801007387 */ /* 0x000fe80000100800 */
[----:B------:R-:W-:Y:S04]  /*b230*/  STL.64 [R1+0xf18], R6 ;  /* 0x000f180601007387 */ /* 0x000fe80000100a00 */
[----:B------:R0:W-:Y:S04]  /*b240*/  STL.64 [R1+0xf10], R4 ;  /* 0x000f100401007387 */ /* 0x0001e80000100a00 */
[----:B0-----:R-:W2:Y:S04]  /*b250*/  LDL.LU.64 R4, [R1+0x200] ;  /* 0x0002000001047983 */ /* 0x001ea80000300a00 */
[----:B------:R-:W2:Y:S04]  /*b260*/  LDL.LU.64 R6, [R1+0x208] ;  /* 0x0002080001067983 */ /* 0x000ea80000300a00 */
        /* <DEDUP_REMOVED lines=61> */
[----:B------:R-:W2:Y:S01]  /*b640*/  LDL.LU.64 R130, [R1+0x3f8] ;  /* 0x0003f80001827983 */ /* 0x000ea20000300a00 */
[----:B------:R-:W-:Y:S01]  /*b650*/  UMOV UR8, UR16 ;  /* 0x0000001000087c82 */ /* 0x000fe20008000000 */
[----:B------:R-:W-:Y:S01]  /*b660*/  UMOV UR9, UR17 ;  /* 0x0000001100097c82 */ /* 0x000fe20008000000 */
[----:B------:R-:W-:Y:S01]  /*b670*/  UMOV UR12, UR4 ;  /* 0x00000004000c7c82 */ /* 0x000fe20008000000 */
[----:B------:R-:W-:Y:S01]  /*b680*/  UMOV UR13, UR5 ;  /* 0x00000005000d7c82 */ /* 0x000fe20008000000 */
[----:B------:R-:W3:Y:S04]  /*b690*/  LDL.LU.64 R132, [R1+0x1b0] ;  /* 0x0001b00001847983 */ /* 0x000ee80000300a00 */
        /* <DEDUP_REMOVED lines=8> */
[----:B------:R-:W3:Y:S01]  /*b720*/  LDL.LU.64 R150, [R1+0x1f8] ;  /* 0x0001f80001967983 */ /* 0x000ee20000300a00 */
[----:B--2---:R-:W-:-:S06]  /*b730*/  WARPGROUP.ARRIVE ;  /* 0x00000000000079c5 */ /* 0x004fcc0000000000 */
[----:B------:R-:W-:Y:S03]  /*b740*/  HGMMA.64x256x16.F32.BF16 R4, gdesc[UR8].tnspA, R4, gsb0 ;  /* 0x23e00000080479f0 */ /* 0x000fe60008001804 */
[----:B------:R-:W-:Y:S02]  /*b750*/  WARPGROUP.DEPBAR.LE gsb0, 0x0 ;  /* 0x00008000000079c5 */ /* 0x000fe40000010000 */
[----:B------:R-:W-:-:S15]  /*b760*/  WARPGROUP.ARRIVE ;  /* 0x00000000000079c5 */ /* 0x000fde0000000000 */
[----:B------:R-:W-:-:S08]  /*b770*/  NOP ;  /* 0x0000000000007918 */ /* 0x000fd00000000000 */
[----:B------:R-:W-:Y:S03]  /*b780*/  HGMMA.64x256x16.F32.BF16 R4, gdesc[UR12].tnspA, R4, gsb0 ;  /* 0x23e000000c0479f0 */ /* 0x000fe60008001804 */
[----:B------:R-:W-:Y:S02]  /*b790*/  WARPGROUP.DEPBAR.LE gsb0, 0x0 ;  /* 0x00008000000079c5 */ /* 0x000fe40000010000 */
        /* <DEDUP_REMOVED lines=63> */
[----:B------:R0:W-:Y:S04]  /*bb90*/  STL.64 [R1+0x3f8], R130 ;  /* 0x0003f88201007387 */ /* 0x0001e80000100a00 */
[----:B0-----:R-:W3:Y:S04]  /*bba0*/  LDL.LU.64 R130, [R1+0x10e8] ;  /* 0x0010e80001827983 */ /* 0x001ee80000300a00 */
        /* <DEDUP_REMOVED lines=22> */
[----:B------:R-:W-:-:S03]  /*bd10*/  IMAD.MOV.U32 R194, RZ, RZ, R76 ;  /* 0x000000ffffc27224 */ /* 0x000fc600078e004c */
        /* <DEDUP_REMOVED lines=9> */
[----:B------:R-:W-:Y:S02]  /*bdb0*/  IMAD.MOV.U32 R189, RZ, RZ, R71 ;  /* 0x000000ffffbd7224 */ /* 0x000fe400078e0047 */
[----:B------:R-:W-:Y:S01]  /*bdc0*/  IMAD.MOV.U32 R188, RZ, RZ, R70 ;  /* 0x000000ffffbc7224 */ /* 0x000fe200078e0046 */
[----:B------:R-:W3:Y:S01]  /*bdd0*/  LDL.LU.64 R74, [R1+0x1008] ;  /* 0x00100800014a7983 */ /* 0x000ee20000300a00 */
[----:B------:R-:W-:Y:S02]  /*bde0*/  IMAD.MOV.U32 R187, RZ, RZ, R69 ;  /* 0x000000ffffbb7224 */ /* 0x000fe400078e0045 */
[----:B------:R-:W-:Y:S01]  /*bdf0*/  IMAD.MOV.U32 R186, RZ, RZ, R68 ;  /* 0x000000ffffba7224 */ /* 0x000fe200078e0044 */
[----:B------:R-:W3:Y:S01]  /*be00*/  LDL.LU.64 R72, [R1+0x1000] ;  /* 0x0010000001487983 */ /* 0x000ee20000300a00 */
[----:B------:R-:W-:Y:S02]  /*be10*/  IMAD.MOV.U32 R185, RZ, RZ, R67 ;  /* 0x000000ffffb97224 */ /* 0x000fe400078e0043 */
[----:B------:R-:W-:Y:S01]  /*be20*/  IMAD.MOV.U32 R184, RZ, RZ, R66 ;  /* 0x000000ffffb87224 */ /* 0x000fe200078e0042 */
[----:B------:R-:W3:Y:S01]  /*be30*/  LDL.LU.64 R70, [R1+0xff8] ;  /* 0x000ff80001467983 */ /* 0x000ee20000300a00 */
[----:B------:R-:W-:-:S02]  /*be40*/  IMAD.MOV.U32 R183, RZ, RZ, R65 ;  /* 0x000000ffffb77224 */ /* 0x000fc400078e0041 */
        /* <DEDUP_REMOVED lines=44> */
[----:B------:R-:W-:-:S03]  /*c110*/  IMAD.MOV.U32 R153, RZ, RZ, R34 ;  /* 0x000000ffff997224 */ /* 0x000fc600078e0022 */
[----:B------:R-:W3:Y:S01]  /*c120*/  LDL.LU.64 R38, [R1+0xf78] ;  /* 0x000f780001267983 */ /* 0x000ee20000300a00 */
[----:B------:R-:W-:-:S03]  /*c130*/  IMAD.MOV.U32 R152, RZ, RZ, R32 ;  /* 0x000000ffff987224 */ /* 0x000fc600078e0020 */
[----:B------:R-:W3:Y:S04]  /*c140*/  LDL.LU.64 R36, [R1+0xf70] ;  /* 0x000f700001247983 */ /* 0x000ee80000300a00 */
[----:B------:R-:W3:Y:S04]  /*c150*/  LDL.LU.64 R34, [R1+0xf68] ;  /* 0x000f680001227983 */ /* 0x000ee80000300a00 */
[----:B------:R-:W3:Y:S04]  /*c160*/  LDL.LU.64 R32, [R1+0xf60] ;  /* 0x000f600001207983 */ /* 0x000ee80000300a00 */
[----:B------:R-:W3:Y:S04]  /*c170*/  LDL.LU.64 R30, [R1+0xf58] ;  /* 0x000f5800011e7983 */ /* 0x000ee80000300a00 */
[----:B------:R-:W3:Y:S04]  /*c180*/  LDL.LU.64 R28, [R1+0xf50] ;  /* 0x000f5000011c7983 */ /* 0x000ee80000300a00 */
[----:B------:R-:W3:Y:S04]  /*c190*/  LDL.LU.64 R26, [R1+0xf48] ;  /* 0x000f4800011a7983 */ /* 0x000ee80000300a00 */
[----:B------:R-:W3:Y:S01]  /*c1a0*/  LDL.LU.64 R24, [R1+0xf40] ;  /* 0x000f400001187983 */ /* 0x000ee20000300a00 */
[----:B------:R-:W-:-:S03]  /*c1b0*/  UIADD3.64 UR16, UR4, 0x180, URZ ;  /* 0x0000018004107897 */ /* 0x000fc6000fffe03f */
[----:B------:R0:W5:Y:S01]  /*c1c0*/  LDL.LU.64 R20, [R1+0xf38] ;  /* 0x000f380001147983 */ /* 0x0001620000300a00 */
[----:B------:R-:W-:-:S03]  /*c1d0*/  UIADD3.64 UR4, UR4, 0x200, URZ ;  /* 0x0000020004047897 */ /* 0x000fc6000fffe03f */
[----:B------:R0:W5:Y:S04]  /*c1e0*/  LDL.LU.64 R16, [R1+0xf30] ;  /* 0x000f300001107983 */ /* 0x0001680000300a00 */
[----:B------:R-:W2:Y:S04]  /*c1f0*/  LDL.LU.64 R10, [R1+0xf28] ;  /* 0x000f2800010a7983 */ /* 0x000ea80000300a00 */
[----:B------:R-:W4:Y:S04]  /*c200*/  LDL.LU R8, [R1+0xf20] ;  /* 0x000f200001087983 */ /* 0x000f280000300800 */
[----:B------:R-:W4:Y:S04]  /*c210*/  LDL.LU.64 R6, [R1+0xf18] ;  /* 0x000f180001067983 */ /* 0x000f280000300a00 */
[----:B------:R0:W5:Y:S01]  /*c220*/  LDL.LU.64 R4, [R1+0xf10] ;  /* 0x000f100001047983 */ /* 0x0001620000300a00 */
[----:B---3--:R-:W-:-:S06]  /*c230*/  WARPGROUP.ARRIVE ;  /* 0x00000000000079c5 */ /* 0x008fcc0000000000 */
[----:B------:R-:W-:Y:S03]  /*c240*/  HGMMA.64x256x16.F32.BF16 R24, gdesc[UR16].tnspA, R24, gsb0 ;  /* 0x23e00000101879f0 */ /* 0x000fe60008001818 */
[----:B------:R-:W-:Y:S02]  /*c250*/  WARPGROUP.DEPBAR.LE gsb0, 0x0 ;  /* 0x00008000000079c5 */ /* 0x000fe40000010000 */
[----:B------:R-:W-:-:S15]  /*c260*/  WARPGROUP.ARRIVE ;  /* 0x00000000000079c5 */ /* 0x000fde0000000000 */
[----:B------:R-:W-:-:S08]  /*c270*/  NOP ;  /* 0x0000000000007918 */ /* 0x000fd00000000000 */
[----:B------:R-:W-:Y:S01]  /*c280*/  HGMMA.64x256x16.F32.BF16 R24, gdesc[UR4].tnspA, R24, gsb0 ;  /* 0x23e00000041879f0 */ /* 0x000fe20008001818 */
[----:B--2---:R-:W-:Y:S02]  /*c290*/  IMAD.MOV.U32 R9, RZ, RZ, R10 ;  /* 0x000000ffff097224 */ /* 0x004fe400078e000a */
[----:B------:R-:W-:Y:S02]  /*c2a0*/  IMAD.MOV.U32 R10, RZ, RZ, R11 ;  /* 0x000000ffff0a7224 */ /* 0x000fe400078e000b */
[----:B------:R-:W-:Y:S02]  /*c2b0*/  IMAD.MOV.U32 R11, RZ, RZ, R229 ;  /* 0x000000ffff0b7224 */ /* 0x000fe400078e00e5 */
[----:B------:R-:W-:-:S04]  /*c2c0*/  IMAD.WIDE R10, R195, 0x2, R10 ;  /* 0x00000002c30a7825 */ /* 0x000fc800078e020a */
[----:B------:R-:W-:Y:S01]  /*c2d0*/  IMAD.MOV.U32 R229, RZ, RZ, R11 ;  /* 0x000000ffffe57224 */ /* 0x000fe200078e000b */
[----:B------:R-:W-:Y:S02]  /*c2e0*/  WARPGROUP.DEPBAR.LE gsb0, 0x0 ;  /* 0x00008000000079c5 */ /* 0x000fe40000010000 */
[----:B------:R-:W-:Y:S04]  /*c2f0*/  STL.64 [R1], R24 ;  /* 0x0000001801007387 */ /* 0x000fe80000100a00 */
        /* <DEDUP_REMOVED lines=62> */
[----:B------:R1:W-:Y:S01]  /*c6e0*/  STL.64 [R1+0x1f8], R150 ;  /* 0x0001f89601007387 */ /* 0x0003e20000100a00 */
[----:B------:R-:W-:-:S02]  /*c6f0*/  IMAD.MOV.U32 R15, RZ, RZ, R134 ;  /* 0x000000ffff0f7224 */ /* 0x000fc400078e0086 */
[----:B------:R-:W-:Y:S01]  /*c700*/  IMAD.MOV.U32 R14, RZ, RZ, R132 ;  /* 0x000000ffff0e7224 */ /* 0x000fe200078e0084 */
[----:B-1----:R-:W2:Y:S04]  /*c710*/  LDL.LU.64 R150, [R1+0xf08] ;  /* 0x000f080001967983 */ /* 0x002ea80000300a00 */
[----:B------:R-:W2:Y:S04]  /*c720*/  LDL.LU.64 R148, [R1+0xf00] ;  /* 0x000f000001947983 */ /* 0x000ea80000300a00 */
[----:B------:R-:W2:Y:S04]  /*c730*/  LDL.LU.64 R146, [R1+0xef8] ;  /* 0x000ef80001927983 */ /* 0x000ea80000300a00 */
[----:B------:R-:W2:Y:S04]  /*c740*/  LDL.LU.64 R144, [R1+0xef0] ;  /* 0x000ef00001907983 */ /* 0x000ea80000300a00 */
[----:B------:R-:W2:Y:S04]  /*c750*/  LDL.LU.64 R142, [R1+0xee8] ;  /* 0x000ee800018e7983 */ /* 0x000ea80000300a00 */
[----:B------:R-:W2:Y:S01]  /*c760*/  LDL.LU.64 R140, [R1+0xee0] ;  /* 0x000ee000018c7983 */ /* 0x000ea20000300a00 */
[----:B------:R-:W-:-:S03]  /*c770*/  IMAD.MOV.U32 R19, RZ, RZ, R130 ;  /* 0x000000ffff137224 */ /* 0x000fc600078e0082 */
[----:B------:R-:W2:Y:S01]  /*c780*/  LDL.LU.64 R138, [R1+0xed8] ;  /* 0x000ed800018a7983 */ /* 0x000ea20000300a00 */
[----:B------:R-:W-:-:S03]  /*c790*/  IMAD.MOV.U32 R18, RZ, RZ, R128 ;  /* 0x000000ffff127224 */ /* 0x000fc600078e0080 */
[----:B------:R-:W2:Y:S01]  /*c7a0*/  LDL.LU.64 R136, [R1+0xed0] ;  /* 0x000ed00001887983 */ /* 0x000ea20000300a00 */
[----:B------:R-:W-:-:S03]  /*c7b0*/  IMAD.MOV.U32 R23, RZ, RZ, R126 ;  /* 0x000000ffff177224 */ /* 0x000fc600078e007e */
[----:B------:R-:W2:Y:S01]  /*c7c0*/  LDL.LU.64 R134, [R1+0xec8] ;  /* 0x000ec80001867983 */ /* 0x000ea20000300a00 */
[----:B------:R-:W-:-:S03]  /*c7d0*/  IMAD.MOV.U32 R22, RZ, RZ, R124 ;  /* 0x000000ffff167224 */ /* 0x000fc600078e007c */
        /* <DEDUP_REMOVED lines=55> */
[----:B------:R1:W-:Y:S01]  /*cb50*/  STL [R1+0x69c], R10 ;  /* 0x00069c0a01007387 */ /* 0x0003e20000100800 */
[----:B----4-:R-:W-:-:S03]  /*cb60*/  IMAD.MOV.U32 R11, RZ, RZ, R8 ;  /* 0x000000ffff0b7224 */ /* 0x010fc600078e0008 */
[----:B------:R-:W3:Y:S01]  /*cb70*/  LDL.LU R8, [R1+0xd0c] ;  /* 0x000d0c0001087983 */ /* 0x000ee20000300800 */
[----:B-1----:R-:W-:Y:S02]  /*cb80*/  IMAD.MOV.U32 R10, RZ, RZ, R11 ;  /* 0x000000ffff0a7224 */ /* 0x002fe400078e000b */
[----:B------:R-:W-:Y:S02]  /*cb90*/  IMAD.MOV.U32 R11, RZ, RZ, R231 ;  /* 0x000000ffff0b7224 */ /* 0x000fe400078e00e7 */
[----:B------:R-:W-:-:S04]  /*cba0*/  IMAD.WIDE R10, R195, 0x2, R10 ;  /* 0x00000002c30a7825 */ /* 0x000fc800078e020a */
[----:B------:R-:W-:Y:S01]  /*cbb0*/  IMAD.MOV.U32 R231, RZ, RZ, R11 ;  /* 0x000000ffffe77224 */ /* 0x000fe200078e000b */
[----:B------:R1:W-:Y:S01]  /*cbc0*/  STL [R1+0x6a0], R10 ;  /* 0x0006a00a01007387 */ /* 0x0003e20000100800 */
[----:B------:R-:W-:-:S03]  /*cbd0*/  IMAD.MOV.U32 R11, RZ, RZ, R225 ;  /* 0x000000ffff0b7224 */ /* 0x000fc600078e00e1 */
[----:B------:R-:W4:Y:S01]  /*cbe0*/  LDL.LU R225, [R1+0xd08] ;  /* 0x000d080001e17983 */ /* 0x000f220000300800 */
[----:B-1----:R-:W-:Y:S02]  /*cbf0*/  IMAD.MOV.U32 R10, RZ, RZ, R11 ;  /* 0x000000ffff0a7224 */ /* 0x002fe400078e000b */
[----:B------:R-:W-:Y:S02]  /*cc00*/  IMAD.MOV.U32 R11, RZ, RZ, R233 ;  /* 0x000000ffff0b7224 */ /* 0x000fe400078e00e9 */
[----:B------:R-:W-:-:S04]  /*cc10*/  IMAD.WIDE R10, R195, 0x2, R10 ;  /* 0x00000002c30a7825 */ /* 0x000fc800078e020a */
[----:B------:R-:W-:Y:S01]  /*cc20*/  IMAD.MOV.U32 R233, RZ, RZ, R11 ;  /* 0x000000ffffe97224 */ /* 0x000fe200078e000b */
[----:B------:R1:W-:Y:S01]  /*cc30*/  STL [R1+0x6a4], R10 ;  /* 0x0006a40a01007387 */ /* 0x0003e20000100800 */
[----:B------:R-:W-:-:S03]  /*cc40*/  IMAD.MOV.U32 R11, RZ, RZ, R222 ;  /* 0x000000ffff0b7224 */ /* 0x000fc600078e00de */
[----:B------:R-:W2:Y:S01]  /*cc50*/  LDL.LU R222, [R1+0xd04] ;  /* 0x000d040001de7983 */ /* 0x000ea20000300800 */
        /* <DEDUP_REMOVED lines=28> */
[----:B------:R-:W-:Y:S02]  /*ce20*/  IMAD.MOV.U32 R12, RZ, RZ, R228 ;  /* 0x000000ffff0c7224 */ /* 0x000fe400078e00e4 */
[----:B------:R-:W-:Y:S02]  /*ce30*/  IMAD.MOV.U32 R13, RZ, RZ, R197 ;  /* 0x000000ffff0d7224 */ /* 0x000fe400078e00c5 */
[----:B------:R-:W-:-:S04]  /*ce40*/  IMAD.WIDE R12, R195, 0x2, R12 ;  /* 0x00000002c30c7825 */ /* 0x000fc800078e020c */
[----:B------:R-:W-:Y:S02]  /*ce50*/  IMAD.MOV.U32 R228, RZ, RZ, R12 ;  /* 0x000000ffffe47224 */ /* 0x000fe400078e000c */
[----:B------:R-:W-:Y:S02]  /*ce60*/  IMAD.MOV.U32 R197, RZ, RZ, R13 ;  /* 0x000000ffffc57224 */ /* 0x000fe400078e000d */
[----:B-1----:R-:W-:Y:S02]  /*ce70*/  IMAD.MOV.U32 R10, RZ, RZ, R11 ;  /* 0x000000ffff0a7224 */ /* 0x002fe400078e000b */
[----:B------:R-:W-:Y:S02]  /*ce80*/  IMAD.MOV.U32 R12, RZ, RZ, R230 ;  /* 0x000000ffff0c7224 */ /* 0x000fe400078e00e6 */
[----:B------:R-:W-:Y:S02]  /*ce90*/  IMAD.MOV.U32 R13, RZ, RZ, R198 ;  /* 0x000000ffff0d7224 */ /* 0x000fe400078e00c6 */
[----:B------:R-:W-:-:S02]  /*cea0*/  IMAD.MOV.U32 R11, RZ, RZ, R243 ;  /* 0x000000ffff0b7224 */ /* 0x000fc400078e00f3 */
[----:B------:R-:W-:-:S04]  /*ceb0*/  IMAD.WIDE R12, R195, 0x2, R12 ;  /* 0x00000002c30c7825 */ /* 0x000fc800078e020c */
[----:B------:R-:W-:-:S04]  /*cec0*/  IMAD.WIDE R10, R195, 0x2, R10 ;  /* 0x00000002c30a7825 */ /* 0x000fc800078e020a */
[----:B------:R-:W-:Y:S01]  /*ced0*/  IMAD.MOV.U32 R230, RZ, RZ, R12 ;  /* 0x000000ffffe67224 */ /* 0x000fe200078e000c */
[----:B------:R1:W-:Y:S01]  /*cee0*/  STL [R1+0x6b8], R10 ;  /* 0x0006b80a01007387 */ /* 0x0003e20000100800 */
[----:B------:R-:W-:Y:S02]  /*cef0*/  IMAD.MOV.U32 R198, RZ, RZ, R13 ;  /* 0x000000ffffc67224 */ /* 0x000fe400078e000d */
[----:B------:R-:W-:Y:S02]  /*cf00*/  IMAD.MOV.U32 R12, RZ, RZ, R232 ;  /* 0x000000ffff0c7224 */ /* 0x000fe400078e00e8 */
[----:B------:R-:W-:Y:S02]  /*cf10*/  IMAD.MOV.U32 R13, RZ, RZ, R199 ;  /* 0x000000ffff0d7224 */ /* 0x000fe400078e00c7 */
[----:B------:R-:W-:Y:S02]  /*cf20*/  IMAD.MOV.U32 R243, RZ, RZ, R11 ;  /* 0x000000fffff37224 */ /* 0x000fe400078e000b */
[----:B------:R-:W-:-:S04]  /*cf30*/  IMAD.WIDE R12, R195, 0x2, R12 ;  /* 0x00000002c30c7825 */ /* 0x000fc800078e020c */
[----:B------:R-:W-:Y:S02]  /*cf40*/  IMAD.MOV.U32 R11, RZ, RZ, R214 ;  /* 0x000000ffff0b7224 */ /* 0x000fe400078e00d6 */
[----:B------:R-:W-:Y:S01]  /*cf50*/  IMAD.MOV.U32 R232, RZ, RZ, R12 ;  /* 0x000000ffffe87224 */ /* 0x000fe200078e000c */
[----:B------:R-:W4:Y:S01]  /*cf60*/  LDL.LU R214, [R1+0xcf0] ;  /* 0x000cf00001d67983 */ /* 0x000f220000300800 */
[----:B-1----:R-:W-:Y:S02]  /*cf70*/  IMAD.MOV.U32 R10, RZ, RZ, R11 ;  /* 0x000000ffff0a7224 */ /* 0x002fe400078e000b */
[----:B------:R-:W-:Y:S02]  /*cf80*/  IMAD.MOV.U32 R11, RZ, RZ, R245 ;  /* 0x000000ffff0b7224 */ /* 0x000fe400078e00f5 */
[----:B------:R-:W-:Y:S02]  /*cf90*/  IMAD.MOV.U32 R199, RZ, RZ, R13 ;  /* 0x000000ffffc77224 */ /* 0x000fe400078e000d */
[----:B------:R-:W-:-:S02]  /*cfa0*/  IMAD.MOV.U32 R12, RZ, RZ, R234 ;  /* 0x000000ffff0c7224 */ /* 0x000fc400078e00ea */
[----:B------:R-:W-:Y:S02]  /*cfb0*/  IMAD.MOV.U32 R13, RZ, RZ, R200 ;  /* 0x000000ffff0d7224 */ /* 0x000fe400078e00c8 */
[----:B------:R-:W-:-:S04]  /*cfc0*/  IMAD.WIDE R10, R195, 0x2, R10 ;  /* 0x00000002c30a7825 */ /* 0x000fc800078e020a */
[----:B------:R-:W-:Y:S01]  /*cfd0*/  IMAD.WIDE R12, R195, 0x2, R12 ;  /* 0x00000002c30c7825 */ /* 0x000fe200078e020c */
[----:B------:R1:W-:Y:S03]  /*cfe0*/  STL [R1+0x6bc], R10 ;  /* 0x0006bc0a01007387 */ /* 0x0003e60000100800 */
[----:B------:R-:W-:Y:S02]  /*cff0*/  IMAD.MOV.U32 R245, RZ, RZ, R11 ;  /* 0x000000fffff57224 */ /* 0x000fe400078e000b */
[----:B------:R-:W-:Y:S02]  /*d000*/  IMAD.MOV.U32 R234, RZ, RZ, R12 ;  /* 0x000000ffffea7224 */ /* 0x000fe400078e000c */
[----:B------:R-:W-:Y:S02]  /*d010*/  IMAD.MOV.U32 R200, RZ, RZ, R13 ;  /* 0x000000ffffc87224 */ /* 0x000fe400078e000d */
[----:B------:R-:W-:-:S02]  /*d020*/  IMAD.MOV.U32 R12, RZ, RZ, R236 ;  /* 0x000000ffff0c7224 */ /* 0x000fc400078e00ec */
[----:B------:R-:W-:Y:S02]  /*d030*/  IMAD.MOV.U32 R11, RZ, RZ, R3 ;  /* 0x000000ffff0b7224 */ /* 0x000fe400078e0003 */
[----:B------:R-:W-:Y:S01]  /*d040*/  IMAD.MOV.U32 R13, RZ, RZ, R201 ;  /* 0x000000ffff0d7224 */ /* 0x000fe200078e00c9 */
[----:B------:R-:W4:Y:S01]  /*d050*/  LDL.LU R3, [R1+0xcec] ;  /* 0x000cec0001037983 */ /* 0x000f220000300800 */
[----:B-1----:R-:W-:Y:S02]  /*d060*/  IMAD.MOV.U32 R10, RZ, RZ, R11 ;  /* 0x000000ffff0a7224 */ /* 0x002fe400078e000b */
[----:B------:R-:W-:Y:S02]  /*d070*/  IMAD.MOV.U32 R11, RZ, RZ, R247 ;  /* 0x000000ffff0b7224 */ /* 0x000fe400078e00f7 */
[----:B------:R-:W-:-:S04]  /*d080*/  IMAD.WIDE R12, R195, 0x2, R12 ;  /* 0x00000002c30c7825 */ /* 0x000fc800078e020c */
[----:B------:R-:W-:-:S04]  /*d090*/  IMAD.WIDE R10, R195, 0x2, R10 ;  /* 0x00000002c30a7825 */ /* 0x000fc800078e020a */
[----:B------:R-:W-:Y:S02]  /*d0a0*/  IMAD.MOV.U32 R236, RZ, RZ, R12 ;  /* 0x000000ffffec7224 */ /* 0x000fe400078e000c */
[----:B------:R-:W-:Y:S02]  /*d0b0*/  IMAD.MOV.U32 R201, RZ, RZ, R13 ;  /* 0x000000ffffc97224 */ /* 0x000fe400078e000d */
[----:B------:R-:W-:Y:S02]  /*d0c0*/  IMAD.MOV.U32 R12, RZ, RZ, R238 ;  /* 0x000000ffff0c7224 */ /* 0x000fe400078e00ee */
[----:B------:R-:W-:Y:S01]  /*d0d0*/  IMAD.MOV.U32 R13, RZ, RZ, R202 ;  /* 0x000000ffff0d7224 */ /* 0x000fe200078e00ca */
[----:B------:R1:W-:Y:S01]  /*d0e0*/  STL [R1+0x6c0], R10 ;  /* 0x0006c00a01007387 */ /* 0x0003e20000100800 */
[----:B------:R-:W-:Y:S02]  /*d0f0*/  IMAD.MOV.U32 R247, RZ, RZ, R11 ;  /* 0x000000fffff77224 */ /* 0x000fe400078e000b */
[----:B------:R-:W-:-:S04]  /*d100*/  IMAD.WIDE R12, R195, 0x2, R12 ;  /* 0x00000002c30c7825 */ /* 0x000fc800078e020c */
[----:B------:R-:W-:Y:S02]  /*d110*/  IMAD.MOV.U32 R238, RZ, RZ, R12 ;  /* 0x000000ffffee7224 */ /* 0x000fe400078e000c */
[----:B------:R-:W-:Y:S02]  /*d120*/  IMAD.MOV.U32 R11, RZ, RZ, R219 ;  /* 0x000000ffff0b7224 */ /* 0x000fe400078e00db */
[----:B------:R-:W-:Y:S01]  /*d130*/  IMAD.MOV.U32 R202, RZ, RZ, R13 ;  /* 0x000000ffffca7224 */ /* 0x000fe200078e000d */
[----:B------:R-:W4:Y:S01]  /*d140*/  LDL.LU R219, [R1+0xce8] ;  /* 0x000ce80001db7983 */ /* 0x000f220000300800 */
[----:B-1----:R-:W-:Y:S02]  /*d150*/  IMAD.MOV.U32 R10, RZ, RZ, R11 ;  /* 0x000000ffff0a7224 */ /* 0x002fe400078e000b */
[----:B------:R-:W-:Y:S02]  /*d160*/  IMAD.MOV.U32 R12, RZ, RZ, R240 ;  /* 0x000000ffff0c7224 */ /* 0x000fe400078e00f0 */
[----:B------:R-:W-:-:S02]  /*d170*/  IMAD.MOV.U32 R13, RZ, RZ, R203 ;  /* 0x000000ffff0d7224 */ /* 0x000fc400078e00cb */
[----:B------:R-:W-:Y:S02]  /*d180*/  IMAD.MOV.U32 R11, RZ, RZ, R249 ;  /* 0x000000ffff0b7224 */ /* 0x000fe400078e00f9 */
        /* <DEDUP_REMOVED lines=24> */
[----:B-1----:R-:W-:Y:S02]  /*d310*/  IMAD.MOV.U32 R10, RZ, RZ, R215 ;  /* 0x000000ffff0a7224 */ /* 0x002fe400078e00d7 */
[----:B------:R-:W-:Y:S01]  /*d320*/  IMAD.MOV.U32 R11, RZ, RZ, R224 ;  /* 0x000000ffff0b7224 */ /* 0x000fe200078e00e0 */
[----:B------:R-:W4:Y:S01]  /*d330*/  LDL.LU R215, [R1+0xce0] ;  /* 0x000ce00001d77983 */ /* 0x000f220000300800 */
[----:B------:R-:W-:-:S03]  /*d340*/  IMAD.MOV.U32 R13, RZ, RZ, R206 ;  /* 0x000000ffff0d7224 */ /* 0x000fc600078e00ce */
[-C--:B------:R-:W-:Y:S01]  /*d350*/  LOP3.LUT R11, R11, R10.reuse, RZ, 0x3c, !PT ;  /* 0x0000000a0b0b7212 */ /* 0x080fe200078e3cff */
[----:B------:R-:W-:Y:S01]  /*d360*/  IMAD.WIDE R12, R195, 0x2, R12 ;  /* 0x00000002c30c7825 */ /* 0x000fe200078e020c */
[----:B------:R-:W4:Y:S02]  /*d370*/  LDL.LU R224, [R1+0xcdc] ;  /* 0x000cdc0001e07983 */ /* 0x000f240000300800 */
[C---:B------:R-:W-:Y:S01]  /*d380*/  LOP3.LUT R10, R11.reuse, R10, RZ, 0x3c, !PT ;  /* 0x0000000a0b0a7212 */ /* 0x040fe200078e3cff */
[----:B------:R-:W-:Y:S02]  /*d390*/  IMAD.MOV.U32 R246, RZ, RZ, R12 ;  /* 0x000000fffff67224 */ /* 0x000fe400078e000c */
[----:B------:R-:W-:Y:S02]  /*d3a0*/  IMAD.MOV.U32 R206, RZ, RZ, R13 ;  /* 0x000000ffffce7224 */ /* 0x000fe400078e000d */
[----:B------:R-:W-:Y:S02]  /*d3b0*/  IMAD.MOV.U32 R12, RZ, RZ, R248 ;  /* 0x000000ffff0c7224 */ /* 0x000fe400078e00f8 */
[----:B------:R-:W-:Y:S01]  /*d3c0*/  IMAD.MOV.U32 R13, RZ, RZ, R207 ;  /* 0x000000ffff0d7224 */ /* 0x000fe200078e00cf */
[----:B------:R-:W-:Y:S01]  /*d3d0*/  LOP3.LUT R11, R11, R10, RZ, 0x3c, !PT ;  /* 0x0000000a0b0b7212 */ /* 0x000fe200078e3cff */
[----:B------:R-:W-:-:S04]  /*d3e0*/  IMAD.WIDE R12, R195, 0x2, R12 ;  /* 0x00000002c30c7825 */ /* 0x000fc800078e020c */
[----:B------:R-:W-:-:S04]  /*d3f0*/  IMAD.WIDE R10, R195, 0x2, R10 ;  /* 0x00000002c30a7825 */ /* 0x000fc800078e020a */
[----:B------:R-:W-:Y:S02]  /*d400*/  IMAD.MOV.U32 R248, RZ, RZ, R12 ;  /* 0x000000fffff87224 */ /* 0x000fe400078e000c */
[----:B------:R-:W-:Y:S02]  /*d410*/  IMAD.MOV.U32 R207, RZ, RZ, R13 ;  /* 0x000000ffffcf7224 */ /* 0x000fe400078e000d */
[----:B------:R-:W-:Y:S02]  /*d420*/  IMAD.MOV.U32 R12, RZ, RZ, R250 ;  /* 0x000000ffff0c7224 */ /* 0x000fe400078e00fa */
[----:B------:R-:W-:Y:S01]  /*d430*/  IMAD.MOV.U32 R13, RZ, RZ, R208 ;  /* 0x000000ffff0d7224 */ /* 0x000fe200078e00d0 */
[----:B------:R1:W-:Y:S01]  /*d440*/  STL [R1+0x6cc], R10 ;  /* 0x0006cc0a01007387 */ /* 0x0003e20000100800 */
[----:B------:R-:W-:-:S03]  /*d450*/  IMAD.WIDE R12, R195, 0x2, R12 ;  /* 0x00000002c30c7825 */ /* 0x000fc600078e020c */
[----:B------:R0:W-:Y:S01]  /*d460*/  STL [R1+0x600], R11 ;  /* 0x0006000b01007387 */ /* 0x0001e20000100800 */
[----:B------:R-:W-:Y:S02]  /*d470*/  IMAD.MOV.U32 R250, RZ, RZ, R12 ;  /* 0x000000fffffa7224 */ /* 0x000fe400078e000c */
[----:B------:R-:W-:Y:S02]  /*d480*/  IMAD.MOV.U32 R208, RZ, RZ, R13 ;  /* 0x000000ffffd07224 */ /* 0x000fe400078e000d */
[----:B-1----:R-:W-:Y:S02]  /*d490*/  IMAD.MOV.U32 R10, RZ, RZ, R223 ;  /* 0x000000ffff0a7224 */ /* 0x002fe400078e00df */
[----:B0-----:R-:W-:Y:S01]  /*d4a0*/  IMAD.MOV.U32 R11, RZ, RZ, R220 ;  /* 0x000000ffff0b7224 */ /* 0x001fe200078e00dc */
[----:B------:R-:W4:Y:S01]  /*d4b0*/  LDL.LU R223, [R1+0xcd8] ;  /* 0x000cd80001df7983 */ /* 0x000f220000300800 */
[----:B------:R-:W-:Y:S02]  /*d4c0*/  IMAD.MOV.U32 R12, RZ, RZ, R252 ;  /* 0x000000ffff0c7224 */ /* 0x000fe400078e00fc */
[----:B------:R-:W-:Y:S01]  /*d4d0*/  IMAD.MOV.U32 R13, RZ, RZ, R209 ;  /* 0x000000ffff0d7224 */ /* 0x000fe200078e00d1 */
[----:B------:R-:W4:Y:S01]  /*d4e0*/  LDL.LU R220, [R1+0xcd4] ;  /* 0x000cd40001dc7983 */ /* 0x000f220000300800 */
[----:B------:R-:W-:Y:S01]  /*d4f0*/  LOP3.LUT R11, R11, R10, RZ, 0x3c, !PT ;  /* 0x0000000a0b0b7212 */ /* 0x000fe200078e3cff */
[----:B------:R-:W-:-:S03]  /*d500*/  IMAD.WIDE R12, R195, 0x2, R12 ;  /* 0x00000002c30c7825 */ /* 0x000fc600078e020c */
[C---:B------:R-:W-:Y:S01]  /*d510*/  LOP3.LUT R10, R11.reuse, R10, RZ, 0x3c, !PT ;  /* 0x0000000a0b0a7212 */ /* 0x040fe200078e3cff */
[----:B------:R-:W-:Y:S02]  /*d520*/  IMAD.MOV.U32 R252, RZ, RZ, R12 ;  /* 0x000000fffffc7224 */ /* 0x000fe400078e000c */
[----:B------:R-:W-:Y:S01]  /*d530*/  IMAD.MOV.U32 R209, RZ, RZ, R13 ;  /* 0x000000ffffd17224 */ /* 0x000fe200078e000d */
[----:B------:R-:W-:Y:S01]  /*d540*/  LOP3.LUT R11, R11, R10, RZ, 0x3c, !PT ;  /* 0x0000000a0b0b7212 */ /* 0x000fe200078e3cff */
[----:B------:R-:W-:Y:S02]  /*d550*/  IMAD.MOV.U32 R12, RZ, RZ, R216 ;  /* 0x000000ffff0c7224 */ /* 0x000fe400078e00d8 */
[----:B------:R-:W-:Y:S01]  /*d560*/  IMAD.MOV.U32 R13, RZ, RZ, R210 ;  /* 0x000000ffff0d7224 */ /* 0x000fe200078e00d2 */
[----:B------:R-:W4:Y:S01]  /*d570*/  LDL.LU R216, [R1+0xcd0] ;  /* 0x000cd00001d87983 */ /* 0x000f220000300800 */
[----:B------:R-:W-:-:S04]  /*d580*/  IMAD.WIDE R10, R195, 0x2, R10 ;  /* 0x00000002c30a7825 */ /* 0x000fc800078e020a */
[----:B------:R-:W-:-:S05]  /*d590*/  IMAD.WIDE R12, R195, 0x2, R12 ;  /* 0x00000002c30c7825 */ /* 0x000fca00078e020c */
[----:B------:R0:W-:Y:S04]  /*d5a0*/  STL [R1+0x604], R12 ;  /* 0x0006040c01007387 */ /* 0x0001e80000100800 */
[----:B------:R1:W-:Y:S04]  /*d5b0*/  STL [R1+0x6d0], R10 ;  /* 0x0006d00a01007387 */ /* 0x0003e80000100800 */
[----:B------:R3:W-:Y:S01]  /*d5c0*/  STL [R1+0x608], R11 ;  /* 0x0006080b01007387 */ /* 0x0007e20000100800 */
[----:B0-----:R-:W-:Y:S02]  /*d5d0*/  IMAD.MOV.U32 R12, RZ, RZ, R226 ;  /* 0x000000ffff0c7224 */ /* 0x001fe400078e00e2 */
[----:B-1----:R-:W-:-:S02]  /*d5e0*/  IMAD.MOV.U32 R10, RZ, RZ, R221 ;  /* 0x000000ffff0a7224 */ /* 0x002fc400078e00dd */
[----:B---3--:R-:W-:Y:S01]  /*d5f0*/  IMAD.MOV.U32 R11, RZ, RZ, R2 ;  /* 0x000000ffff0b7224 */ /* 0x008fe200078e0002 */
[----:B------:R-:W3:Y:S04]  /*d600*/  LDL.LU R221, [R1+0xccc] ;  /* 0x000ccc0001dd7983 */ /* 0x000ee80000300800 */
[----:B------:R-:W3:Y:S01]  /*d610*/  LDL.LU R2, [R1+0xcc8] ;  /* 0x000cc80001027983 */ /* 0x000ee20000300800 */
[----:B------:R-:W-:-:S03]  /*d620*/  LOP3.LUT R11, R11, R10, RZ, 0x3c, !PT ;  /* 0x0000000a0b0b7212 */ /* 0x000fc600078e3cff */
[----:B------:R-:W3:Y:S01]  /*d630*/  LDL.LU R226, [R1+0xcc4] ;  /* 0x000cc40001e27983 */ /* 0x000ee20000300800 */
[----:B------:R-:W-:Y:S01]  /*d640*/  IMAD.MOV.U32 R210, RZ, RZ, R13 ;  /* 0x000000ffffd27224 */ /* 0x000fe200078e000d */
[----:B------:R-:W-:Y:S01]  /*d650*/  LOP3.LUT R10, R11, R10, RZ, 0x3c, !PT ;  /* 0x0000000a0b0a7212 */ /* 0x000fe200078e3cff */
[----:B------:R-:W-:-:S03]  /*d660*/  IMAD.MOV.U32 R13, RZ, RZ, R211 ;  /* 0x000000ffff0d7224 */ /* 0x000fc600078e00d3 */
[----:B------:R-:W-:Y:S01]  /*d670*/  LOP3.LUT R11, R11, R10, RZ, 0x3c, !PT ;  /* 0x0000000a0b0b7212 */ /* 0x000fe200078e3cff */
[----:B------:R-:W-:-:S04]  /*d680*/  IMAD.WIDE R12, R195, 0x2, R12 ;  /* 0x00000002c30c7825 */ /* 0x000fc800078e020c */
[----:B------:R-:W-:Y:S01]  /*d690*/  IMAD.WIDE R10, R195, 0x2, R10 ;  /* 0x00000002c30a7825 */ /* 0x000fe200078e020a */
[----:B------:R0:W-:Y:S03]  /*d6a0*/  STL [R1+0x60c], R12 ;  /* 0x00060c0c01007387 */ /* 0x0001e60000100800 */
[----:B------:R-:W-:Y:S01]  /*d6b0*/  IMAD.MOV.U32 R211, RZ, RZ, R13 ;  /* 0x000000ffffd37224 */ /* 0x000fe200078e000d */
[----:B------:R1:W-:Y:S01]  /*d6c0*/  STL [R1+0x6d4], R10 ;  /* 0x0006d40a01007387 */ /* 0x0003e20000100800 */
[----:B0-----:R-:W-:Y:S02]  /*d6d0*/  IMAD.MOV.U32 R12, RZ, RZ, R7 ;  /* 0x000000ffff0c7224 */ /* 0x001fe400078e0007 */
[----:B------:R-:W-:Y:S01]  /*d6e0*/  IMAD.MOV.U32 R13, RZ, RZ, R212 ;  /* 0x000000ffff0d7224 */ /* 0x000fe200078e00d4 */
[----:B------:R0:W-:Y:S01]  /*d6f0*/  STL [R1+0x610], R11 ;  /* 0x0006100b01007387 */ /* 0x0001e20000100800 */
[----:B-1----:R-:W-:-:S02]  /*d700*/  IMAD.MOV.U32 R10, RZ, RZ, R217 ;  /* 0x000000ffff0a7224 */ /* 0x002fc400078e00d9 */
[----:B------:R-:W-:Y:S01]  /*d710*/  IMAD.WIDE R12, R195, 0x2, R12 ;  /* 0x00000002c30c7825 */ /* 0x000fe200078e020c */
[----:B------:R-:W3:Y:S03]  /*d720*/  LDL.LU R217, [R1+0xcc0] ;  /* 0x000cc00001d97983 */ /* 0x000ee60000300800 */
[----:B0-----:R-:W-:Y:S02]  /*d730*/  IMAD.MOV.U32 R11, RZ, RZ, R8 ;  /* 0x000000ffff0b7224 */ /* 0x001fe400078e0008 */
[----:B------:R-:W3:Y:S04]  /*d740*/  LDL.LU R8, [R1+0xcbc] ;  /* 0x000cbc0001087983 */ /* 0x000ee80000300800 */
[----:B------:R-:W3:Y:S04]  /*d750*/  LDL.LU R7, [R1+0xcb8] ;  /* 0x000cb80001077983 */ /* 0x000ee80000300800 */
[----:B------:R2:W-:Y:S02]  /*d760*/  STL [R1+0x614], R12 ;  /* 0x0006140c01007387 */ /* 0x0005e40000100800 */
[----:B--2---:R-:W-:-:S02]  /*d770*/  IMAD.MOV.U32 R12, RZ, RZ, R227 ;  /* 0x000000ffff0c7224 */ /* 0x004fc400078e00e3 */
[----:B------:R-:W2:Y:S01]  /*d780*/  LDL.LU R227, [R1+0xcb4] ;  /* 0x000cb40001e37983 */ /* 0x000ea20000300800 */
[----:B------:R-:W-:-:S04]  /*d790*/  LOP3.LUT R11, R11, R10, RZ, 0x3c, !PT ;  /* 0x0000000a0b0b7212 */ /* 0x000fc800078e3cff */
[----:B------:R-:W-:-:S04]  /*d7a0*/  LOP3.LUT R10, R11, R10, RZ, 0x3c, !PT ;  /* 0x0000000a0b0a7212 */ /* 0x000fc800078e3cff */
[----:B------:R-:W-:Y:S01]  /*d7b0*/  LOP3.LUT R11, R11, R10, RZ, 0x3c, !PT ;  /* 0x0000000a0b0b7212 */ /* 0x000fe200078e3cff */
[----:B------:R-:W-:Y:S02]  /*d7c0*/  IMAD.MOV.U32 R212, RZ, RZ, R13 ;  /* 0x000000ffffd47224 */ /* 0x000fe400078e000d */
[----:B------:R-:W-:-:S04]  /*d7d0*/  IMAD.WIDE R10, R195, 0x2, R10 ;  /* 0x00000002c30a7825 */ /* 0x000fc800078e020a */
[----:B------:R-:W-:Y:S02]  /*d7e0*/  IMAD.MOV.U32 R13, RZ, RZ, R218 ;  /* 0x000000ffff0d7224 */ /* 0x000fe400078e00da */
[----:B------:R-:W2:Y:S04]  /*d7f0*/  LDL.LU R218, [R1+0xcb0] ;  /* 0x000cb00001da7983 */ /* 0x000ea80000300800 */
[----:B------:R0:W-:Y:S04]  /*d800*/  STL [R1+0x6d8], R10 ;  /* 0x0006d80a01007387 */ /* 0x0001e80000100800 */
[----:B------:R4:W-:Y:S01]  /*d810*/  STL [R1+0x618], R11 ;  /* 0x0006180b01007387 */ /* 0x0009e20000100800 */
[----:B0-----:R-:W-:-:S02]  /*d820*/  IMAD.MOV.U32 R10, RZ, RZ, R222 ;  /* 0x000000ffff0a7224 */ /* 0x001fc400078e00de */
[----:B----4-:R-:W-:Y:S02]  /*d830*/  IMAD.MOV.U32 R11, RZ, RZ, R225 ;  /* 0x000000ffff0b7224 */ /* 0x010fe400078e00e1 */
[----:B------:R-:W4:Y:S01]  /*d840*/  LDL.LU R225, [R1+0xcac] ;  /* 0x000cac0001e17983 */ /* 0x000f220000300800 */
[----:B------:R-:W-:-:S03]  /*d850*/  IMAD.WIDE R10, R195, 0x2, R10 ;  /* 0x00000002c30a7825 */ /* 0x000fc600078e020a */
[----:B------:R-:W4:Y:S04]  /*d860*/  LDL.LU R222, [R1+0xca8] ;  /* 0x000ca80001de7983 */ /* 0x000f280000300800 */
[----:B------:R0:W-:Y:S04]  /*d870*/  STL [R1+0x6dc], R10 ;  /* 0x0006dc0a01007387 */ /* 0x0001e80000100800 */
[----:B------:R1:W-:Y:S01]  /*d880*/  STL [R1+0x61c], R11 ;  /* 0x00061c0b01007387 */ /* 0x0003e20000100800 */
[----:B0-----:R-:W-:Y:S02]  /*d890*/  IMAD.MOV.U32 R10, RZ, RZ, R196 ;  /* 0x000000ffff0a7224 */ /* 0x001fe400078e00c4 */
[----:B-1----:R-:W-:Y:S01]  /*d8a0*/  IMAD.MOV.U32 R11, RZ, RZ, R12 ;  /* 0x000000ffff0b7224 */ /* 0x002fe200078e000c */
[----:B------:R-:W4:Y:S04]  /*d8b0*/  LDL.LU R196, [R1+0xca4] ;  /* 0x000ca40001c47983 */ /* 0x000f280000300800 */
[----:B------:R-:W-:Y:S01]  /*d8c0*/  LOP3.LUT R11, R11, R10, RZ, 0x3c, !PT ;  /* 0x0000000a0b0b7212 */ /* 0x000fe200078e3cff */
[----:B------:R-:W-:-:S03]  /*d8d0*/  IMAD.MOV.U32 R12, RZ, RZ, R13 ;  /* 0x000000ffff0c7224 */ /* 0x000fc600078e000d */
[----:B------:R-:W-:Y:S01]  /*d8e0*/  LOP3.LUT R10, R11, R10, RZ, 0x3c, !PT ;  /* 0x0000000a0b0a7212 */ /* 0x000fe200078e3cff */
[----:B------:R-:W-:-:S03]  /*d8f0*/  IMAD.MOV.U32 R13, RZ, RZ, R213 ;  /* 0x000000ffff0d7224 */ /* 0x000fc600078e00d5 */
[----:B------:R-:W-:Y:S01]  /*d900*/  LOP3.LUT R11, R11, R10, RZ, 0x3c, !PT ;  /* 0x0000000a0b0b7212 */ /* 0x000fe200078e3cff */
[----:B------:R-:W-:-:S04]  /*d910*/  IMAD.WIDE R12, R195, 0x2, R12 ;  /* 0x00000002c30c7825 */ /* 0x000fc800078e020c */
[----:B------:R-:W-:Y:S01]  /*d920*/  IMAD.WIDE R10, R195, 0x2, R10 ;  /* 0x00000002c30a7825 */ /* 0x000fe200078e020a */
[----:B------:R-:W-:Y:S04]  /*d930*/  STL [R1+0x620], R12 ;  /* 0x0006200c01007387 */ /* 0x000fe80000100800 */
[----:B------:R0:W-:Y:S04]  /*d940*/  STL [R1+0x6e0], R10 ;  /* 0x0006e00a01007387 */ /* 0x0001e80000100800 */
[----:B------:R1:W-:Y:S01]  /*d950*/  STL [R1+0x624], R11 ;  /* 0x0006240b01007387 */ /* 0x0003e20000100800 */
[----:B0-----:R-:W-:-:S02]  /*d960*/  IMAD.MOV.U32 R10, RZ, RZ, R219 ;  /* 0x000000ffff0a7224 */ /* 0x001fc400078e00db */
[----:B------:R-:W-:Y:S01]  /*d970*/  IMAD.MOV.U32 R213, RZ, RZ, R13 ;  /* 0x000000ffffd57224 */ /* 0x000fe200078e000d */
[----:B------:R-:W4:Y:S01]  /*d980*/  LDL.LU R219, [R1+0xca0] ;  /* 0x000ca00001db7983 */ /* 0x000f220000300800 */
[----:B-1----:R-:W-:Y:S02]  /*d990*/  IMAD.MOV.U32 R11, RZ, RZ, R6 ;  /* 0x000000ffff0b7224 */ /* 0x002fe400078e0006 */
[----:B------:R-:W-:Y:S01]  /*d9a0*/  IMAD.MOV.U32 R12, RZ, RZ, R3 ;  /* 0x000000ffff0c7224 */ /* 0x000fe200078e0003 */
[----:B------:R-:W4:Y:S02]  /*d9b0*/  LDL.LU R6, [R1+0xc9c] ;  /* 0x000c9c0001067983 */ /* 0x000f240000300800 */
[-C--:B------:R-:W-:Y:S01]  /*d9c0*/  LOP3.LUT R11, R11, R10.reuse, RZ, 0x3c, !PT ;  /* 0x0000000a0b0b7212 */ /* 0x080fe200078e3cff */
[----:B------:R-:W-:Y:S01]  /*d9d0*/  IMAD.MOV.U32 R13, RZ, RZ, R214 ;  /* 0x000000ffff0d7224 */ /* 0x000fe200078e00d6 */
[----:B------:R-:W4:Y:S02]  /*d9e0*/  LDL.LU R3, [R1+0xc98] ;  /* 0x000c980001037983 */ /* 0x000f240000300800 */
[----:B------:R-:W-:-:S04]  /*d9f0*/  LOP3.LUT R10, R11, R10, RZ, 0x3c, !PT ;  /* 0x0000000a0b0a7212 */ /* 0x000fc800078e3cff */
[----:B------:R-:W-:Y:S01]  /*da00*/  LOP3.LUT R11, R11, R10, RZ, 0x3c, !PT ;  /* 0x0000000a0b0b7212 */ /* 0x000fe200078e3cff */
[----:B------:R-:W-:-:S04]  /*da10*/  IMAD.WIDE R12, R195, 0x2, R12 ;  /* 0x00000002c30c7825 */ /* 0x000fc800078e020c */
[----:B------:R-:W-:Y:S01]  /*da20*/  IMAD.WIDE R10, R195, 0x2, R10 ;  /* 0x00000002c30a7825 */ /* 0x000fe200078e020a */
[----:B------:R0:W-:Y:S04]  /*da30*/  STL [R1+0x628], R12 ;  /* 0x0006280c01007387 */ /* 0x0001e80000100800 */
[----:B------:R1:W-:Y:S04]  /*da40*/  STL [R1+0x6e4], R10 ;  /* 0x0006e40a01007387 */ /* 0x0003e80000100800 */
[----:B------:R1:W-:Y:S01]  /*da50*/  STL [R1+0x62c], R11 ;  /* 0x00062c0b01007387 */ /* 0x0003e20000100800 */
[----:B------:R-:W-:-:S02]  /*da60*/  IMAD.MOV.U32 R214, RZ, RZ, R13 ;  /* 0x000000ffffd67224 */ /* 0x000fc400078e000d */
[----:B------:R-:W-:Y:S02]  /*da70*/  IMAD.MOV.U32 R13, RZ, RZ, R215 ;  /* 0x000000ffff0d7224 */ /* 0x000fe400078e00d7 */
[----:B0-----:R-:W-:-:S04]  /*da80*/  IMAD.MOV.U32 R12, RZ, RZ, R224 ;  /* 0x000000ffff0c7224 */ /* 0x001fc800078e00e0 */
[----:B------:R-:W-:-:S04]  /*da90*/  IMAD.WIDE R12, R195, 0x2, R12 ;  /* 0x00000002c30c7825 */ /* 0x000fc800078e020c */
[----:B-1----:R-:W-:Y:S02]  /*daa0*/  IMAD.MOV.U32 R10, RZ, RZ, R223 ;  /* 0x000000ffff0a7224 */ /* 0x002fe400078e00df */
[----:B------:R-:W4:Y:S01]  /*dab0*/  LDL.LU R223, [R1+0xc94] ;  /* 0x000c940001df7983 */ /* 0x000f220000300800 */
[----:B------:R-:W-:-:S03]  /*dac0*/  IMAD.MOV.U32 R11, RZ, RZ, R220 ;  /* 0x000000ffff0b7224 */ /* 0x000fc600078e00dc */
[----:B------:R-:W4:Y:S02]  /*dad0*/  LDL.LU R220, [R1+0xc90] ;  /* 0x000c900001dc7983 */ /* 0x000f240000300800 */
[-C--:B------:R-:W-:Y:S02]  /*dae0*/  LOP3.LUT R11, R11, R10.reuse, RZ, 0x3c, !PT ;  /* 0x0000000a0b0b7212 */ /* 0x080fe400078e3cff */
[----:B------:R-:W4:Y:S02]  /*daf0*/  LDL.LU R224, [R1+0xc8c] ;  /* 0x000c8c0001e07983 */ /* 0x000f240000300800 */
[----:B------:R-:W-:-:S04]  /*db00*/  LOP3.LUT R10, R11, R10, RZ, 0x3c, !PT ;  /* 0x0000000a0b0a7212 */ /* 0x000fc800078e3cff */
[----:B------:R-:W-:Y:S01]  /*db10*/  LOP3.LUT R11, R11, R10, RZ, 0x3c, !PT ;  /* 0x0000000a0b0b7212 */ /* 0x000fe200078e3cff */
[----:B------:R-:W-:Y:S02]  /*db20*/  STL [R1+0x630], R12 ;  /* 0x0006300c01007387 */ /* 0x000fe40000100800 */
[----:B------:R-:W-:-:S05]  /*db30*/  IMAD.WIDE R10, R195, 0x2, R10 ;  /* 0x00000002c30a7825 */ /* 0x000fca00078e020a */
[----:B------:R3:W-:Y:S04]  /*db40*/  STL [R1+0x6e8], R10 ;  /* 0x0006e80a01007387 */ /* 0x0007e80000100800 */
[----:B------:R0:W-:Y:S01]  /*db50*/  STL [R1+0x634], R11 ;  /* 0x0006340b01007387 */ /* 0x0001e20000100800 */
[----:B------:R-:W-:Y:S02]  /*db60*/  IMAD.MOV.U32 R215, RZ, RZ, R13 ;  /* 0x000000ffffd77224 */ /* 0x000fe400078e000d */
[----:B------:R-:W-:Y:S02]  /*db70*/  IMAD.MOV.U32 R13, RZ, RZ, R216 ;  /* 0x000000ffff0d7224 */ /* 0x000fe400078e00d8 */
[----:B---3--:R-:W-:Y:S02]  /*db80*/  IMAD.MOV.U32 R10, RZ, RZ, R2 ;  /* 0x000000ffff0a7224 */ /* 0x008fe400078e0002 */
[----:B------:R-:W3:Y:S01]  /*db90*/  LDL.LU R2, [R1+0xc88] ;  /* 0x000c880001027983 */ /* 0x000ee20000300800 */
[----:B0-----:R-:W-:-:S03]  /*dba0*/  IMAD.MOV.U32 R11, RZ, RZ, R226 ;  /* 0x000000ffff0b7224 */ /* 0x001fc600078e00e2 */
[----:B------:R-:W3:Y:S02]  /*dbb0*/  LDL.LU R226, [R1+0xc84] ;  /* 0x000c840001e27983 */ /* 0x000ee40000300800 */
[----:B------:R-:W-:-:S04]  /*dbc0*/  LOP3.LUT R11, R11, R10, RZ, 0x3c, !PT ;  /* 0x0000000a0b0b7212 */ /* 0x000fc800078e3cff */
[C---:B------:R-:W-:Y:S01]  /*dbd0*/  LOP3.LUT R10, R11.reuse, R10, RZ, 0x3c, !PT ;  /* 0x0000000a0b0a7212 */ /* 0x040fe200078e3cff */
[----:B------:R-:W-:Y:S02]  /*dbe0*/  IMAD.MOV.U32 R12, RZ, RZ, R221 ;  /* 0x000000ffff0c7224 */ /* 0x000fe400078e00dd */
[----:B------:R-:W3:Y:S01]  /*dbf0*/  LDL.LU R221, [R1+0xc80] ;  /* 0x000c800001dd7983 */ /* 0x000ee20000300800 */
[----:B------:R-:W-:Y:S01]  /*dc00*/  LOP3.LUT R11, R11, R10, RZ, 0x3c, !PT ;  /* 0x0000000a0b0b7212 */ /* 0x000fe200078e3cff */
[----:B------:R-:W-:-:S04]  /*dc10*/  IMAD.WIDE R12, R195, 0x2, R12 ;  /* 0x00000002c30c7825 */ /* 0x000fc800078e020c */
[----:B------:R-:W-:Y:S01]  /*dc20*/  IMAD.WIDE R10, R195, 0x2, R10 ;  /* 0x00000002c30a7825 */ /* 0x000fe200078e020a */
[----:B------:R0:W-:Y:S04]  /*dc30*/  STL [R1+0x638], R12 ;  /* 0x0006380c01007387 */ /* 0x0001e80000100800 */
[----:B------:R1:W-:Y:S04]  /*dc40*/  STL [R1+0x6ec], R10 ;  /* 0x0006ec0a01007387 */ /* 0x0003e80000100800 */
[----:B------:R2:W-:Y:S01]  /*dc50*/  STL [R1+0x63c], R11 ;  /* 0x00063c0b01007387 */ /* 0x0005e20000100800 */
[----:B0-----:R-:W-:-:S02]  /*dc60*/  IMAD.MOV.U32 R12, RZ, RZ, R8 ;  /* 0x000000ffff0c7224 */ /* 0x001fc400078e0008 */
[----:B-1----:R-:W-:Y:S02]  /*dc70*/  IMAD.MOV.U32 R10, RZ, RZ, R7 ;  /* 0x000000ffff0a7224 */ /* 0x002fe400078e0007 */
[----:B------:R-:W3:Y:S01]  /*dc80*/  LDL.LU R7, [R1+0xc7c] ;  /* 0x000c7c0001077983 */ /* 0x000ee20000300800 */
[----:B--2---:R-:W-:-:S03]  /*dc90*/  IMAD.MOV.U32 R11, RZ, RZ, R227 ;  /* 0x000000ffff0b7224 */ /* 0x004fc600078e00e3 */
[----:B------:R-:W2:Y:S04]  /*dca0*/  LDL.LU R227, [R1+0xc78] ;  /* 0x000c780001e37983 */ /* 0x000ea80000300800 */
[----:B------:R-:W2:Y:S01]  /*dcb0*/  LDL.LU R8, [R1+0xc74] ;  /* 0x000c740001087983 */ /* 0x000ea20000300800 */
        /* <DEDUP_REMOVED lines=10> */
[----:B------:R-:W-:-:S02]  /*dd60*/  IMAD.MOV.U32 R217, RZ, RZ, R13 ;  /* 0x000000ffffd97224 */ /* 0x000fc400078e000d */
[----:B----4-:R-:W-:Y:S02]  /*dd70*/  IMAD.MOV.U32 R10, RZ, RZ, R222 ;  /* 0x000000ffff0a7224 */ /* 0x010fe400078e00de */
[----:B------:R-:W-:Y:S01]  /*dd80*/  IMAD.MOV.U32 R12, RZ, RZ, R225 ;  /* 0x000000ffff0c7224 */ /* 0x000fe200078e00e1 */
[----:B------:R-:W4:Y:S01]  /*dd90*/  LDL.LU R222, [R1+0xc70] ;  /* 0x000c700001de7983 */ /* 0x000f220000300800 */
[----:B------:R-:W-:Y:S02]  /*dda0*/  IMAD.MOV.U32 R13, RZ, RZ, R218 ;  /* 0x000000ffff0d7224 */ /* 0x000fe400078e00da */
[----:B0-----:R-:W-:Y:S02]  /*ddb0*/  IMAD.MOV.U32 R11, RZ, RZ, R196 ;  /* 0x000000ffff0b7224 */ /* 0x001fe400078e00c4 */
[----:B------:R-:W-:Y:S01]  /*ddc0*/  IMAD.WIDE R12, R195, 0x2, R12 ;  /* 0x00000002c30c7825 */ /* 0x000fe200078e020c */
[----:B------:R-:W4:Y:S02]  /*ddd0*/  LDL.LU R196, [R1+0xc6c] ;  /* 0x000c6c0001c47983 */ /* 0x000f240000300800 */
[----:B------:R-:W-:-:S02]  /*dde0*/  LOP3.LUT R11, R11, R10, RZ, 0x3c, !PT ;  /* 0x0000000a0b0b7212 */ /* 0x000fc400078e3cff */
        /* <DEDUP_REMOVED lines=8> */
[----:B0-----:R-:W-:Y:S02]  /*de70*/  IMAD.MOV.U32 R10, RZ, RZ, R3 ;  /* 0x000000ffff0a7224 */ /* 0x001fe400078e0003 */
[----:B------:R-:W4:Y:S01]  /*de80*/  LDL.LU R3, [R1+0xc64] ;  /* 0x000c640001037983 */ /* 0x000f220000300800 */
[----:B------:R-:W-:-:S02]  /*de90*/  IMAD.MOV.U32 R12, RZ, RZ, R6 ;  /* 0x000000ffff0c7224 */ /* 0x000fc400078e0006 */
[----:B------:R-:W-:Y:S02]  /*dea0*/  IMAD.MOV.U32 R13, RZ, RZ, R219 ;  /* 0x000000ffff0d7224 */ /* 0x000fe400078e00db */
[----:B------:R-:W-:-:S04]  /*deb0*/  IMAD.WIDE R12, R195, 0x2, R12 ;  /* 0x00000002c30c7825 */ /* 0x000fc800078e020c */
[----:B------:R-:W-:Y:S02]  /*dec0*/  IMAD.MOV.U32 R219, RZ, RZ, R13 ;  /* 0x000000ffffdb7224 */ /* 0x000fe400078e000d */
[----:B-1----:R-:W-:Y:S02]  /*ded0*/  IMAD.MOV.U32 R11, RZ, RZ, R223 ;  /* 0x000000ffff0b7224 */ /* 0x002fe400078e00df */
[----:B------:R-:W4:Y:S03]  /*dee0*/  LDL.LU R223, [R1+0xc60] ;  /* 0x000c600001df7983 */ /* 0x000f260000300800 */
[-C--:B------:R-:W-:Y:S01]  /*def0*/  LOP3.LUT R11, R11, R10.reuse, RZ, 0x3c, !PT ;  /* 0x0000000a0b0b7212 */ /* 0x080fe200078e3cff */
[----:B------:R-:W4:Y:S03]  /*df00*/  LDL.LU R6, [R1+0xc5c] ;  /* 0x000c5c0001067983 */ /* 0x000f260000300800 */
[----:B------:R-:W-:-:S04]  /*df10*/  LOP3.LUT R10, R11, R10, RZ, 0x3c, !PT ;  /* 0x0000000a0b0a7212 */ /* 0x000fc800078e3cff */
[----:B------:R-:W-:Y:S01]  /*df20*/  LOP3.LUT R11, R11, R10, RZ, 0x3c, !PT ;  /* 0x0000000a0b0b7212 */ /* 0x000fe200078e3cff */
[----:B------:R0:W-:Y:S02]  /*df30*/  STL [R1+0x650], R12 ;  /* 0x0006500c01007387 */ /* 0x0001e40000100800 */
[----:B------:R-:W-:-:S05]  /*df40*/  IMAD.WIDE R10, R195, 0x2, R10 ;  /* 0x00000002c30a7825 */ /* 0x000fca00078e020a */
[----:B------:R3:W-:Y:S04]  /*df50*/  STL [R1+0x6f8], R10 ;  /* 0x0006f80a01007387 */ /* 0x0007e80000100800 */
[----:B------:R1:W-:Y:S01]  /*df60*/  STL [R1+0x654], R11 ;  /* 0x0006540b01007387 */ /* 0x0003e20000100800 */
[----:B0-----:R-:W-:Y:S02]  /*df70*/  IMAD.MOV.U32 R12, RZ, RZ, R224 ;  /* 0x000000ffff0c7224 */ /* 0x001fe400078e00e0 */
[----:B------:R-:W-:Y:S02]  /*df80*/  IMAD.MOV.U32 R13, RZ, RZ, R220 ;  /* 0x000000ffff0d7224 */ /* 0x000fe400078e00dc */
[----:B------:R-:W-:-:S04]  /*df90*/  IMAD.WIDE R12, R195, 0x2, R12 ;  /* 0x00000002c30c7825 */ /* 0x000fc800078e020c */
[----:B---3--:R-:W-:Y:S02]  /*dfa0*/  IMAD.MOV.U32 R10, RZ, RZ, R2 ;  /* 0x000000ffff0a7224 */ /* 0x008fe400078e0002 */
[----:B------:R-:W3:Y:S01]  /*dfb0*/  LDL.LU R2, [R1+0xc58] ;  /* 0x000c580001027983 */ /* 0x000ee20000300800 */
[----:B-1----:R-:W-:-:S03]  /*dfc0*/  IMAD.MOV.U32 R11, RZ, RZ, R226 ;  /* 0x000000ffff0b7224 */ /* 0x002fc600078e00e2 */
[----:B------:R-:W3:Y:S02]  /*dfd0*/  LDL.LU R226, [R1+0xc54] ;  /* 0x000c540001e27983 */ /* 0x000ee40000300800 */
[-C--:B------:R-:W-:Y:S02]  /*dfe0*/  LOP3.LUT R11, R11, R10.reuse, RZ, 0x3c, !PT ;  /* 0x0000000a0b0b7212 */ /* 0x080fe400078e3cff */
[----:B------:R-:W3:Y:S02]  /*dff0*/  LDL.LU R224, [R1+0xc50] ;  /* 0x000c500001e07983 */ /* 0x000ee40000300800 */
[----:B------:R-:W-:-:S04]  /*e000*/  LOP3.LUT R10, R11, R10, RZ, 0x3c, !PT ;  /* 0x0000000a0b0a7212 */ /* 0x000fc800078e3cff */
[----:B------:R-:W-:Y:S01]  /*e010*/  LOP3.LUT R11, R11, R10, RZ, 0x3c, !PT ;  /* 0x0000000a0b0b7212 */ /* 0x000fe200078e3cff */
[----:B------:R0:W-:Y:S02]  /*e020*/  STL [R1+0x658], R12 ;  /* 0x0006580c01007387 */ /* 0x0001e40000100800 */
[----:B------:R-:W-:-:S05]  /*e030*/  IMAD.WIDE R10, R195, 0x2, R10 ;  /* 0x00000002c30a7825 */ /* 0x000fca00078e020a */
[----:B------:R2:W-:Y:S04]  /*e040*/  STL [R1+0x6fc], R10 ;  /* 0x0006fc0a01007387 */ /* 0x0005e80000100800 */
[----:B------:R1:W-:Y:S01]  /*e050*/  STL [R1+0x65c], R11 ;  /* 0x00065c0b01007387 */ /* 0x0003e20000100800 */
[----:B0-----:R-:W-:Y:S02]  /*e060*/  IMAD.MOV.U32 R12, RZ, RZ, R7 ;  /* 0x000000ffff0c7224 */ /* 0x001fe400078e0007 */
[----:B--2---:R-:W-:Y:S02]  /*e070*/  IMAD.MOV.U32 R10, RZ, RZ, R227 ;  /* 0x000000ffff0a7224 */ /* 0x004fe400078e00e3 */
[----:B------:R-:W2:Y:S01]  /*e080*/  LDL.LU R227, [R1+0xc4c] ;  /* 0x000c4c0001e37983 */ /* 0x000ea20000300800 */
[----:B-1----:R-:W-:-:S03]  /*e090*/  IMAD.MOV.U32 R11, RZ, RZ, R8 ;  /* 0x000000ffff0b7224 */ /* 0x002fc600078e0008 */
[----:B------:R0:W5:Y:S04]  /*e0a0*/  LDL.LU R8, [R1+0xc48] ;  /* 0x000c480001087983 */ /* 0x0001680000300800 */
        /* <DEDUP_REMOVED lines=13> */
[----:B-1----:R-:W-:Y:S02]  /*e180*/  IMAD.MOV.U32 R10, RZ, RZ, R225 ;  /* 0x000000ffff0a7224 */ /* 0x002fe400078e00e1 */
[----:B------:R-:W-:Y:S01]  /*e190*/  IMAD.MOV.U32 R12, RZ, RZ, R196 ;  /* 0x000000ffff0c7224 */ /* 0x000fe200078e00c4 */
[----:B------:R-:W4:Y:S03]  /*e1a0*/  LDL.LU R225, [R1+0xc40] ;  /* 0x000c400001e17983 */ /* 0x000f260000300800 */
[----:B------:R-:W-:-:S04]  /*e1b0*/  IMAD.WIDE R12, R195, 0x2, R12 ;  /* 0x00000002c30c7825 */ /* 0x000fc800078e020c */
[----:B0-----:R-:W-:Y:S02]  /*e1c0*/  IMAD.MOV.U32 R11, RZ, RZ, R3 ;  /* 0x000000ffff0b7224 */ /* 0x001fe400078e0003 */
        /* <DEDUP_REMOVED lines=9> */
[----:B------:R-:W-:Y:S02]  /*e260*/  IMAD.MOV.U32 R222, RZ, RZ, R13 ;  /* 0x000000ffffde7224 */ /* 0x000fe400078e000d */
[----:B------:R-:W-:Y:S02]  /*e270*/  IMAD.MOV.U32 R13, RZ, RZ, R223 ;  /* 0x000000ffff0d7224 */ /* 0x000fe400078e00df */
[----:B0-----:R-:W-:-:S04]  /*e280*/  IMAD.MOV.U32 R12, RZ, RZ, R6 ;  /* 0x000000ffff0c7224 */ /* 0x001fc800078e0006 */
        /* <DEDUP_REMOVED lines=9> */
[----:B------:R-:W-:Y:S02]  /*e320*/  STL [R1+0x670], R12 ;  /* 0x0006700c01007387 */ /* 0x000fe40000100800 */
[----:B------:R-:W-:-:S05]  /*e330*/  IMAD.WIDE R10, R195, 0x2, R10 ;  /* 0x00000002c30a7825 */ /* 0x000fca00078e020a */
[----:B------:R2:W-:Y:S04]  /*e340*/  STL [R1+0x70c], R10 ;  /* 0x00070c0a01007387 */ /* 0x0005e80000100800 */
[----:B------:R0:W-:Y:S01]  /*e350*/  STL [R1+0x674], R11 ;  /* 0x0006740b01007387 */ /* 0x0001e20000100800 */
[----:B--2---:R-:W-:-:S03]  /*e360*/  IMAD.MOV.U32 R10, RZ, RZ, R7 ;  /* 0x000000ffff0a7224 */ /* 0x004fc600078e0007 */
[----:B------:R-:W2:Y:S04]  /*e370*/  LDL.LU R7, [R1+0xc28] ;  /* 0x000c280001077983 */ /* 0x000ea80000300800 */
[----:B0-----:R-:W3:Y:S01]  /*e380*/  LDL.LU R11, [R1+0x710] ;  /* 0x00071000010b7983 */ /* 0x001ee20000300800 */
[----:B------:R-:W-:Y:S02]  /*e390*/  IMAD.MOV.U32 R223, RZ, RZ, R13 ;  /* 0x000000ffffdf7224 */ /* 0x000fe400078e000d */
[----:B------:R-:W-:Y:S02]  /*e3a0*/  IMAD.MOV.U32 R12, RZ, RZ, R227 ;  /* 0x000000ffff0c7224 */ /* 0x000fe400078e00e3 */
[----:B------:R-:W-:Y:S01]  /*e3b0*/  IMAD.MOV.U32 R13, RZ, RZ, R224 ;  /* 0x000000ffff0d7224 */ /* 0x000fe200078e00e0 */
[----:B------:R-:W2:Y:S01]  /*e3c0*/  LDL.LU R227, [R1+0xc24] ;  /* 0x000c240001e37983 */ /* 0x000ea20000300800 */
[----:B------:R-:W-:-:S05]  /*e3d0*/  IMAD.WIDE R12, R195, 0x2, R12 ;  /* 0x00000002c30c7825 */ /* 0x000fca00078e020c */
[----:B------:R0:W-:Y:S01]  /*e3e0*/  STL [R1+0x678], R12 ;  /* 0x0006780c01007387 */ /* 0x0001e20000100800 */
[----:B------:R-:W-:Y:S02]  /*e3f0*/  IMAD.MOV.U32 R224, RZ, RZ, R13 ;  /* 0x000000ffffe07224 */ /* 0x000fe400078e000d */
[----:B----4-:R-:W-:Y:S02]  /*e400*/  IMAD.MOV.U32 R13, RZ, RZ, R225 ;  /* 0x000000ffff0d7224 */ /* 0x010fe400078e00e1 */
[----:B0-----:R-:W-:-:S04]  /*e410*/  IMAD.MOV.U32 R12, RZ, RZ, R3 ;  /* 0x000000ffff0c7224 */ /* 0x001fc800078e0003 */
[----:B------:R-:W-:Y:S01]  /*e420*/  IMAD.WIDE R12, R195, 0x2, R12 ;  /* 0x00000002c30c7825 */ /* 0x000fe200078e020c */
[----:B---3--:R-:W-:-:S04]  /*e430*/  LOP3.LUT R11, R11, R10, RZ, 0x3c, !PT ;  /* 0x0000000a0b0b7212 */ /* 0x008fc800078e3cff */
[----:B------:R-:W-:-:S04]  /*e440*/  LOP3.LUT R10, R11, R10, RZ, 0x3c, !PT ;  /* 0x0000000a0b0a7212 */ /* 0x000fc800078e3cff */
[----:B------:R-:W-:-:S03]  /*e450*/  LOP3.LUT R11, R11, R10, RZ, 0x3c, !PT ;  /* 0x0000000a0b0b7212 */ /* 0x000fc600078e3cff */
[----:B------:R-:W-:-:S05]  /*e460*/  IMAD.WIDE R10, R195, 0x2, R10 ;  /* 0x00000002c30a7825 */ /* 0x000fca00078e020a */
[----:B------:R0:W-:Y:S04]  /*e470*/  STL [R1+0x710], R10 ;  /* 0x0007100a01007387 */ /* 0x0001e80000100800 */
[----:B------:R1:W-:Y:S01]  /*e480*/  STL [R1+0x67c], R11 ;  /* 0x00067c0b01007387 */ /* 0x0003e20000100800 */
[----:B0-----:R-:W-:Y:S02]  /*e490*/  IMAD.MOV.U32 R10, RZ, RZ, R196 ;  /* 0x000000ffff0a7224 */ /* 0x001fe400078e00c4 */
[----:B-1----:R-:W-:Y:S01]  /*e4a0*/  IMAD.MOV.U32 R11, RZ, RZ, R2 ;  /* 0x000000ffff0b7224 */ /* 0x002fe200078e0002 */
[----:B------:R-:W3:Y:S04]  /*e4b0*/  LDL.LU R196, [R1+0xc20] ;  /* 0x000c200001c47983 */ /* 0x000ee80000300800 */
[-C--:B------:R-:W-:Y:S01]  /*e4c0*/  LOP3.LUT R11, R11, R10.reuse, RZ, 0x3c, !PT ;  /* 0x0000000a0b0b7212 */ /* 0x080fe200078e3cff */
[----:B------:R-:W4:Y:S03]  /*e4d0*/  LDL.LU R2, [R1+0xc1c] ;  /* 0x000c1c0001027983 */ /* 0x000f260000300800 */
[C---:B------:R-:W-:Y:S01]  /*e4e0*/  LOP3.LUT R10, R11.reuse, R10, RZ, 0x3c, !PT ;  /* 0x0000000a0b0a7212 */ /* 0x040fe200078e3cff */
[----:B------:R-:W4:Y:S03]  /*e4f0*/  LDL.LU R3, [R1+0xc18] ;  /* 0x000c180001037983 */ /* 0x000f260000300800 */
[----:B------:R-:W-:Y:S01]  /*e500*/  LOP3.LUT R11, R11, R10, RZ, 0x3c, !PT ;  /* 0x0000000a0b0b7212 */ /* 0x000fe200078e3cff */
[----:B------:R-:W-:Y:S02]  /*e510*/  STL [R1+0x680], R12 ;  /* 0x0006800c01007387 */ /* 0x000fe40000100800 */
[----:B------:R-:W-:-:S05]  /*e520*/  IMAD.WIDE R10, R195, 0x2, R10 ;  /* 0x00000002c30a7825 */ /* 0x000fca00078e020a */
[----:B------:R2:W-:Y:S04]  /*e530*/  STL [R1+0x714], R10 ;  /* 0x0007140a01007387 */ /* 0x0005e80000100800 */
[----:B------:R0:W-:Y:S01]  /*e540*/  STL [R1+0x684], R11 ;  /* 0x0006840b01007387 */ /* 0x0001e20000100800 */
[----:B--2---:R-:W-:-:S03]  /*e550*/  IMAD.MOV.U32 R10, RZ, RZ, R7 ;  /* 0x000000ffff0a7224 */ /* 0x004fc600078e0007 */
[----:B------:R-:W2:Y:S04]  /*e560*/  LDL.LU R7, [R1+0xc14] ;  /* 0x000c140001077983 */ /* 0x000ea80000300800 */
[----:B0-----:R-:W4:Y:S01]  /*e570*/  LDL.LU R11, [R1+0x718] ;  /* 0x00071800010b7983 */ /* 0x001f220000300800 */
[----:B------:R-:W-:Y:S01]  /*e580*/  WARPGROUP.ARRIVE ;  /* 0x00000000000079c5 */ /* 0x000fe20000000000 */
[----:B------:R-:W-:Y:S01]  /*e590*/  UMOV UR8, UR16 ;  /* 0x0000001000087c82 */ /* 0x000fe20008000000 */
[----:B------:R-:W-:-:S04]  /*e5a0*/  UMOV UR9, UR17 ;  /* 0x0000001100097c82 */ /* 0x000fc80008000000 */
[----:B------:R-:W-:Y:S01]  /*e5b0*/  HGMMA.64x256x16.F32.BF16 R24, gdesc[UR8].tnspA, R24, gsb0 ;  /* 0x23e00000081879f0 */ /* 0x000fe20008001818 */
[----:B------:R-:W-:Y:S02]  /*e5c0*/  IMAD.MOV.U32 R225, RZ, RZ, R13 ;  /* 0x000000ffffe17224 */ /* 0x000fe400078e000d */
[----:B------:R-:W-:Y:S02]  /*e5d0*/  IMAD.MOV.U32 R12, RZ, RZ, R6 ;  /* 0x000000ffff0c7224 */ /* 0x000fe400078e0006 */
[----:B------:R-:W-:Y:S01]  /*e5e0*/  IMAD.MOV.U32 R13, RZ, RZ, R226 ;  /* 0x000000ffff0d7224 */ /* 0x000fe200078e00e2 */
[----:B------:R-:W2:Y:S01]  /*e5f0*/  LDL.LU R6, [R1+0xc10] ;  /* 0x000c100001067983 */ /* 0x000ea20000300800 */
[----:B------:R-:W-:-:S05]  /*e600*/  IMAD.WIDE R12, R195, 0x2, R12 ;  /* 0x00000002c30c7825 */ /* 0x000fca00078e020c */
[----:B------:R3:W-:Y:S01]  /*e610*/  STL [R1+0x688], R12 ;  /* 0x0006880c01007387 */ /* 0x0007e20000100800 */
[----:B------:R-:W-:Y:S01]  /*e620*/  UMOV UR12, UR4 ;  /* 0x00000004000c7c82 */ /* 0x000fe20008000000 */
[----:B------:R-:W-:Y:S01]  /*e630*/  UMOV UR13, UR5 ;  /* 0x00000005000d7c82 */ /* 0x000fe20008000000 */
[----:B---3--:R-:W-:Y:S01]  /*e640*/  IMAD.MOV.U32 R12, RZ, RZ, R196 ;  /* 0x000000ffff0c7224 */ /* 0x008fe200078e00c4 */
[----:B----4-:R-:W-:-:S04]  /*e650*/  LOP3.LUT R11, R11, R10, RZ, 0x3c, !PT ;  /* 0x0000000a0b0b7212 */ /* 0x010fc800078e3cff */
[----:B------:R-:W-:-:S04]  /*e660*/  LOP3.LUT R10, R11, R10, RZ, 0x3c, !PT ;  /* 0x0000000a0b0a7212 */ /* 0x000fc800078e3cff */
[----:B------:R-:W-:-:S03]  /*e670*/  LOP3.LUT R11, R11, R10, RZ, 0x3c, !PT ;  /* 0x0000000a0b0b7212 */ /* 0x000fc600078e3cff */
[----:B------:R-:W-:-:S05]  /*e680*/  IMAD.WIDE R10, R195, 0x2, R10 ;  /* 0x00000002c30a7825 */ /* 0x000fca00078e020a */
[----:B------:R0:W-:Y:S04]  /*e690*/  STL [R1+0x718], R10 ;  /* 0x0007180a01007387 */ /* 0x0001e80000100800 */
[----:B------:R1:W-:Y:S01]  /*e6a0*/  STL [R1+0x68c], R11 ;  /* 0x00068c0b01007387 */ /* 0x0003e20000100800 */
[----:B0-----:R-:W-:-:S03]  /*e6b0*/  IMAD.MOV.U32 R10, RZ, RZ, R2 ;  /* 0x000000ffff0a7224 */ /* 0x001fc600078e0002 */
[----:B------:R-:W3:Y:S01]  /*e6c0*/  LDL.LU R2, [R1+0xc0c] ;  /* 0x000c0c0001027983 */ /* 0x000ee20000300800 */
[----:B-1----:R-:W-:-:S03]  /*e6d0*/  IMAD.MOV.U32 R11, RZ, RZ, R3 ;  /* 0x000000ffff0b7224 */ /* 0x002fc600078e0003 */
[----:B------:R-:W3:Y:S04]  /*e6e0*/  LDL.LU R3, [R1+0xc08] ;  /* 0x000c080001037983 */ /* 0x000ee80000300800 */
[----:B------:R-:W4:Y:S01]  /*e6f0*/  LDL.LU R196, [R1+0xc04] ;  /* 0x000c040001c47983 */ /* 0x000f220000300800 */
[----:B------:R-:W-:Y:S02]  /*e700*/  WARPGROUP.DEPBAR.LE gsb0, 0x0 ;  /* 0x00008000000079c5 */ /* 0x000fe40000010000 */
[----:B------:R-:W-:-:S06]  /*e710*/  WARPGROUP.ARRIVE ;  /* 0x00000000000079c5 */ /* 0x000fcc0000000000 */
[----:B------:R-:W-:Y:S01]  /*e720*/  HGMMA.64x256x16.F32.BF16 R24, gdesc[UR12].tnspA, R24, gsb0 ;  /* 0x23e000000c1879f0 */ /* 0x000fe20008001818 */
[----:B------:R-:W-:Y:S01]  /*e730*/  LOP3.LUT R11, R11, R10, RZ, 0x3c, !PT ;  /* 0x0000000a0b0b7212 */ /* 0x000fe200078e3cff */
[----:B------:R-:W-:-:S03]  /*e740*/  IMAD.MOV.U32 R226, RZ, RZ, R13 ;  /* 0x000000ffffe27224 */ /* 0x000fc600078e000d */
[----:B------:R-:W-:Y:S01]  /*e750*/  LOP3.LUT R10, R11, R10, RZ, 0x3c, !PT ;  /* 0x0000000a0b0a7212 */ /* 0x000fe200078e3cff */
[----:B------:R-:W-:-:S03]  /*e760*/  IMAD.MOV.U32 R13, RZ, RZ, R227 ;  /* 0x000000ffff0d7224 */ /* 0x000fc600078e00e3 */
[----:B------:R-:W-:Y:S01]  /*e770*/  LOP3.LUT R11, R11, R10, RZ, 0x3c, !PT ;  /* 0x0000000a0b0b7212 */ /* 0x000fe200078e3cff */
[----:B------:R-:W-:-:S04]  /*e780*/  IMAD.WIDE R12, R195, 0x2, R12 ;  /* 0x00000002c30c7825 */ /* 0x000fc800078e020c */
[----:B------:R-:W-:Y:S01]  /*e790*/  IMAD.WIDE R10, R195, 0x2, R10 ;  /* 0x00000002c30a7825 */ /* 0x000fe200078e020a */
[----:B------:R2:W-:Y:S03]  /*e7a0*/  STL [R1+0x690], R12 ;  /* 0x0006900c01007387 */ /* 0x0005e60000100800 */
[----:B------:R-:W-:Y:S02]  /*e7b0*/  IMAD.MOV.U32 R227, RZ, RZ, R13 ;  /* 0x000000ffffe37224 */ /* 0x000fe400078e000d */
[----:B--2---:R-:W-:Y:S02]  /*e7c0*/  IMAD.MOV.U32 R12, RZ, RZ, R7 ;  /* 0x000000ffff0c7224 */ /* 0x004fe400078e0007 */
[----:B------:R-:W-:Y:S01]  /*e7d0*/  IMAD.MOV.U32 R13, RZ, RZ, R9 ;  /* 0x000000ffff0d7224 */ /* 0x000fe200078e0009 */
[----:B------:R0:W5:Y:S01]  /*e7e0*/  LDL.LU R7, [R1+0xc00] ;  /* 0x000c000001077983 */ /* 0x0001620000300800 */
[----:B------:R-:W1:Y:S03]  /*e7f0*/  LDC R9, c[0x0][0x238] ;  /* 0x00008e00ff097b82 */ /* 0x000e660000000800 */
[----:B------:R2:W-:Y:S04]  /*e800*/  STL [R1+0x71c], R10 ;  /* 0x00071c0a01007387 */ /* 0x0005e80000100800 */
[----:B------:R0:W-:Y:S01]  /*e810*/  STL [R1+0x694], R11 ;  /* 0x0006940b01007387 */ /* 0x0001e20000100800 */
[----:B--2---:R-:W-:-:S02]  /*e820*/  IMAD.MOV.U32 R10, RZ, RZ, R13 ;  /* 0x000000ffff0a7224 */ /* 0x004fc400078e000d */
[----:B0-----:R-:W-:Y:S02]  /*e830*/  IMAD.MOV.U32 R11, RZ, RZ, R12 ;  /* 0x000000ffff0b7224 */ /* 0x001fe400078e000c */
[----:B------:R-:W-:-:S05]  /*e840*/  IMAD.WIDE R10, R195, 0x2, R10 ;  /* 0x00000002c30a7825 */ /* 0x000fca00078e020a */
[----:B------:R0:W-:Y:S04]  /*e850*/  STL [R1+0x700], R10 ;  /* 0x0007000a01007387 */ /* 0x0001e80000100800 */
[----:B------:R0:W-:Y:S01]  /*e860*/  STL [R1+0x698], R11 ;  /* 0x0006980b01007387 */ /* 0x0001e20000100800 */
[----:B-1----:R-:W-:Y:S02]  /*e870*/  IMAD.SHL.U32 R9, R9, 0x20, RZ ;  /* 0x0000002009097824 */ /* 0x002fe400078e00ff */
[----:B------:R-:W-:Y:S01]  /*e880*/  VIADD R6, R6, 0xffffffe0 ;  /* 0xffffffe006067836 */ /* 0x000fe20000000000 */
[----:B------:R-:W-:Y:S02]  /*e890*/  WARPGROUP.DEPBAR.LE gsb0, 0x0 ;  /* 0x00008000000079c5 */ /* 0x000fe40000010000 */
[----:B----4-:R-:W-:-:S05]  /*e8a0*/  VIADD R196, R196, 0xffffffff ;  /* 0xffffffffc4c47836 */ /* 0x010fca0000000000 */
[----:B------:R-:W-:Y:S01]  /*e8b0*/  ISETP.NE.U32.AND P0, PT, R196, RZ, PT ;  /* 0x000000ffc400720c */ /* 0x000fe20003f05070 */
[----:B---3--:R-:W-:-:S04]  /*e8c0*/  IMAD.WIDE R2, R9, 0x2, R2 ;  /* 0x0000000209027825 */ /* 0x008fc800078e0202 */
[----:B------:R-:W-:Y:S02]  /*e8d0*/  IMAD.MOV.U32 R9, RZ, RZ, R2 ;  /* 0x000000ffff097224 */ /* 0x000fe400078e0002 */
[----:B------:R-:W-:-:S06]  /*e8e0*/  IMAD.MOV.U32 R2, RZ, RZ, R3 ;  /* 0x000000ffff027224 */ /* 0x000fcc00078e0003 */
[----:B0-----:R-:W-:Y:S05]  /*e8f0*/  @P0 BRA `(.L_x_1) ;  /* 0xffffff8400e80947 */ /* 0x001fea000383ffff */
[----:B------:R-:W2:Y:S04]  /*e900*/  LDL.LU R13, [R1+0x1fc] ;  /* 0x0001fc00010d7983 */ /* 0x000ea80000300800 */
[----:B------:R-:W3:Y:S04]  /*e910*/  LDL.LU R12, [R1+0x1f8] ;  /* 0x0001f800010c7983 */ /* 0x000ee80000300800 */
[----:B------:R-:W4:Y:S04]  /*e920*/  LDL.LU R207, [R1+0x3fc] ;  /* 0x0003fc0001cf7983 */ /* 0x000f280000300800 */
[----:B------:R-:W4:Y:S04]  /*e930*/  LDL.LU R249, [R1+0x3f8] ;  /* 0x0003f80001f97983 */ /* 0x000f280000300800 */
[----:B------:R-:W2:Y:S04]  /*e940*/  LDL.LU R208, [R1+0x3f4] ;  /* 0x0003f40001d07983 */ /* 0x000ea80000300800 */
[----:B------:R-:W2:Y:S04]  /*e950*/  LDL.LU R251, [R1+0x3f0] ;  /* 0x0003f00001fb7983 */ /* 0x000ea80000300800 */
[----:B------:R-:W3:Y:S04]  /*e960*/  LDL.LU R209, [R1+0x3ec] ;  /* 0x0003ec0001d17983 */ /* 0x000ee80000300800 */
        /* <DEDUP_REMOVED lines=22> */
[----:B-----5:R-:W3:Y:S04]  /*ead0*/  LDL.LU R4, [R1+0x388] ;  /* 0x0003880001047983 */ /* 0x020ee80000300800 */
[----:B------:R-:W3:Y:S04]  /*eae0*/  LDL.LU R6, [R1+0x384] ;  /* 0x0003840001067983 */ /* 0x000ee80000300800 */
[----:B------:R-:W3:Y:S04]  /*eaf0*/  LDL.LU R3, [R1+0x380] ;  /* 0x0003800001037983 */ /* 0x000ee80000300800 */
[----:B------:R-:W3:Y:S04]  /*eb00*/  LDL.LU R10, [R1+0x37c] ;  /* 0x00037c00010a7983 */ /* 0x000ee80000300800 */
[----:B------:R-:W3:Y:S01]  /*eb10*/  LDL.LU R11, [R1+0x378] ;  /* 0x00037800010b7983 */ /* 0x000ee20000300800 */
[----:B------:R-:W-:-:S02]  /*eb20*/  F2FP.BF16.F32.PACK_AB R5, R151, R150 ;  /* 0x000000969705723e */ /* 0x000fc400000010ff */
[----:B------:R-:W-:Y:S01]  /*eb30*/  F2FP.BF16.F32.PACK_AB R8, R149, R148 ;  /* 0x000000949508723e */ /* 0x000fe200000010ff */
[----:B------:R-:W-:Y:S04]  /*eb40*/  STL [R1+0xd94], R15 ;  /* 0x000d940f01007387 */ /* 0x000fe80000100800 */
        /* <DEDUP_REMOVED lines=9> */
[----:B------:R4:W-:Y:S04]  /*ebe0*/  STL [R1+0xc00], R7 ;  /* 0x000c000701007387 */ /* 0x0009e80000100800 */
[----:B------:R2:W-:Y:S04]  /*ebf0*/  STL [R1+0x60c], R5 ;  /* 0x00060c0501007387 */ /* 0x0005e80000100800 */
[----:B------:R-:W-:Y:S01]  /*ec00*/  STL [R1+0x608], R8 ;  /* 0x0006080801007387 */ /* 0x000fe20000100800 */
[----:B----4-:R-:W-:-:S05]  /*ec10*/  F2FP.BF16.F32.PACK_AB R7, R207, R249 ;  /* 0x000000f9cf07723e */ /* 0x010fca00000010ff */
[----:B------:R-:W-:Y:S01]  /*ec20*/  STL [R1+0x604], R7 ;  /* 0x0006040701007387 */ /* 0x000fe20000100800 */
[----:B--2---:R-:W-:Y:S01]  /*ec30*/  F2FP.BF16.F32.PACK_AB R5, R208, R251 ;  /* 0x000000fbd005723e */ /* 0x004fe200000010ff */
[----:B---3--:R-:W-:-:S04]  /*ec40*/  IMAD.MOV.U32 R207, RZ, RZ, R209 ;  /* 0x000000ffffcf7224 */ /* 0x008fc800078e00d1 */
[----:B------:R0:W-:Y:S01]  /*ec50*/  STL [R1+0x600], R5 ;  /* 0x0006000501007387 */ /* 0x0001e20000100800 */
[----:B------:R-:W-:Y:S02]  /*ec60*/  IMAD.MOV.U32 R249, RZ, RZ, R210 ;  /* 0x000000fffff97224 */ /* 0x000fe400078e00d2 */
[----:B------:R-:W-:Y:S02]  /*ec70*/  IMAD.MOV.U32 R208, RZ, RZ, R211 ;  /* 0x000000ffffd07224 */ /* 0x000fe400078e00d3 */
[----:B------:R-:W-:Y:S02]  /*ec80*/  IMAD.MOV.U32 R251, RZ, RZ, R212 ;  /* 0x000000fffffb7224 */ /* 0x000fe400078e00d4 */
[----:B------:R-:W-:Y:S02]  /*ec90*/  IMAD.MOV.U32 R209, RZ, RZ, R213 ;  /* 0x000000ffffd17224 */ /* 0x000fe400078e00d5 */
[----:B------:R-:W-:Y:S02]  /*eca0*/  IMAD.MOV.U32 R210, RZ, RZ, R214 ;  /* 0x000000ffffd27224 */ /* 0x000fe400078e00d6 */
[----:B------:R-:W-:-:S02]  /*ecb0*/  IMAD.MOV.U32 R211, RZ, RZ, R215 ;  /* 0x000000ffffd37224 */ /* 0x000fc400078e00d7 */
        /* <DEDUP_REMOVED lines=18> */
[----:B------:R-:W2:Y:S01]  /*ede0*/  LDL.LU R6, [R1+0x374] ;  /* 0x0003740001067983 */ /* 0x000ea20000300800 */
[----:B------:R-:W-:-:S03]  /*edf0*/  IMAD.MOV.U32 R196, RZ, RZ, R3 ;  /* 0x000000ffffc47224 */ /* 0x000fc600078e0003 */
[----:B------:R-:W3:Y:S01]  /*ee00*/  LDL.LU R3, [R1+0x370] ;  /* 0x0003700001037983 */ /* 0x000ee20000300800 */
[----:B------:R-:W-:-:S03]  /*ee10*/  IMAD.MOV.U32 R0, RZ, RZ, R10 ;  /* 0x000000ffff007224 */ /* 0x000fc600078e000a */
[----:B------:R-:W4:Y:S01]  /*ee20*/  LDL.LU R10, [R1+0x36c] ;  /* 0x00036c00010a7983 */ /* 0x000f220000300800 */
[----:B------:R-:W-:-:S03]  /*ee30*/  IMAD.MOV.U32 R4, RZ, RZ, R11 ;  /* 0x000000ffff047224 */ /* 0x000fc600078e000b */
[----:B------:R-:W4:Y:S01]  /*ee40*/  LDL.LU R11, [R1+0x368] ;  /* 0x00036800010b7983 */ /* 0x000f220000300800 */
[----:B0-----:R-:W-:Y:S02]  /*ee50*/  F2FP.BF16.F32.PACK_AB R5, R147, R146 ;  /* 0x000000929305723e */ /* 0x001fe400000010ff */
[----:B------:R-:W-:Y:S02]  /*ee60*/  F2FP.BF16.F32.PACK_AB R8, R145, R144 ;  /* 0x000000909108723e */ /* 0x000fe400000010ff */
[----:B------:R-:W-:Y:S01]  /*ee70*/  F2FP.BF16.F32.PACK_AB R7, R207, R249 ;  /* 0x000000f9cf07723e */ /* 0x000fe200000010ff */
[----:B------:R0:W-:Y:S01]  /*ee80*/  STL [R1+0x3fc], R5 ;  /* 0x0003fc0501007387 */ /* 0x0001e20000100800 */
[----:B------:R-:W-:Y:S02]  /*ee90*/  IMAD.MOV.U32 R249, RZ, RZ, R210 ;  /* 0x000000fffff97224 */ /* 0x000fe400078e00d2 */
[----:B------:R-:W-:Y:S01]  /*eea0*/  IMAD.MOV.U32 R207, RZ, RZ, R209 ;  /* 0x000000ffffcf7224 */ /* 0x000fe200078e00d1 */
[----:B------:R-:W-:Y:S01]  /*eeb0*/  STL [R1+0x3f8], R8 ;  /* 0x0003f80801007387 */ /* 0x000fe20000100800 */
[----:B------:R-:W-:Y:S01]  /*eec0*/  IMAD.MOV.U32 R210, RZ, RZ, R214 ;  /* 0x000000ffffd27224 */ /* 0x000fe200078e00d6 */
[----:B0-----:R-:W-:Y:S01]  /*eed0*/  F2FP.BF16.F32.PACK_AB R5, R208, R251 ;  /* 0x000000fbd005723e */ /* 0x001fe200000010ff */
[----:B------:R-:W-:-:S02]  /*eee0*/  IMAD.MOV.U32 R208, RZ, RZ, R211 ;  /* 0x000000ffffd07224 */ /* 0x000fc400078e00d3 */
[----:B------:R-:W-:Y:S02]  /*eef0*/  IMAD.MOV.U32 R251, RZ, RZ, R212 ;  /* 0x000000fffffb7224 */ /* 0x000fe400078e00d4 */
[----:B------:R-:W-:Y:S02]  /*ef00*/  IMAD.MOV.U32 R211, RZ, RZ, R215 ;  /* 0x000000ffffd37224 */ /* 0x000fe400078e00d7 */
[----:B------:R-:W-:Y:S02]  /*ef10*/  IMAD.MOV.U32 R212, RZ, RZ, R216 ;  /* 0x000000ffffd47224 */ /* 0x000fe400078e00d8 */
[----:B------:R-:W-:Y:S01]  /*ef20*/  IMAD.MOV.U32 R215, RZ, RZ, R219 ;  /* 0x000000ffffd77224 */ /* 0x000fe200078e00db */
[----:B------:R-:W-:Y:S01]  /*ef30*/  STL [R1+0x3f4], R7 ;  /* 0x0003f40701007387 */ /* 0x000fe20000100800 */
[----:B------:R-:W-:Y:S02]  /*ef40*/  IMAD.MOV.U32 R209, RZ, RZ, R213 ;  /* 0x000000ffffd17224 */ /* 0x000fe400078e00d5 */
[----:B------:R-:W-:-:S02]  /*ef50*/  IMAD.MOV.U32 R214, RZ, RZ, R218 ;  /* 0x000000ffffd67224 */ /* 0x000fc400078e00da */
[----:B------:R-:W-:Y:S02]  /*ef60*/  IMAD.MOV.U32 R216, RZ, RZ, R220 ;  /* 0x000000ffffd87224 */ /* 0x000fe400078e00dc */
[----:B------:R-:W-:Y:S01]  /*ef70*/  IMAD.MOV.U32 R219, RZ, RZ, R223 ;  /* 0x000000ffffdb7224 */ /* 0x000fe200078e00df */
[----:B------:R0:W-:Y:S01]  /*ef80*/  STL [R1+0x3f0], R5 ;  /* 0x0003f00501007387 */ /* 0x0001e20000100800 */
        /* <DEDUP_REMOVED lines=10> */
[----:B--2---:R-:W-:Y:S02]  /*f030*/  IMAD.MOV.U32 R195, RZ, RZ, R6 ;  /* 0x000000ffffc37224 */ /* 0x004fe400078e0006 */
[----:B------:R-:W2:Y:S01]  /*f040*/  LDL.LU R6, [R1+0x364] ;  /* 0x0003640001067983 */ /* 0x000ea20000300800 */
[----:B---3--:R-:W-:-:S03]  /*f050*/  IMAD.MOV.U32 R196, RZ, RZ, R3 ;  /* 0x000000ffffc47224 */ /* 0x008fc600078e0003 */
[----:B------:R-:W3:Y:S01]  /*f060*/  LDL.LU R3, [R1+0x360] ;  /* 0x0003600001037983 */ /* 0x000ee20000300800 */
[----:B----4-:R-:W-:-:S03]  /*f070*/  IMAD.MOV.U32 R0, RZ, RZ, R10 ;  /* 0x000000ffff007224 */ /* 0x010fc600078e000a */
        /* <DEDUP_REMOVED lines=10> */
[----:B------:R-:W-:-:S02]  /*f120*/  IMAD.MOV.U32 R210, RZ, RZ, R214 ;  /* 0x000000ffffd27224 */ /* 0x000fc400078e00d6 */
[----:B------:R-:W-:Y:S01]  /*f130*/  IMAD.MOV.U32 R209, RZ, RZ, R213 ;  /* 0x000000ffffd17224 */ /* 0x000fe200078e00d5 */
[----:B0-----:R-:W-:Y:S01]  /*f140*/  F2FP.BF16.F32.PACK_AB R5, R208, R251 ;  /* 0x000000fbd005723e */ /* 0x001fe200000010ff */
[----:B------:R-:W-:Y:S01]  /*f150*/  IMAD.MOV.U32 R251, RZ, RZ, R212 ;  /* 0x000000fffffb7224 */ /* 0x000fe200078e00d4 */
[----:B------:R-:W-:Y:S01]  /*f160*/  STL [R1+0x3e4], R7 ;  /* 0x0003e40701007387 */ /* 0x000fe20000100800 */
[----:B------:R-:W-:Y:S02]  /*f170*/  IMAD.MOV.U32 R208, RZ, RZ, R211 ;  /* 0x000000ffffd07224 */ /* 0x000fe400078e00d3 */
[----:B------:R-:W-:Y:S02]  /*f180*/  IMAD.MOV.U32 R212, RZ, RZ, R216 ;  /* 0x000000ffffd47224 */ /* 0x000fe400078e00d8 */
[----:B------:R-:W-:Y:S01]  /*f190*/  IMAD.MOV.U32 R214, RZ, RZ, R218 ;  /* 0x000000ffffd67224 */ /* 0x000fe200078e00da */
[----:B------:R0:W-:Y:S01]  /*f1a0*/  STL [R1+0x3e0], R5 ;  /* 0x0003e00501007387 */ /* 0x0001e20000100800 */
        /* <DEDUP_REMOVED lines=9> */
[----:B------:R-:W-:Y:S01]  /*f240*/  IMAD.MOV.U32 R2, RZ, RZ, R4 ;  /* 0x000000ffff027224 */ /* 0x000fe200078e0004 */
[----:B0-----:R-:W-:Y:S02]  /*f250*/  F2FP.BF16.F32.PACK_AB R5, R139, R138 ;  /* 0x0000008a8b05723e */ /* 0x001fe400000010ff */
[----:B------:R-:W-:Y:S02]  /*f260*/  F2FP.BF16.F32.PACK_AB R8, R137, R136 ;  /* 0x000000888908723e */ /* 0x000fe400000010ff */
[----:B------:R-:W-:Y:S01]  /*f270*/  F2FP.BF16.F32.PACK_AB R7, R207, R249 ;  /* 0x000000f9cf07723e */ /* 0x000fe200000010ff */
[----:B------:R-:W-:-:S02]  /*f280*/  IMAD.MOV.U32 R234, RZ, RZ, R211 ;  /* 0x000000ffffea7224 */ /* 0x000fc400078e00d3 */
[----:B------:R-:W-:Y:S02]  /*f290*/  IMAD.MOV.U32 R237, RZ, RZ, R212 ;  /* 0x000000ffffed7224 */ /* 0x000fe400078e00d4 */
[----:B--2---:R-:W-:Y:S02]  /*f2a0*/  IMAD.MOV.U32 R195, RZ, RZ, R6 ;  /* 0x000000ffffc37224 */ /* 0x004fe400078e0006 */
[----:B------:R-:W2:Y:S01]  /*f2b0*/  LDL.LU R6, [R1+0x354] ;  /* 0x0003540001067983 */ /* 0x000ea20000300800 */
[----:B---3--:R-:W-:-:S03]  /*f2c0*/  IMAD.MOV.U32 R196, RZ, RZ, R3 ;  /* 0x000000ffffc47224 */ /* 0x008fc600078e0003 */
[----:B------:R-:W3:Y:S01]  /*f2d0*/  LDL.LU R3, [R1+0x350] ;  /* 0x0003500001037983 */ /* 0x000ee20000300800 */
[----:B----4-:R-:W-:-:S03]  /*f2e0*/  IMAD.MOV.U32 R0, RZ, RZ, R10 ;  /* 0x000000ffff007224 */ /* 0x010fc600078e000a */
[----:B------:R-:W4:Y:S01]  /*f2f0*/  LDL.LU R10, [R1+0x3b8] ;  /* 0x0003b800010a7983 */ /* 0x000f220000300800 */
[----:B------:R-:W-:-:S03]  /*f300*/  IMAD.MOV.U32 R4, RZ, RZ, R11 ;  /* 0x000000ffff047224 */ /* 0x000fc600078e000b */
[----:B------:R-:W4:Y:S04]  /*f310*/  LDL.LU R11, [R1+0x3bc] ;  /* 0x0003bc00010b7983 */ /* 0x000f280000300800 */
[----:B------:R0:W-:Y:S04]  /*f320*/  STL [R1+0x3dc], R5 ;  /* 0x0003dc0501007387 */ /* 0x0001e80000100800 */
[----:B------:R1:W-:Y:S01]  /*f330*/  STL [R1+0x3d8], R8 ;  /* 0x0003d80801007387 */ /* 0x0003e20000100800 */
[----:B0-----:R-:W-:-:S03]  /*f340*/  F2FP.BF16.F32.PACK_AB R5, R208, R251 ;  /* 0x000000fbd005723e */ /* 0x001fc600000010ff */
[----:B------:R-:W-:Y:S04]  /*f350*/  STL [R1+0x3d4], R7 ;  /* 0x0003d40701007387 */ /* 0x000fe80000100800 */
[----:B------:R0:W-:Y:S04]  /*f360*/  STL [R1+0x3d0], R5 ;  /* 0x0003d00501007387 */ /* 0x0001e80000100800 */
[----:B------:R-:W4:Y:S04]  /*f370*/  LDL.LU R202, [R1+0x34c] ;  /* 0x00034c0001ca7983 */ /* 0x000f280000300800 */
[----:B------:R-:W4:Y:S04]  /*f380*/  LDL.LU R205, [R1+0x348] ;  /* 0x0003480001cd7983 */ /* 0x000f280000300800 */
[----:B------:R-:W4:Y:S04]  /*f390*/  LDL.LU R203, [R1+0x344] ;  /* 0x0003440001cb7983 */ /* 0x000f280000300800 */
[----:B------:R-:W4:Y:S04]  /*f3a0*/  LDL.LU R204, [R1+0x340] ;  /* 0x0003400001cc7983 */ /* 0x000f280000300800 */
[----:B------:R-:W4:Y:S04]  /*f3b0*/  LDL.LU R198, [R1+0x33c] ;  /* 0x00033c0001c67983 */ /* 0x000f280000300800 */
[----:B------:R-:W4:Y:S01]  /*f3c0*/  LDL.LU R201, [R1+0x338] ;  /* 0x0003380001c97983 */ /* 0x000f220000300800 */
[----:B------:R-:W-:-:S03]  /*f3d0*/  IMAD.MOV.U32 R211, RZ, RZ, R195 ;  /* 0x000000ffffd37224 */ /* 0x000fc600078e00c3 */
[----:B------:R-:W4:Y:S01]  /*f3e0*/  LDL.LU R199, [R1+0x334] ;  /* 0x0003340001c77983 */ /* 0x000f220000300800 */
[----:B------:R-:W-:-:S03]  /*f3f0*/  IMAD.MOV.U32 R212, RZ, RZ, R196 ;  /* 0x000000ffffd47224 */ /* 0x000fc600078e00c4 */
[----:B------:R-:W4:Y:S04]  /*f400*/  LDL.LU R200, [R1+0x330] ;  /* 0x0003300001c87983 */ /* 0x000f280000300800 */
[----:B------:R-:W4:Y:S04]  /*f410*/  LDL.LU R197, [R1+0x32c] ;  /* 0x00032c0001c57983 */ /* 0x000f280000300800 */
[----:B------:R-:W4:Y:S04]  /*f420*/  LDL.LU R195, [R1+0x328] ;  /* 0x0003280001c37983 */ /* 0x000f280000300800 */
[----:B------:R-:W4:Y:S04]  /*f430*/  LDL.LU R196, [R1+0x324] ;  /* 0x0003240001c47983 */ /* 0x000f280000300800 */
[----:B------:R-:W4:Y:S04]  /*f440*/  LDL.LU R19, [R1+0x27c] ;  /* 0x00027c0001137983 */ /* 0x000f280000300800 */
[----:B------:R-:W4:Y:S04]  /*f450*/  LDL.LU R14, [R1+0x274] ;  /* 0x00027400010e7983 */ /* 0x000f280000300800 */
[----:B------:R-:W4:Y:S04]  /*f460*/  LDL.LU R15, [R1+0x26c] ;  /* 0x00026c00010f7983 */ /* 0x000f280000300800 */
[----:B-1----:R-:W4:Y:S04]  /*f470*/  LDL.LU R8, [R1+0x268] ;  /* 0x0002680001087983 */ /* 0x002f280000300800 */
        /* <DEDUP_REMOVED lines=20> */
[----:B------:R-:W4:Y:S04]  /*f5c0*/  LDL.LU R216, [R1+0x228] ;  /* 0x0002280001d87983 */ /* 0x000f280000300800 */
[----:B------:R-:W4:Y:S04]  /*f5d0*/  LDL.LU R217, [R1+0x224] ;  /* 0x0002240001d97983 */ /* 0x000f280000300800 */
[----:B------:R-:W4:Y:S01]  /*f5e0*/  LDL.LU R218, [R1+0x220] ;  /* 0x0002200001da7983 */ /* 0x000f220000300800 */
[----:B------:R-:W-:Y:S02]  /*f5f0*/  IMAD.MOV.U32 R239, RZ, RZ, R210 ;  /* 0x000000ffffef7224 */ /* 0x000fe400078e00d2 */
[----:B------:R-:W-:-:S02]  /*f600*/  IMAD.MOV.U32 R236, RZ, RZ, R213 ;  /* 0x000000ffffec7224 */ /* 0x000fc400078e00d5 */
[----:B------:R-:W-:Y:S02]  /*f610*/  IMAD.MOV.U32 R210, RZ, RZ, R219 ;  /* 0x000000ffffd27224 */ /* 0x000fe400078e00db */
[----:B------:R-:W-:Y:S01]  /*f620*/  IMAD.MOV.U32 R213, RZ, RZ, R2 ;  /* 0x000000ffffd57224 */ /* 0x000fe200078e0002 */
[----:B------:R-:W4:Y:S01]  /*f630*/  LDL.LU R219, [R1+0x21c] ;  /* 0x00021c0001db7983 */ /* 0x000f220000300800 */
[----:B------:R-:W-:Y:S02]  /*f640*/  IMAD.MOV.U32 R244, RZ, RZ, R209 ;  /* 0x000000fffff47224 */ /* 0x000fe400078e00d1 */
[----:B------:R-:W-:Y:S01]  /*f650*/  IMAD.MOV.U32 R206, RZ, RZ, R0 ;  /* 0x000000ffffce7224 */ /* 0x000fe200078e0000 */
[----:B------:R-:W4:Y:S01]  /*f660*/  LDL.LU R2, [R1+0x218] ;  /* 0x0002180001027983 */ /* 0x000f220000300800 */
[----:B------:R-:W-:-:S03]  /*f670*/  IMAD.MOV.U32 R209, RZ, RZ, R4 ;  /* 0x000000ffffd17224 */ /* 0x000fc600078e0004 */
[----:B------:R-:W4:Y:S04]  /*f680*/  LDL.LU R0, [R1+0x214] ;  /* 0x0002140001007983 */ /* 0x000f280000300800 */
[----:B------:R-:W4:Y:S01]  /*f690*/  LDL.LU R4, [R1+0x210] ;  /* 0x0002100001047983 */ /* 0x000f220000300800 */
[----:B--2---:R-:W-:-:S03]  /*f6a0*/  IMAD.MOV.U32 R207, RZ, RZ, R6 ;  /* 0x000000ffffcf7224 */ /* 0x004fc600078e0006 */
[----:B------:R-:W2:Y:S01]  /*f6b0*/  LDL.LU R6, [R1+0x20c] ;  /* 0x00020c0001067983 */ /* 0x000ea20000300800 */
[----:B---3--:R-:W-:-:S03]  /*f6c0*/  IMAD.MOV.U32 R208, RZ, RZ, R3 ;  /* 0x000000ffffd07224 */ /* 0x008fc600078e0003 */
[----:B------:R-:W2:Y:S01]  /*f6d0*/  LDL.LU R3, [R1+0x208] ;  /* 0x0002080001037983 */ /* 0x000ea20000300800 */
[----:B----4-:R-:W-:-:S03]  /*f6e0*/  IMAD.MOV.U32 R245, RZ, RZ, R10 ;  /* 0x000000fffff57224 */ /* 0x010fc600078e000a */
[----:B------:R-:W3:Y:S01]  /*f6f0*/  LDL.LU R10, [R1+0x204] ;  /* 0x00020400010a7983 */ /* 0x000ee20000300800 */
[----:B------:R-:W-:-:S03]  /*f700*/  IMAD.MOV.U32 R238, RZ, RZ, R11 ;  /* 0x000000ffffee7224 */ /* 0x000fc600078e000b */
[----:B------:R-:W3:Y:S01]  /*f710*/  LDL.LU R11, [R1+0x200] ;  /* 0x00020000010b7983 */ /* 0x000ee20000300800 */
[----:B------:R-:W-:Y:S02]  /*f720*/  F2FP.BF16.F32.PACK_AB R247, R135, R134 ;  /* 0x0000008687f7723e */ /* 0x000fe400000010ff */
[----:B------:R-:W-:Y:S02]  /*f730*/  F2FP.BF16.F32.PACK_AB R246, R133, R132 ;  /* 0x0000008485f6723e */ /* 0x000fe400000010ff */
[----:B------:R-:W-:Y:S02]  /*f740*/  F2FP.BF16.F32.PACK_AB R245, R238, R245 ;  /* 0x000000f5eef5723e */ /* 0x000fe400000010ff */
[----:B------:R-:W-:Y:S01]  /*f750*/  F2FP.BF16.F32.PACK_AB R244, R244, R239 ;  /* 0x000000eff4f4723e */ /* 0x000fe200000010ff */
[----:B------:R-:W-:Y:S01]  /*f760*/  STL [R1+0xc04], R247 ;  /* 0x000c04f701007387 */ /* 0x000fe20000100800 */
[----:B------:R-:W-:Y:S02]  /*f770*/  F2FP.BF16.F32.PACK_AB R239, R131, R130 ;  /* 0x0000008283ef723e */ /* 0x000fe400000010ff */
[----:B------:R-:W-:Y:S01]  /*f780*/  F2FP.BF16.F32.PACK_AB R238, R129, R128 ;  /* 0x0000008081ee723e */ /* 0x000fe200000010ff */
[----:B------:R-:W-:Y:S01]  /*f790*/  STL [R1+0xc08], R246 ;  /* 0x000c08f601007387 */ /* 0x000fe20000100800 */
[----:B------:R-:W-:-:S02]  /*f7a0*/  F2FP.BF16.F32.PACK_AB R237, R234, R237 ;  /* 0x000000edeaed723e */ /* 0x000fc400000010ff */
[----:B------:R-:W-:Y:S01]  /*f7b0*/  F2FP.BF16.F32.PACK_AB R236, R236, R235 ;  /* 0x000000ebecec723e */ /* 0x000fe200000010ff */
[----:B------:R-:W-:Y:S01]  /*f7c0*/  STL [R1+0xc0c], R245 ;  /* 0x000c0cf501007387 */ /* 0x000fe20000100800 */
[----:B------:R-:W-:Y:S02]  /*f7d0*/  F2FP.BF16.F32.PACK_AB R235, R127, R126 ;  /* 0x0000007e7feb723e */ /* 0x000fe400000010ff */
[----:B------:R-:W-:Y:S01]  /*f7e0*/  F2FP.BF16.F32.PACK_AB R234, R125, R124 ;  /* 0x0000007c7dea723e */ /* 0x000fe200000010ff */
[----:B------:R-:W-:Y:S01]  /*f7f0*/  STL [R1+0xc10], R244 ;  /* 0x000c10f401007387 */ /* 0x000fe20000100800 */
[----:B------:R-:W-:-:S03]  /*f800*/  F2FP.BF16.F32.PACK_AB R233, R232, R233 ;  /* 0x000000e9e8e9723e */ /* 0x000fc600000010ff */
        /* <DEDUP_REMOVED lines=190> */
[----:B------:R-:W-:Y:S04]  /*103f0*/  STL [R1+0xdb8], R136 ;  /* 0x000db88801007387 */ /* 0x000fe80000100800 */
[----:B------:R-:W-:Y:S04]  /*10400*/  STL [R1+0xdbc], R135 ;  /* 0x000dbc8701007387 */ /* 0x000fe80000100800 */
[----:B------:R-:W-:Y:S04]  /*10410*/  STL [R1+0xdc0], R134 ;  /* 0x000dc08601007387 */ /* 0x000fe80000100800 */
[----:B------:R-:W-:Y:S04]  /*10420*/  STL [R1+0xdc4], R133 ;  /* 0x000dc48501007387 */ /* 0x000fe80000100800 */
[----:B------:R-:W-:Y:S04]  /*10430*/  STL [R1+0xdc8], R132 ;  /* 0x000dc88401007387 */ /* 0x000fe80000100800 */
[----:B------:R0:W-:Y:S04]  /*10440*/  STL [R1+0xdcc], R131 ;  /* 0x000dcc8301007387 */ /* 0x0001e80000100800 */
[----:B------:R1:W-:Y:S04]  /*10450*/  STL [R1+0xdd0], R130 ;  /* 0x000dd08201007387 */ /* 0x0003e80000100800 */
        /* <DEDUP_REMOVED lines=19> */
[----:B---3--:R-:W-:-:S03]  /*10590*/  F2FP.BF16.F32.PACK_AB R124, R10, R11 ;  /* 0x0000000b0a7c723e */ /* 0x008fc600000010ff */
        /* <DEDUP_REMOVED lines=10> */
[----:B------:R-:W3:Y:S01]  /*10640*/  LDL.LU R8, [R1+0x5c0] ;  /* 0x0005c00001087983 */ /* 0x000ee20000300800 */
[----:B-1----:R-:W-:-:S03]  /*10650*/  IMAD.MOV.U32 R130, RZ, RZ, R13 ;  /* 0x000000ffff827224 */ /* 0x002fc600078e000d */
[----:B------:R-:W3:Y:S01]  /*10660*/  LDL.LU R14, [R1+0x1bc] ;  /* 0x0001bc00010e7983 */ /* 0x000ee20000300800 */
[----:B------:R-:W-:-:S03]  /*10670*/  IMAD.MOV.U32 R123, RZ, RZ, R12 ;  /* 0x000000ffff7b7224 */ /* 0x000fc600078e000c */
        /* <DEDUP_REMOVED lines=10> */
[----:B------:R-:W-:-:S03]  /*10720*/  F2FP.BF16.F32.PACK_AB R127, R27, R26 ;  /* 0x0000001a1b7f723e */ /* 0x000fc600000010ff */
        /* <DEDUP_REMOVED lines=199> */
[----:B------:R-:W3:Y:S01]  /*113a0*/  LDL.LU R249, [R1+0x8] ;  /* 0x0000080001f97983 */ /* 0x000ee20000300800 */
[----:B--2---:R-:W-:-:S03]  /*113b0*/  F2FP.BF16.F32.PACK_AB R125, R6, R3 ;  /* 0x00000003067d723e */ /* 0x004fc600000010ff */
[----:B------:R-:W2:Y:S04]  /*113c0*/  LDL.LU R251, [R1+0x4] ;  /* 0x0000040001fb7983 */ /* 0x000ea80000300800 */
[----:B------:R-:W2:Y:S01]  /*113d0*/  LDL.LU R2, [R1] ;  /* 0x0000000001027983 */ /* 0x000ea20000300800 */
[----:B------:R-:W-:-:S03]  /*113e0*/  F2FP.BF16.F32.PACK_AB R123, R130, R123 ;  /* 0x0000007b827b723e */ /* 0x000fc600000010ff */
[----:B------:R-:W2:Y:S01]  /*113f0*/  LDL.LU R0, [R1+0x40c] ;  /* 0x00040c0001007983 */ /* 0x000ea20000300800 */
[----:B----4-:R-:W-:-:S03]  /*11400*/  F2FP.BF16.F32.PACK_AB R122, R131, R122 ;  /* 0x0000007a837a723e */ /* 0x010fc600000010ff */
[----:B------:R-:W4:Y:S01]  /*11410*/  LDL.LU R4, [R1+0x408] ;  /* 0x0004080001047983 */ /* 0x000f220000300800 */
[----:B------:R-:W-:-:S03]  /*11420*/  F2FP.BF16.F32.PACK_AB R121, R132, R121 ;  /* 0x000000798479723e */ /* 0x000fc600000010ff */
[----:B------:R-:W4:Y:S01]  /*11430*/  LDL.LU R6, [R1+0x404] ;  /* 0x0004040001067983 */ /* 0x000f220000300800 */
[----:B------:R-:W-:-:S03]  /*11440*/  F2FP.BF16.F32.PACK_AB R120, R133, R120 ;  /* 0x000000788578723e */ /* 0x000fc600000010ff */
[----:B------:R-:W4:Y:S01]  /*11450*/  LDL.LU R3, [R1+0x400] ;  /* 0x0004000001037983 */ /* 0x000f220000300800 */
[----:B------:R-:W-:-:S03]  /*11460*/  F2FP.BF16.F32.PACK_AB R119, R134, R119 ;  /* 0x000000778677723e */ /* 0x000fc600000010ff */
[----:B------:R0:W5:Y:S01]  /*11470*/  LDL.LU R130, [R1+0xdd0] ;  /* 0x000dd00001827983 */ /* 0x0001620000300800 */
        /* <DEDUP_REMOVED lines=10> */
[----:B---3--:R-:W-:-:S03]  /*11520*/  F2FP.BF16.F32.PACK_AB R113, R140, R113 ;  /* 0x000000718c71723e */ /* 0x008fc600000010ff */
        /* <DEDUP_REMOVED lines=10> */
[----:B------:R0:W5:Y:S04]  /*115d0*/  LDL.LU R141, [R1+0xda4] ;  /* 0x000da400018d7983 */ /* 0x0001680000300800 */
[----:B------:R0:W5:Y:S04]  /*115e0*/  LDL.LU R142, [R1+0xda0] ;  /* 0x000da000018e7983 */ /* 0x0001680000300800 */
[----:B------:R0:W5:Y:S04]  /*115f0*/  LDL.LU R143, [R1+0xd9c] ;  /* 0x000d9c00018f7983 */ /* 0x0001680000300800 */
[----:B------:R0:W5:Y:S04]  /*11600*/  LDL.LU R144, [R1+0xd98] ;  /* 0x000d980001907983 */ /* 0x0001680000300800 */
[----:B------:R-:W3:Y:S02]  /*11610*/  LDL.LU R15, [R1+0xd94] ;  /* 0x000d9400010f7983 */ /* 0x000ee40000300800 */
[----:B---3--:R-:W-:-:S02]  /*11620*/  F2FP.BF16.F32.PACK_AB R15, R14, R15 ;  /* 0x0000000f0e0f723e */ /* 0x008fc400000010ff */
[----:B------:R-:W3:Y:S01]  /*11630*/  LDL.LU R14, [R1+0xd90] ;  /* 0x000d9000010e7983 */ /* 0x000ee20000300800 */
[----:B------:R-:W-:Y:S02]  /*11640*/  F2FP.BF16.F32.PACK_AB R13, R146, R13 ;  /* 0x0000000d920d723e */ /* 0x000fe400000010ff */
[----:B------:R-:W-:Y:S02]  /*11650*/  F2FP.BF16.F32.PACK_AB R12, R19, R12 ;  /* 0x0000000c130c723e */ /* 0x000fe400000010ff */
[----:B---3--:R-:W-:Y:S02]  /*11660*/  F2FP.BF16.F32.PACK_AB R14, R145, R14 ;  /* 0x0000000e910e723e */ /* 0x008fe400000010ff */
[----:B------:R0:W5:Y:S04]  /*11670*/  LDL.LU R145, [R1+0xd8c] ;  /* 0x000d8c0001917983 */ /* 0x0001680000300800 */
[----:B------:R0:W5:Y:S04]  /*11680*/  LDL.LU R146, [R1+0xd88] ;  /* 0x000d880001927983 */ /* 0x0001680000300800 */
[----:B------:R-:W3:Y:S02]  /*11690*/  LDL.LU R19, [R1+0xd84] ;  /* 0x000d840001137983 */ /* 0x000ee40000300800 */
[----:B---3--:R-:W-:-:S02]  /*116a0*/  F2FP.BF16.F32.PACK_AB R19, R18, R19 ;  /* 0x000000131213723e */ /* 0x008fc400000010ff */
[----:B------:R-:W3:Y:S02]  /*116b0*/  LDL.LU R18, [R1+0xd80] ;  /* 0x000d800001127983 */ /* 0x000ee40000300800 */
[----:B---3--:R-:W-:Y:S02]  /*116c0*/  F2FP.BF16.F32.PACK_AB R18, R17, R18 ;  /* 0x000000121112723e */ /* 0x008fe400000010ff */
[----:B------:R-:W3:Y:S02]  /*116d0*/  LDL.LU R17, [R1+0xd7c] ;  /* 0x000d7c0001117983 */ /* 0x000ee40000300800 */
[----:B---3--:R-:W-:Y:S02]  /*116e0*/  F2FP.BF16.F32.PACK_AB R17, R16, R17 ;  /* 0x000000111011723e */ /* 0x008fe400000010ff */
        /* <DEDUP_REMOVED lines=8> */
[----:B------:R-:W3:Y:S01]  /*11770*/  LDL.LU R20, [R1+0xd68] ;  /* 0x000d680001147983 */ /* 0x000ee20000300800 */
[----:B------:R-:W-:Y:S02]  /*11780*/  F2FP.BF16.F32.PACK_AB R27, R148, R27 ;  /* 0x0000001b941b723e */ /* 0x000fe400000010ff */
[----:B------:R-:W-:Y:S02]  /*11790*/  F2FP.BF16.F32.PACK_AB R26, R149, R26 ;  /* 0x0000001a951a723e */ /* 0x000fe400000010ff */
[----:B------:R-:W-:Y:S02]  /*117a0*/  F2FP.BF16.F32.PACK_AB R25, R150, R25 ;  /* 0x000000199619723e */ /* 0x000fe400000010ff */
[----:B------:R-:W-:Y:S02]  /*117b0*/  F2FP.BF16.F32.PACK_AB R24, R151, R24 ;  /* 0x000000189718723e */ /* 0x000fe400000010ff */
[----:B------:R-:W-:Y:S02]  /*117c0*/  F2FP.BF16.F32.PACK_AB R31, R152, R31 ;  /* 0x0000001f981f723e */ /* 0x000fe400000010ff */
[----:B------:R-:W-:-:S02]  /*117d0*/  F2FP.BF16.F32.PACK_AB R30, R153, R30 ;  /* 0x0000001e991e723e */ /* 0x000fc400000010ff */
        /* <DEDUP_REMOVED lines=83> */
[----:B---3--:R-:W-:-:S02]  /*11d10*/  F2FP.BF16.F32.PACK_AB R20, R147, R20 ;  /* 0x000000149314723e */ /* 0x008fc400000010ff */
[----:B------:R0:W5:Y:S04]  /*11d20*/  LDL.LU R147, [R1+0xd64] ;  /* 0x000d640001937983 */ /* 0x0001680000300800 */
        /* <DEDUP_REMOVED lines=88> */
[----:B------:R0:W5:Y:S01]  /*122b0*/  LDL.LU R7, [R1+0xc00] ;  /* 0x000c000001077983 */ /* 0x0001620000300800 */
        /* <DEDUP_REMOVED lines=8> */
[----:B--2---:R-:W-:Y:S02]  /*12340*/  F2FP.BF16.F32.PACK_AB R242, R251, R2 ;  /* 0x00000002fbf2723e */ /* 0x004fe400000010ff */
[----:B----4-:R-:W-:Y:S02]  /*12350*/  F2FP.BF16.F32.PACK_AB R241, R0, R4 ;  /* 0x0000000400f1723e */ /* 0x010fe400000010ff */
[----:B0-----:R-:W-:-:S07]  /*12360*/  F2FP.BF16.F32.PACK_AB R240, R6, R3 ;  /* 0x0000000306f0723e */ /* 0x001fce00000010ff */
.L_x_0:
[----:B------:R-:W2:Y:S01]  /*12370*/  LDL.LU R6, [R1+0x720] ;  /* 0x0007200001067983 */ /* 0x000ea20000300800 */
[----:B------:R-:W-:Y:S01]  /*12380*/  ULDC.64 UR4, c[0x0][0x228] ;  /* 0x00008a0000047ab9 */ /* 0x000fe20000000a00 */
[----:B------:R-:W0:Y:S01]  /*12390*/  S2R R5, SR_TID.X ;  /* 0x0000000000057919 */ /* 0x000e220000002100 */
[----:B-----5:R-:W-:Y:S01]  /*123a0*/  VIADD R0, R7, 0x1 ;  /* 0x0000000107007836 */ /* 0x020fe20000000000 */
[----:B------:R-:W-:Y:S01]  /*123b0*/  ULDC.64 UR6, c[0x0][0x220] ;  /* 0x0000880000067ab9 */ /* 0x000fe20000000a00 */
[----:B------:R-:W-:Y:S01]  /*123c0*/  ULDC UR8, c[0x0][0x248] ;  /* 0x0000920000087ab9 */ /* 0x000fe20000000800 */
        /* <DEDUP_REMOVED lines=28> */
[C---:B0-----:R-:W-:Y:S01]  /*12590*/  IMAD.SHL.U32 R2, R5.reuse, 0x10, RZ ;  /* 0x0000001005027824 */ /* 0x041fe200078e00ff */
[----:B------:R-:W-:Y:S01]  /*125a0*/  ULDC UR30, c[0x0][0x248] ;  /* 0x00009200001e7ab9 */ /* 0x000fe20000000800 */
[----:B------:R-:W-:Y:S01]  /*125b0*/  IMAD.SHL.U32 R3, R5, 0x80, RZ ;  /* 0x0000008005037824 */ /* 0x000fe200078e00ff */
[----:B------:R-:W-:Y:S01]  /*125c0*/  ULDC UR32, c[0x0][0x248] ;  /* 0x0000920000207ab9 */ /* 0x000fe20000000800 */
[----:B------:R-:W-:Y:S01]  /*125d0*/  ULDC UR33, c[0x0][0x248] ;  /* 0x0000920000217ab9 */ /* 0x000fe20000000800 */
[----:B------:R-:W-:Y:S01]  /*125e0*/  LOP3.LUT R2, R2, 0xf0, RZ, 0xc0, !PT ;  /* 0x000000f002027812 */ /* 0x000fe200078ec0ff */
[----:B------:R-:W-:Y:S01]  /*125f0*/  ULDC UR35, c[0x0][0x248] ;  /* 0x0000920000237ab9 */ /* 0x000fe20000000800 */
[----:B------:R-:W-:Y:S01]  /*12600*/  LOP3.LUT R3, R3, 0x800, RZ, 0xc0, !PT ;  /* 0x0000080003037812 */ /* 0x000fe200078ec0ff */
[----:B------:R-:W-:Y:S01]  /*12610*/  ULDC UR36, c[0x0][0x248] ;  /* 0x0000920000247ab9 */ /* 0x000fe20000000800 */
[----:B------:R-:W-:Y:S01]  /*12620*/  ULDC UR38, c[0x0][0x248] ;  /* 0x0000920000267ab9 */ /* 0x000fe20000000800 */
[----:B------:R-:W-:Y:S01]  /*12630*/  ULDC UR39, c[0x0][0x248] ;  /* 0x0000920000277ab9 */ /* 0x000fe20000000800 */
[----:B------:R-:W-:Y:S01]  /*12640*/  IADD3 R3, R3, UR20, R2 ;  /* 0x0000001403037c10 */ /* 0x000fe2000fffe002 */
[----:B------:R-:W-:Y:S01]  /*12650*/  VIADD R2, R7, 0x2 ;  /* 0x0000000207027836 */ /* 0x000fe20000000000 */
[C---:B------:R-:W-:Y:S01]  /*12660*/  LOP3.LUT R4, R5.reuse, 0xe0, RZ, 0xc0, !PT ;  /* 0x000000e005047812 */ /* 0x040fe200078ec0ff */
[----:B------:R-:W-:Y:S01]  /*12670*/  ULDC UR41, c[0x0][0x248] ;  /* 0x0000920000297ab9 */ /* 0x000fe20000000800 */
[----:B------:R-:W-:Y:S01]  /*12680*/  LOP3.LUT R5, R5, 0xff, RZ, 0xc0, !PT ;  /* 0x000000ff05057812 */ /* 0x000fe200078ec0ff */
[----:B------:R-:W-:Y:S01]  /*12690*/  ULDC UR42, c[0x0][0x248] ;  /* 0x00009200002a7ab9 */ /* 0x000fe20000000800 */
[----:B------:R-:W-:Y:S01]  /*126a0*/  ULDC UR44, c[0x0][0x248] ;  /* 0x00009200002c7ab9 */ /* 0x000fe20000000800 */
[----:B------:R-:W-:Y:S01]  /*126b0*/  ULDC UR45, c[0x0][0x248] ;  /* 0x00009200002d7ab9 */ /* 0x000fe20000000800 */
[----:B------:R-:W-:Y:S01]  /*126c0*/  LEA R5, R5, UR20, 0x4 ;  /* 0x0000001405057c11 */ /* 0x000fe2000f8e20ff */
[----:B------:R-:W-:Y:S06]  /*126d0*/  BAR.SYNC.DEFER_BLOCKING 0x0 ;  /* 0x0000000000007b1d */ /* 0x000fec0000010000 */
[----:B------:R-:W-:Y:S01]  /*126e0*/  ULDC UR20, c[0x0][0x248] ;  /* 0x0000920000147ab9 */ /* 0x000fe20000000800 */
[----:B------:R-:W-:Y:S01]  /*126f0*/  ULDC UR47, c[0x0][0x248] ;  /* 0x00009200002f7ab9 */ /* 0x000fe20000000800 */
[----:B------:R-:W-:Y:S01]  /*12700*/  STL [R1+0xfe8], R252 ;  /* 0x000fe8fc01007387 */ /* 0x000fe20000100800 */
[----:B------:R-:W-:Y:S01]  /*12710*/  ULDC UR48, c[0x0][0x248] ;  /* 0x0000920000307ab9 */ /* 0x000fe20000000800 */
[----:B------:R-:W-:Y:S01]  /*12720*/  ULDC UR50, c[0x0][0x248] ;  /* 0x0000920000327ab9 */ /* 0x000fe20000000800 */
[----:B------:R-:W-:Y:S01]  /*12730*/  ULDC UR51, c[0x0][0x248] ;  /* 0x0000920000337ab9 */ /* 0x000fe20000000800 */
[----:B------:R-:W-:Y:S01]  /*12740*/  STL [R1+0xbfc], R5 ;  /* 0x000bfc0501007387 */ /* 0x000fe20000100800 */
[----:B------:R-:W-:Y:S01]  /*12750*/  ULDC UR53, c[0x0][0x248] ;  /* 0x0000920000357ab9 */ /* 0x000fe20000000800 */
[----:B------:R-:W-:Y:S01]  /*12760*/  ULDC UR54, c[0x0][0x248] ;  /* 0x0000920000367ab9 */ /* 0x000fe20000000800 */
[----:B------:R-:W-:Y:S01]  /*12770*/  ULDC UR58, c[0x0][0x248] ;  /* 0x00009200003a7ab9 */ /* 0x000fe20000000800 */
[----:B------:R-:W-:Y:S01]  /*12780*/  ULDC UR57, c[0x0][0x248] ;  /* 0x0000920000397ab9 */ /* 0x000fe20000000800 */
[----:B------:R-:W-:Y:S01]  /*12790*/  ULDC UR60, c[0x0][0x248] ;  /* 0x00009200003c7ab9 */ /* 0x000fe20000000800 */
[----:B------:R-:W-:Y:S01]  /*127a0*/  ULDC UR59, c[0x0][0x248] ;  /* 0x00009200003b7ab9 */ /* 0x000fe20000000800 */
[----:B------:R-:W-:Y:S01]  /*127b0*/  ULDC UR61, c[0x0][0x248] ;  /* 0x00009200003d7ab9 */ /* 0x000fe20000000800 */
[----:B--2---:R-:W-:Y:S01]  /*127c0*/  ISETP.GE.AND P0, PT, R6, UR4, PT ;  /* 0x0000000406007c0c */ /* 0x004fe2000bf06270 */
[----:B------:R-:W-:-:S03]  /*127d0*/  ULDC UR4, c[0x0][0x22c] ;  /* 0x00008b0000047ab9 */ /* 0x000fc60000000800 */
[----:B------:R-:W-:Y:S01]  /*127e0*/  ISETP.LT.AND P2, PT, R0, UR4, !P0 ;  /* 0x0000000400007c0c */ /* 0x000fe2000c741270 */
[----:B------:R-:W-:Y:S01]  /*127f0*/  ULDC UR4, c[0x0][0x22c] ;  /* 0x00008b0000047ab9 */ /* 0x000fe20000000800 */
[----:B------:R-:W-:Y:S01]  /*12800*/  VIADD R0, R7, 0x3 ;  /* 0x0000000307007836 */ /* 0x000fe20000000000 */
[----:B------:R-:W-:Y:S01]  /*12810*/  ISETP.LT.AND P1, PT, R2, UR4, !P0 ;  /* 0x0000000402007c0c */ /* 0x000fe2000c721270 */
[----:B------:R-:W-:-:S03]  /*12820*/  ULDC UR4, c[0x0][0x22c] ;  /* 0x00008b0000047ab9 */ /* 0x000fc60000000800 */
[----:B------:R-:W-:Y:S01]  /*12830*/  ISETP.LT.AND P3, PT, R0, UR4, !P0 ;  /* 0x0000000400007c0c */ /* 0x000fe2000c761270 */
[----:B------:R-:W-:Y:S01]  /*12840*/  IMAD R0, R4, 0x8, R3 ;  /* 0x0000000804007824 */ /* 0x000fe200078e0203 */
[----:B------:R-:W-:-:S04]  /*12850*/  ULDC UR4, c[0x0][0x22c] ;  /* 0x00008b0000047ab9 */ /* 0x000fc80000000800 */
[----:B------:R-:W-:Y:S01]  /*12860*/  STSM.16.M88.4 [R0], R240 ;  /* 0x000000f000007844 */ /* 0x000fe20000000200 */
[----:B------:R-:W-:Y:S06]  /*12870*/  BAR.SYNC.DEFER_BLOCKING 0x0 ;  /* 0x0000000000007b1d */ /* 0x000fec0000010000 */
[----:B-1----:R-:W0:Y:S02]  /*12880*/  LDS.128 R248, [R5] ;  /* 0x0000000005f87984 */ /* 0x002e240000000c00 */
[----:B------:R-:W-:Y:S06]  /*12890*/  BAR.SYNC.DEFER_BLOCKING 0x0 ;  /* 0x0000000000007b1d */ /* 0x000fec0000010000 */
[----:B------:R-:W-:Y:S02]  /*128a0*/  STSM.16.M88.4 [R0], R228 ;  /* 0x000000e400007844 */ /* 0x000fe40000000200 */
[----:B------:R-:W-:Y:S06]  /*128b0*/  BAR.SYNC.DEFER_BLOCKING 0x0 ;  /* 0x0000000000007b1d */ /* 0x000fec0000010000 */
[----:B------:R-:W1:Y:S02]  /*128c0*/  LDS.128 R228, [R5] ;  /* 0x0000000005e47984 */ /* 0x000e640000000c00 */
[----:B------:R-:W-:Y:S06]  /*128d0*/  BAR.SYNC.DEFER_BLOCKING 0x0 ;  /* 0x0000000000007b1d */ /* 0x000fec0000010000 */
[----:B------:R-:W-:Y:S01]  /*128e0*/  STSM.16.M88.4 [R0], R216 ;  /* 0x000000d800007844 */ /* 0x000fe20000000200 */
[----:B0-----:R-:W-:-:S03]  /*128f0*/  IMAD.MOV.U32 R252, RZ, RZ, R248 ;  /* 0x000000fffffc7224 */ /* 0x001fc600078e00f8 */
[----:B------:R-:W-:Y:S04]  /*12900*/  STL [R1+0x14], R249 ;  /* 0x000014f901007387 */ /* 0x000fe80000100800 */
[----:B------:R-:W-:Y:S01]  /*12910*/  STL.64 [R1+0x18], R250 ;  /* 0x000018fa01007387 */ /* 0x000fe20000100a00 */
[----:B------:R-:W-:Y:S06]  /*12920*/  BAR.SYNC.DEFER_BLOCKING 0x0 ;  /* 0x0000000000007b1d */ /* 0x000fec0000010000 */
[----:B------:R-:W-:Y:S02]  /*12930*/  LDS.128 R248, [R5] ;  /* 0x0000000005f87984 */ /* 0x000fe40000000c00 */
[----:B------:R-:W-:Y:S06]  /*12940*/  BAR.SYNC.DEFER_BLOCKING 0x0 ;  /* 0x0000000000007b1d */ /* 0x000fec0000010000 */
[----:B------:R-:W-:Y:S02]  /*12950*/  STSM.16.M88.4 [R0], R64 ;  /* 0x0000004000007844 */ /* 0x000fe40000000200 */
        /* <DEDUP_REMOVED lines=49> */
[----:B------:R-:W0:Y:S04]  /*12c70*/  LDS.128 R56, [R5] ;  /* 0x0000000005387984 */ /* 0x000e280000000c00 */
[----:B-1----:R-:W-:Y:S04]  /*12c80*/  STL.64 [R1], R228 ;  /* 0x000000e401007387 */ /* 0x002fe80000100a00 */
[----:B------:R-:W-:Y:S01]  /*12c90*/  STL.64 [R1+0x8], R230 ;  /* 0x000008e601007387 */ /* 0x000fe20000100a00 */
[----:B------:R-:W-:Y:S06]  /*12ca0*/  BAR.SYNC.DEFER_BLOCKING 0x0 ;  /* 0x0000000000007b1d */ /* 0x000fec0000010000 */
[----:B0-----:R0:W-:Y:S04]  /*12cb0*/  STL.64 [R1+0xf10], R56 ;  /* 0x000f103801007387 */ /* 0x0011e80000100a00 */
[----:B0-----:R-:W2:Y:S04]  /*12cc0*/  LDL R57, [R1+0xbfc] ;  /* 0x000bfc0001397983 */ /* 0x001ea80000100800 */
[----:B------:R-:W-:Y:S01]  /*12cd0*/  STSM.16.M88.4 [R0], R60 ;  /* 0x0000003c00007844 */ /* 0x000fe20000000200 */
[----:B------:R-:W-:Y:S06]  /*12ce0*/  BAR.SYNC.DEFER_BLOCKING 0x0 ;  /* 0x0000000000007b1d */ /* 0x000fec0000010000 */
[----:B--2---:R-:W0:Y:S02]  /*12cf0*/  LDS.128 R60, [R57] ;  /* 0x00000000393c7984 */ /* 0x004e240000000c00 */
[----:B------:R-:W-:Y:S06]  /*12d00*/  BAR.SYNC.DEFER_BLOCKING 0x0 ;  /* 0x0000000000007b1d */ /* 0x000fec0000010000 */
[----:B------:R-:W-:Y:S02]  /*12d10*/  STSM.16.M88.4 [R0], R52 ;  /* 0x0000003400007844 */ /* 0x000fe40000000200 */
[----:B------:R-:W-:Y:S06]  /*12d20*/  BAR.SYNC.DEFER_BLOCKING 0x0 ;  /* 0x0000000000007b1d */ /* 0x000fec0000010000 */
[----:B------:R-:W1:Y:S02]  /*12d30*/  LDS.128 R52, [R57] ;  /* 0x0000000039347984 */ /* 0x000e640000000c00 */
[----:B------:R-:W-:Y:S06]  /*12d40*/  BAR.SYNC.DEFER_BLOCKING 0x0 ;  /* 0x0000000000007b1d */ /* 0x000fec0000010000 */
[----:B------:R-:W-:Y:S02]  /*12d50*/  STSM.16.M88.4 [R0], R48 ;  /* 0x0000003000007844 */ /* 0x000fe40000000200 */
[----:B------:R-:W-:Y:S06]  /*12d60*/  BAR.SYNC.DEFER_BLOCKING 0x0 ;  /* 0x0000000000007b1d */ /* 0x000fec0000010000 */
[----:B------:R-:W2:Y:S02]  /*12d70*/  LDS.128 R48, [R57] ;  /* 0x0000000039307984 */ /* 0x000ea40000000c00 */
[----:B------:R-:W-:Y:S06]  /*12d80*/  BAR.SYNC.DEFER_BLOCKING 0x0 ;  /* 0x0000000000007b1d */ /* 0x000fec0000010000 */
[----:B------:R-:W-:Y:S02]  /*12d90*/  STSM.16.M88.4 [R0], R44 ;  /* 0x0000002c00007844 */ /* 0x000fe40000000200 */
[----:B------:R-:W-:Y:S06]  /*12da0*/  BAR.SYNC.DEFER_BLOCKING 0x0 ;  /* 0x0000000000007b1d */ /* 0x000fec0000010000 */
[----:B------:R-:W3:Y:S02]  /*12db0*/  LDS.128 R44, [R57] ;  /* 0x00000000392c7984 */ /* 0x000ee40000000c00 */
[----:B------:R-:W-:Y:S06]  /*12dc0*/  BAR.SYNC.DEFER_BLOCKING 0x0 ;  /* 0x0000000000007b1d */ /* 0x000fec0000010000 */
[----:B------:R-:W-:Y:S02]  /*12dd0*/  STSM.16.M88.4 [R0], R40 ;  /* 0x0000002800007844 */ /* 0x000fe40000000200 */
[----:B------:R-:W-:Y:S06]  /*12de0*/  BAR.SYNC.DEFER_BLOCKING 0x0 ;  /* 0x0000000000007b1d */ /* 0x000fec0000010000 */
[----:B------:R-:W4:Y:S02]  /*12df0*/  LDS.128 R40, [R57] ;  /* 0x0000000039287984 */ /* 0x000f240000000c00 */
        /* <DEDUP_REMOVED lines=141> */
[----:B------:R-:W-:Y:S04]  /*136d0*/  STL.64 [R1+0xf00], R58 ;  /* 0x000f003a01007387 */ /* 0x000fe80000100a00 */
[----:B0-----:R-:W-:Y:S04]  /*136e0*/  STL.64 [R1+0xef0], R60 ;  /* 0x000ef03c01007387 */ /* 0x001fe80000100a00 */
[----:B------:R-:W-:Y:S04]  /*136f0*/  STL.64 [R1+0xee8], R62 ;  /* 0x000ee83e01007387 */ /* 0x000fe80000100a00 */
[----:B-1----:R-:W-:Y:S04]  /*13700*/  STL.64 [R1+0xed8], R52 ;  /* 0x000ed83401007387 */ /* 0x002fe80000100a00 */
[----:B------:R-:W-:Y:S04]  /*13710*/  STL.64 [R1+0xed0], R54 ;  /* 0x000ed03601007387 */ /* 0x000fe80000100a00 */
[----:B------:R-:W-:Y:S04]  /*13720*/  STSM.16.M88.4 [R0], R224 ;  /* 0x000000e000007844 */ /* 0x000fe80000000200 */
[----:B--2---:R-:W-:Y:S01]  /*13730*/  STL.64 [R1+0xec8], R48 ;  /* 0x000ec83001007387 */ /* 0x004fe20000100a00 */
[----:B------:R-:W-:Y:S06]  /*13740*/  BAR.SYNC.DEFER_BLOCKING 0x0 ;  /* 0x0000000000007b1d */ /* 0x000fec0000010000 */
[----:B------:R-:W-:Y:S04]  /*13750*/  STL.64 [R1+0xec0], R50 ;  /* 0x000ec03201007387 */ /* 0x000fe80000100a00 */
[----:B---3--:R-:W-:Y:S04]  /*13760*/  STL.64 [R1+0xeb8], R44 ;  /* 0x000eb82c01007387 */ /* 0x008fe80000100a00 */
[----:B------:R-:W-:Y:S04]  /*13770*/  STL.64 [R1+0xeb0], R46 ;  /* 0x000eb02e01007387 */ /* 0x000fe80000100a00 */
[----:B----4-:R0:W-:Y:S04]  /*13780*/  STL.64 [R1+0xea8], R40 ;  /* 0x000ea82801007387 */ /* 0x0101e80000100a00 */
[----:B------:R1:W-:Y:S04]  /*13790*/  STL.64 [R1+0xea0], R42 ;  /* 0x000ea02a01007387 */ /* 0x0003e80000100a00 */
[----:B------:R-:W2:Y:S04]  /*137a0*/  LDS.128 R220, [R57] ;  /* 0x0000000039dc7984 */ /* 0x000ea80000000c00 */
[----:B0-----:R-:W3:Y:S04]  /*137b0*/  LDL.LU R40, [R1+0x3f0] ;  /* 0x0003f00001287983 */ /* 0x001ee80000300800 */
[----:B------:R-:W3:Y:S04]  /*137c0*/  LDL.LU R41, [R1+0x3f4] ;  /* 0x0003f40001297983 */ /* 0x000ee80000300800 */
[----:B-1----:R-:W3:Y:S04]  /*137d0*/  LDL.LU R42, [R1+0x3f8] ;  /* 0x0003f800012a7983 */ /* 0x002ee80000300800 */
[----:B------:R-:W3:Y:S04]  /*137e0*/  LDL.LU R43, [R1+0x3fc] ;  /* 0x0003fc00012b7983 */ /* 0x000ee80000300800 */
[----:B------:R-:W4:Y:S04]  /*137f0*/  LDL.LU R240, [R1+0x3e0] ;  /* 0x0003e00001f07983 */ /* 0x000f280000300800 */
[----:B------:R-:W4:Y:S04]  /*13800*/  LDL.LU R241, [R1+0x3e4] ;  /* 0x0003e40001f17983 */ /* 0x000f280000300800 */
[----:B------:R-:W4:Y:S04]  /*13810*/  LDL.LU R242, [R1+0x3e8] ;  /* 0x0003e80001f27983 */ /* 0x000f280000300800 */
[----:B------:R-:W4:Y:S04]  /*13820*/  LDL.LU R243, [R1+0x3ec] ;  /* 0x0003ec0001f37983 */ /* 0x000f280000300800 */
[----:B------:R0:W-:Y:S04]  /*13830*/  STL.64 [R1+0xe98], R36 ;  /* 0x000e982401007387 */ /* 0x0001e80000100a00 */
[----:B------:R1:W-:Y:S01]  /*13840*/  STL.64 [R1+0xe90], R38 ;  /* 0x000e902601007387 */ /* 0x0003e20000100a00 */
[----:B------:R-:W-:Y:S06]  /*13850*/  BAR.SYNC.DEFER_BLOCKING 0x0 ;  /* 0x0000000000007b1d */ /* 0x000fec0000010000 */
[----:B0-----:R-:W3:Y:S04]  /*13860*/  LDL.LU R36, [R1+0x3d0] ;  /* 0x0003d00001247983 */ /* 0x001ee80000300800 */
[----:B------:R-:W3:Y:S04]  /*13870*/  LDL.LU R37, [R1+0x3d4] ;  /* 0x0003d40001257983 */ /* 0x000ee80000300800 */
[----:B-1----:R-:W3:Y:S04]  /*13880*/  LDL.LU R38, [R1+0x3d8] ;  /* 0x0003d80001267983 */ /* 0x002ee80000300800 */
[----:B------:R-:W3:Y:S04]  /*13890*/  LDL.LU R39, [R1+0x3dc] ;  /* 0x0003dc0001277983 */ /* 0x000ee80000300800 */
[----:B------:R-:W-:Y:S01]  /*138a0*/  STSM.16.M88.4 [R0], R232 ;  /* 0x000000e800007844 */ /* 0x000fe20000000200 */
[----:B------:R-:W-:Y:S06]  /*138b0*/  BAR.SYNC.DEFER_BLOCKING 0x0 ;  /* 0x0000000000007b1d */ /* 0x000fec0000010000 */
[----:B------:R-:W0:Y:S02]  /*138c0*/  LDS.128 R224, [R57] ;  /* 0x0000000039e07984 */ /* 0x000e240000000c00 */
[----:B------:R-:W-:Y:S06]  /*138d0*/  BAR.SYNC.DEFER_BLOCKING 0x0 ;  /* 0x0000000000007b1d */ /* 0x000fec0000010000 */
        /* <DEDUP_REMOVED lines=8> */
[----:B------:R-:W-:Y:S04]  /*13960*/  STSM.16.M88.4 [R0], R236 ;  /* 0x000000ec00007844 */ /* 0x000fe80000000200 */
[----:B------:R-:W-:Y:S01]  /*13970*/  STL.64 [R1+0xe48], R16 ;  /* 0x000e481001007387 */ /* 0x000fe20000100a00 */
        /* <DEDUP_REMOVED lines=25> */
[----:B------:R-:W1:Y:S04]  /*13b10*/  LDS.128 R228, [R57] ;  /* 0x0000000039e47984 */ /* 0x000e680000000c00 */
        /* <DEDUP_REMOVED lines=35> */
[----:B--2---:R-:W-:Y:S04]  /*13d50*/  STL.64 [R1+0xc68], R220 ;  /* 0x000c68dc01007387 */ /* 0x004fe80000100a00 */
[----:B------:R-:W-:Y:S04]  /*13d60*/  STL.64 [R1+0xc60], R222 ;  /* 0x000c60de01007387 */ /* 0x000fe80000100a00 */
[----:B0-----:R-:W-:Y:S04]  /*13d70*/  STL.64 [R1+0xc58], R224 ;  /* 0x000c58e001007387 */ /* 0x001fe80000100a00 */
[----:B------:R-:W-:Y:S04]  /*13d80*/  STL.64 [R1+0xc50], R226 ;  /* 0x000c50e201007387 */ /* 0x000fe80000100a00 */
[----:B-1----:R-:W-:Y:S04]  /*13d90*/  STL.64 [R1+0xc48], R228 ;  /* 0x000c48e401007387 */ /* 0x002fe80000100a00 */
[----:B------:R-:W-:Y:S04]  /*13da0*/  STL.64 [R1+0xc40], R230 ;  /* 0x000c40e601007387 */ /* 0x000fe80000100a00 */
[----:B------:R-:W2:Y:S04]  /*13db0*/  LDL.LU R60, [R1+0x600] ;  /* 0x00060000013c7983 */ /* 0x000ea80000300800 */
[----:B------:R-:W2:Y:S04]  /*13dc0*/  LDL.LU R61, [R1+0x604] ;  /* 0x00060400013d7983 */ /* 0x000ea80000300800 */
[----:B------:R-:W2:Y:S04]  /*13dd0*/  LDL.LU R62, [R1+0x608] ;  /* 0x00060800013e7983 */ /* 0x000ea80000300800 */
[----:B------:R-:W2:Y:S01]  /*13de0*/  LDL.LU R63, [R1+0x60c] ;  /* 0x00060c00013f7983 */ /* 0x000ea20000300800 */
[----:B------:R-:W-:Y:S06]  /*13df0*/  BAR.SYNC.DEFER_BLOCKING 0x0 ;  /* 0x0000000000007b1d */ /* 0x000fec0000010000 */
[----:B------:R-:W-:Y:S02]  /*13e00*/  STSM.16.M88.4 [R0], R244 ;  /* 0x000000f400007844 */ /* 0x000fe40000000200 */
[----:B------:R-:W-:Y:S06]  /*13e10*/  BAR.SYNC.DEFER_BLOCKING 0x0 ;  /* 0x0000000000007b1d */ /* 0x000fec0000010000 */
[----:B------:R-:W0:Y:S02]  /*13e20*/  LDS.128 R232, [R57] ;  /* 0x0000000039e87984 */ /* 0x000e240000000c00 */
[----:B------:R-:W-:Y:S06]  /*13e30*/  BAR.SYNC.DEFER_BLOCKING 0x0 ;  /* 0x0000000000007b1d */ /* 0x000fec0000010000 */
[----:B---3--:R-:W-:Y:S02]  /*13e40*/  STSM.16.M88.4 [R0], R36 ;  /* 0x0000002400007844 */ /* 0x008fe40000000200 */
[----:B------:R-:W-:Y:S06]  /*13e50*/  BAR.SYNC.DEFER_BLOCKING 0x0 ;  /* 0x0000000000007b1d */ /* 0x000fec0000010000 */
[----:B------:R-:W1:Y:S02]  /*13e60*/  LDS.128 R236, [R57] ;  /* 0x0000000039ec7984 */ /* 0x000e640000000c00 */
[----:B------:R-:W-:Y:S06]  /*13e70*/  BAR.SYNC.DEFER_BLOCKING 0x0 ;  /* 0x0000000000007b1d */ /* 0x000fec0000010000 */
[----:B----4-:R-:W-:Y:S02]  /*13e80*/  STSM.16.M88.4 [R0], R240 ;  /* 0x000000f000007844 */ /* 0x010fe40000000200 */
[----:B------:R-:W-:Y:S06]  /*13e90*/  BAR.SYNC.DEFER_BLOCKING 0x0 ;  /* 0x0000000000007b1d */ /* 0x000fec0000010000 */
[----:B------:R-:W3:Y:S02]  /*13ea0*/  LDS.128 R240, [R57] ;  /* 0x0000000039f07984 */ /* 0x000ee40000000c00 */
[----:B------:R-:W-:Y:S06]  /*13eb0*/  BAR.SYNC.DEFER_BLOCKING 0x0 ;  /* 0x0000000000007b1d */ /* 0x000fec0000010000 */
[----:B------:R-:W-:Y:S02]  /*13ec0*/  STSM.16.M88.4 [R0], R40 ;  /* 0x0000002800007844 */ /* 0x000fe40000000200 */
[----:B------:R-:W-:Y:S01]  /*13ed0*/  BAR.SYNC.DEFER_BLOCKING 0x0 ;  /* 0x0000000000007b1d */ /* 0x000fe20000010000 */
[----:B------:R-:W-:-:S05]  /*13ee0*/  VIADD R2, R7, 0x4 ;  /* 0x0000000407027836 */ /* 0x000fca0000000000 */
[----:B------:R-:W4:Y:S02]  /*13ef0*/  LDS.128 R244, [R57] ;  /* 0x0000000039f47984 */ /* 0x000f240000000c00 */
[----:B------:R-:W-:Y:S01]  /*13f00*/  BAR.SYNC.DEFER_BLOCKING 0x0 ;  /* 0x0000000000007b1d */ /* 0x000fe20000010000 */
[----:B------:R-:W-:-:S05]  /*13f10*/  ISETP.LT.AND P4, PT, R2, UR4, !P0 ;  /* 0x0000000402007c0c */ /* 0x000fca000c781270 */
[----:B------:R-:W-:Y:S02]  /*13f20*/  ULDC UR4, c[0x0][0x244] ;  /* 0x0000910000047ab9 */ /* 0x000fe40000000800 */
[----:B------:R-:W-:Y:S01]  /*13f30*/  IMAD R3, R6, UR4, RZ ;  /* 0x0000000406037c24 */ /* 0x000fe2000f8e02ff */
[----:B------:R-:W-:Y:S02]  /*13f40*/  ULDC UR4, c[0x0][0x248] ;  /* 0x0000920000047ab9 */ /* 0x000fe40000000800 */
[----:B------:R-:W-:Y:S01]  /*13f50*/  IMAD R6, R7, UR4, RZ ;  /* 0x0000000407067c24 */ /* 0x000fe2000f8e02ff */
[----:B------:R-:W-:Y:S01]  /*13f60*/  ULDC UR4, c[0x0][0x22c] ;  /* 0x00008b0000047ab9 */ /* 0x000fe20000000800 */
[C---:B------:R-:W-:Y:S01]  /*13f70*/  LEA R2, P5, R3.reuse, UR6, 0x1 ;  /* 0x0000000603027c11 */ /* 0x040fe2000f8a08ff */
[----:B0-----:R-:W-:Y:S01]  /*13f80*/  STL.64 [R1+0xc38], R232 ;  /* 0x000c38e801007387 */ /* 0x001fe20000100a00 */
[----:B------:R-:W-:Y:S02]  /*13f90*/  ULDC UR6, c[0x0][0x22c] ;  /* 0x00008b0000067ab9 */ /* 0x000fe40000000800 */
[----:B------:R-:W-:Y:S01]  /*13fa0*/  LEA.HI.X.SX32 R3, R3, UR7, 0x1, P5 ;  /* 0x0000000703037c11 */ /* 0x000fe2000a8f0eff */
[----:B------:R-:W-:Y:S01]  /*13fb0*/  STL.64 [R1+0xc30], R234 ;  /* 0x000c30ea01007387 */ /* 0x000fe20000100a00 */
[C---:B------:R-:W-:Y:S01]  /*13fc0*/  ISETP.LT.AND P5, PT, R7.reuse, UR4, !P0 ;  /* 0x0000000407007c0c */ /* 0x040fe2000c7a1270 */
[----:B------:R-:W-:Y:S01]  /*13fd0*/  ULDC UR4, c[0x0][0x248] ;  /* 0x0000920000047ab9 */ /* 0x000fe20000000800 */
[----:B------:R-:W-:Y:S01]  /*13fe0*/  LEA R4, P6, R6, R2, 0x1 ;  /* 0x0000000206047211 */ /* 0x000fe200078c08ff */
[----:B-1----:R-:W-:Y:S01]  /*13ff0*/  STL.64 [R1+0xc28], R236 ;  /* 0x000c28ec01007387 */ /* 0x002fe20000100a00 */
[----:B------:R-:W-:-:S02]  /*14000*/  VIADD R10, R7, 0xa ;  /* 0x0000000a070a7836 */ /* 0x000fc40000000000 */
[----:B------:R-:W-:Y:S01]  /*14010*/  VIADD R16, R7, 0xd ;  /* 0x0000000d07107836 */ /* 0x000fe20000000000 */
[----:B------:R-:W-:Y:S01]  /*14020*/  STL.64 [R1+0xc18], R238 ;  /* 0x000c18ee01007387 */ /* 0x000fe20000100a00 */
[----:B------:R-:W-:Y:S01]  /*14030*/  LEA.HI.X.SX32 R5, R6, R3, 0x1, P6 ;  /* 0x0000000306057211 */ /* 0x000fe200030f0eff */
[----:B------:R-:W-:Y:S02]  /*14040*/  ULDC UR7, c[0x0][0x248] ;  /* 0x0000920000077ab9 */ /* 0x000fe40000000800 */
[----:B---3--:R-:W-:Y:S04]  /*14050*/  STL.64 [R1+0xc08], R240 ;  /* 0x000c08f001007387 */ /* 0x008fe80000100a00 */
[----:B------:R-:W-:Y:S04]  /*14060*/  STL.64 [R1+0xc00], R242 ;  /* 0x000c00f201007387 */ /* 0x000fe80000100a00 */
[----:B------:R-:W3:Y:S04]  /*14070*/  LDL.LU R58, [R1+0x14] ;  /* 0x00001400013a7983 */ /* 0x000ee80000300800 */
[----:B----4-:R-:W-:Y:S04]  /*14080*/  STL.64 [R1+0xc20], R244 ;  /* 0x000c20f401007387 */ /* 0x010fe80000100a00 */
[----:B------:R-:W-:Y:S04]  /*14090*/  STL.64 [R1+0xc10], R246 ;  /* 0x000c10f601007387 */ /* 0x000fe80000100a00 */
[----:B--2---:R-:W-:Y:S01]  /*140a0*/  STSM.16.M88.4 [R0], R60 ;  /* 0x0000003c00007844 */ /* 0x004fe20000000200 */
[----:B------:R-:W-:Y:S06]  /*140b0*/  BAR.SYNC.DEFER_BLOCKING 0x0 ;  /* 0x0000000000007b1d */ /* 0x000fec0000010000 */
[----:B------:R0:W-:Y:S02]  /*140c0*/  @P5 STG.E.U16 desc[UR22][R4.64], R252 ;  /* 0x000000fc04005986 */ /* 0x0001e4000c101516 */
[----:B0-----:R-:W-:-:S02]  /*140d0*/  PRMT R5, R252, 0x7632, R5 ;  /* 0x00007632fc057816 */ /* 0x001fc40000000005 */
[----:B------:R-:W2:Y:S04]  /*140e0*/  LDL.LU R252, [R1+0xfe8] ;  /* 0x000fe80001fc7983 */ /* 0x000ea80000300800 */
[----:B------:R-:W4:Y:S04]  /*140f0*/  LDL.LU R57, [R1+0x18] ;  /* 0x0000180001397983 */ /* 0x000f280000300800 */
[----:B------:R-:W4:Y:S01]  /*14100*/  LDL.LU R59, [R1+0x1c] ;  /* 0x00001c00013b7983 */ /* 0x000f220000300800 */
[----:B------:R-:W-:Y:S01]  /*14110*/  VIADD R0, R6, UR4 ;  /* 0x0000000406007c36 */ /* 0x000fe20008000000 */
[----:B------:R-:W-:Y:S01]  /*14120*/  ULDC UR4, c[0x0][0x248] ;  /* 0x0000920000047ab9 */ /* 0x000fe20000000800 */
[----:B------:R-:W-:-:S02]  /*14130*/  VIADD R4, R7, 0x5 ;  /* 0x0000000507047836 */ /* 0x000fc40000000000 */
[C---:B------:R-:W-:Y:S01]  /*14140*/  VIADD R6, R0.reuse, UR4 ;  /* 0x0000000400067c36 */ /* 0x040fe20008000000 */
[----:B------:R-:W-:Y:S01]  /*14150*/  LEA R12, P5, R0, R2, 0x1 ;  /* 0x00000002000c7211 */ /* 0x000fe200078a08ff */
[----:B------:R-:W-:-:S03]  /*14160*/  ULDC UR4, c[0x0][0x22c] ;  /* 0x00008b0000047ab9 */ /* 0x000fc60000000800 */
[-C--:B------:R-:W-:Y:S01]  /*14170*/  LEA.HI.X.SX32 R13, R0, R3.reuse, 0x1, P5 ;  /* 0x00000003000d7211 */ /* 0x080fe200028f0eff */
[----:B------:R-:W-:Y:S01]  /*14180*/  VIADD R0, R7, 0x6 ;  /* 0x0000000607007836 */ /* 0x000fe20000000000 */
[----:B------:R-:W-:Y:S01]  /*14190*/  ISETP.LT.AND P5, PT, R4, UR6, !P0 ;  /* 0x0000000604007c0c */ /* 0x000fe2000c7a1270 */
[----:B------:R-:W-:Y:S01]  /*141a0*/  ULDC UR6, c[0x0][0x22c] ;  /* 0x00008b0000067ab9 */ /* 0x000fe20000000800 */
[C---:B------:R-:W-:Y:S01]  /*141b0*/  LEA R4, P6, R6.reuse, R2, 0x1 ;  /* 0x0000000206047211 */ /* 0x040fe200078c08ff */
[----:B------:R0:W-:Y:S03]  /*141c0*/  @P2 STG.E.U16 desc[UR22][R12.64], R5 ;  /* 0x000000050c002986 */ /* 0x0001e6000c101516 */
[----:B0-----:R-:W-:Y:S02]  /*141d0*/  LEA.HI.X.SX32 R5, R6, R3, 0x1, P6 ;  /* 0x0000000306057211 */ /* 0x001fe400030f0eff */
[----:B------:R-:W-:Y:S01]  /*141e0*/  ISETP.LT.AND P6, PT, R0, UR4, !P0 ;  /* 0x0000000400007c0c */ /* 0x000fe2000c7c1270 */
[----:B------:R-:W-:-:S02]  /*141f0*/  ULDC UR4, c[0x0][0x248] ;  /* 0x0000920000047ab9 */ /* 0x000fc40000000800 */
[----:B------:R-:W-:Y:S01]  /*14200*/  VIADD R6, R6, UR4 ;  /* 0x0000000406067c36 */ /* 0x000fe20008000000 */
[----:B------:R-:W-:Y:S01]  /*14210*/  ULDC UR4, c[0x0][0x22c] ;  /* 0x00008b0000047ab9 */ /* 0x000fe20000000800 */
[C---:B------:R-:W-:Y:S01]  /*14220*/  VIADD R0, R7.reuse, 0x7 ;  /* 0x0000000707007836 */ /* 0x040fe20000000000 */
[----:B---3--:R0:W-:Y:S04]  /*14230*/  @P1 STG.E.U16 desc[UR22][R4.64], R58 ;  /* 0x0000003a04001986 */ /* 0x0081e8000c101516 */
[----:B------:R-:W-:Y:S01]  /*14240*/  ISETP.LT.AND P1, PT, R0, UR4, !P0 ;  /* 0x0000000400007c0c */ /* 0x000fe2000c721270 */
[----:B------:R-:W-:Y:S01]  /*14250*/  ULDC UR4, c[0x0][0x248] ;  /* 0x0000920000047ab9 */ /* 0x000fe20000000800 */
[----:B------:R-:W-:Y:S01]  /*14260*/  VIADD R0, R7, 0x8 ;  /* 0x0000000807007836 */ /* 0x000fe20000000000 */
[----:B0-----:R-:W-:-:S04]  /*14270*/  LEA R4, P2, R6, R2, 0x1 ;  /* 0x0000000206047211 */ /* 0x001fc800078408ff */
[C---:B------:R-:W-:Y:S01]  /*14280*/  LEA.HI.X.SX32 R5, R6.reuse, R3, 0x1, P2 ;  /* 0x0000000306057211 */ /* 0x040fe200010f0eff */
[----:B------:R-:W-:Y:S01]  /*14290*/  VIADD R6, R6, UR4 ;  /* 0x0000000406067c36 */ /* 0x000fe20008000000 */
[----:B------:R-:W-:Y:S01]  /*142a0*/  ULDC UR4, c[0x0][0x248] ;  /* 0x0000920000047ab9 */ /* 0x000fe20000000800 */
[----:B------:R-:W-:Y:S01]  /*142b0*/  ISETP.LT.AND P2, PT, R0, UR6, !P0 ;  /* 0x0000000600007c0c */ /* 0x000fe2000c741270 */
[----:B------:R-:W-:Y:S01]  /*142c0*/  ULDC UR6, c[0x0][0x248] ;  /* 0x0000920000067ab9 */ /* 0x000fe20000000800 */
[----:B------:R-:W-:Y:S01]  /*142d0*/  VIADD R0, R6, UR4 ;  /* 0x0000000406007c36 */ /* 0x000fe20008000000 */
[----:B------:R-:W-:Y:S01]  /*142e0*/  ULDC UR4, c[0x0][0x22c] ;  /* 0x00008b0000047ab9 */ /* 0x000fe20000000800 */
[----:B--2---:R-:W-:-:S05]  /*142f0*/  PRMT R252, R58, 0x7632, R252 ;  /* 0x000076323afc7816 */ /* 0x004fca00000000fc */
[----:B------:R0:W-:Y:S01]  /*14300*/  @P3 STG.E.U16 desc[UR22][R4.64], R252 ;  /* 0x000000fc04003986 */ /* 0x0001e2000c101516 */
[----:B----4-:R-:W-:Y:S02]  /*14310*/  PRMT R8, R57, 0x7632, R8 ;  /* 0x0000763239087816 */ /* 0x010fe40000000008 */
[----:B0-----:R-:W-:-:S04]  /*14320*/  LEA R4, P3, R6, R2, 0x1 ;  /* 0x0000000206047211 */ /* 0x001fc800078608ff */
[----:B------:R-:W-:-:S05]  /*14330*/  LEA.HI.X.SX32 R5, R6, R3, 0x1, P3 ;  /* 0x0000000306057211 */ /* 0x000fca00018f0eff */
[----:B------:R0:W-:Y:S01]  /*14340*/  @P4 STG.E.U16 desc[UR22][R4.64], R57 ;  /* 0x0000003904004986 */ /* 0x0001e2000c101516 */
[C---:B------:R-:W-:Y:S01]  /*14350*/  VIADD R6, R0.reuse, UR6 ;  /* 0x0000000600067c36 */ /* 0x040fe20008000000 */
[----:B------:R-:W-:Y:S01]  /*14360*/  PRMT R9, R59, 0x7632, R9 ;  /* 0x000076323b097816 */ /* 0x000fe20000000009 */
[----:B------:R-:W-:Y:S01]  /*14370*/  VIADD R252, R7, 0x9 ;  /* 0x0000000907fc7836 */ /* 0x000fe20000000000 */
[----:B------:R-:W-:Y:S01]  /*14380*/  ULDC UR6, c[0x0][0x248] ;  /* 0x0000920000067ab9 */ /* 0x000fe20000000800 */
[C---:B0-----:R-:W-:Y:S01]  /*14390*/  LEA R4, P4, R0.reuse, R2, 0x1 ;  /* 0x0000000200047211 */ /* 0x041fe200078808ff */
[----:B------:R-:W2:Y:S03]  /*143a0*/  LDL.LU R57, [R1] ;  /* 0x0000000001397983 */ /* 0x000ea60000300800 */
[----:B------:R-:W-:-:S05]  /*143b0*/  LEA.HI.X.SX32 R5, R0, R3, 0x1, P4 ;  /* 0x0000000300057211 */ /* 0x000fca00020f0eff */
[----:B------:R0:W-:Y:S02]  /*143c0*/  @P5 STG.E.U16 desc[UR22][R4.64], R8 ;  /* 0x0000000804005986 */ /* 0x0001e4000c101516 */
[----:B0-----:R-:W-:-:S04]  /*143d0*/  LEA R4, P5, R6, R2, 0x1 ;  /* 0x0000000206047211 */ /* 0x001fc800078a08ff */
[----:B------:R-:W-:-:S05]  /*143e0*/  LEA.HI.X.SX32 R5, R6, R3, 0x1, P5 ;  /* 0x0000000306057211 */ /* 0x000fca00028f0eff */
[----:B------:R0:W-:Y:S04]  /*143f0*/  @P6 STG.E.U16 desc[UR22][R4.64], R59 ;  /* 0x0000003b04006986 */ /* 0x0001e8000c101516 */
[----:B0-----:R-:W3:Y:S01]  /*14400*/  LDL.LU R59, [R1+0x4] ;  /* 0x00000400013b7983 */ /* 0x001ee20000300800 */
[----:B------:R-:W-:Y:S01]  /*14410*/  ISETP.LT.AND P3, PT, R252, UR4, !P0 ;  /* 0x00000004fc007c0c */ /* 0x000fe2000c761270 */
[----:B------:R-:W-:Y:S02]  /*14420*/  ULDC UR4, c[0x0][0x248] ;  /* 0x0000920000047ab9 */ /* 0x000fe40000000800 */
[----:B------:R-:W-:Y:S01]  /*14430*/  VIADD R14, R6, UR4 ;  /* 0x00000004060e7c36 */ /* 0x000fe20008000000 */
[----:B------:R-:W-:Y:S01]  /*14440*/  ULDC UR4, c[0x0][0x248] ;  /* 0x0000920000047ab9 */ /* 0x000fe20000000800 */
[----:B------:R-:W-:Y:S01]  /*14450*/  VIADD R8, R7, 0xb ;  /* 0x0000000b07087836 */ /* 0x000fe20000000000 */
[----:B------:R-:W4:Y:S01]  /*14460*/  LDL.LU R61, [R1+0x8] ;  /* 0x00000800013d7983 */ /* 0x000f220000300800 */
[----:B------:R-:W-:Y:S01]  /*14470*/  VIADD R252, R14, UR4 ;  /* 0x000000040efc7c36 */ /* 0x000fe20008000000 */
[----:B------:R-:W-:-:S03]  /*14480*/  ULDC UR4, c[0x0][0x248] ;  /* 0x0000920000047ab9 */ /* 0x000fc60000000800 */
[----:B------:R-:W-:Y:S01]  /*14490*/  VIADD R21, R252, UR4 ;  /* 0x00000004fc157c36 */ /* 0x000fe20008000000 */
[----:B------:R-:W-:Y:S02]  /*144a0*/  ULDC UR4, c[0x0][0x22c] ;  /* 0x00008b0000047ab9 */ /* 0x000fe40000000800 */
[----:B------:R-:W-:Y:S01]  /*144b0*/  ISETP.LT.AND P4, PT, R10, UR4, !P0 ;  /* 0x000000040a007c0c */ /* 0x000fe2000c781270 */
[----:B------:R-:W-:Y:S01]  /*144c0*/  VIADD R0, R21, UR6 ;  /* 0x0000000615007c36 */ /* 0x000fe20008000000 */
[----:B------:R-:W-:Y:S01]  /*144d0*/  ULDC UR4, c[0x0][0x248] ;  /* 0x0000920000047ab9 */ /* 0x000fe20000000800 */
[----:B------:R-:W-:Y:S02]  /*144e0*/  ULDC UR6, c[0x0][0x22c] ;  /* 0x00008b0000067ab9 */ /* 0x000fe40000000800 */
[----:B------:R-:W-:Y:S01]  /*144f0*/  VIADD R19, R0, UR4 ;  /* 0x0000000400137c36 */ /* 0x000fe20008000000 */
[----:B------:R-:W-:-:S03]  /*14500*/  ULDC UR4, c[0x0][0x248] ;  /* 0x0000920000047ab9 */ /* 0x000fc60000000800 */
[----:B------:R-:W-:Y:S01]  /*14510*/  VIADD R18, R19, UR4 ;  /* 0x0000000413127c36 */ /* 0x000fe20008000000 */
[----:B------:R-:W-:-:S03]  /*14520*/  ULDC UR4, c[0x0][0x248] ;  /* 0x0000920000047ab9 */ /* 0x000fc60000000800 */
[----:B------:R-:W-:Y:S01]  /*14530*/  VIADD R17, R18, UR4 ;  /* 0x0000000412117c36 */ /* 0x000fe20008000000 */
[----:B------:R-:W-:-:S03]  /*14540*/  ULDC UR4, c[0x0][0x248] ;  /* 0x0000920000047ab9 */ /* 0x000fc60000000800 */
[----:B------:R-:W-:Y:S01]  /*14550*/  VIADD R6, R17, UR4 ;  /* 0x0000000411067c36 */ /* 0x000fe20008000000 */
[----:B------:R-:W-:-:S03]  /*14560*/  ULDC UR4, c[0x0][0x248] ;  /* 0x0000920000047ab9 */ /* 0x000fc60000000800 */
[----:B------:R-:W-:Y:S01]  /*14570*/  VIADD R13, R6, UR4 ;  /* 0x00000004060d7c36 */ /* 0x000fe20008000000 */
[----:B------:R-:W-:Y:S01]  /*14580*/  ULDC UR4, c[0x0][0x248] ;  /* 0x0000920000047ab9 */ /* 0x000fe20000000800 */
[----:B------:R-:W-:Y:S02]  /*14590*/  ISETP.LT.AND P5, PT, R8, UR6, !P0 ;  /* 0x0000000608007c0c */ /* 0x000fe4000c7a1270 */
[----:B------:R-:W-:Y:S01]  /*145a0*/  VIADD R12, R13, UR4 ;  /* 0x000000040d0c7c36 */ /* 0x000fe20008000000 */
[-C--:B------:R-:W-:Y:S01]  /*145b0*/  LEA R4, P6, R14, R2.reuse, 0x1 ;  /* 0x000000020e047211 */ /* 0x080fe200078c08ff */
[----:B------:R-:W-:Y:S01]  /*145c0*/  ULDC UR4, c[0x0][0x248] ;  /* 0x0000920000047ab9 */ /* 0x000fe20000000800 */
[----:B------:R-:W-:Y:S01]  /*145d0*/  VIADD R8, R7, 0xc ;  /* 0x0000000c07087836 */ /* 0x000fe20000000000 */
[----:B------:R-:W-:Y:S01]  /*145e0*/  ULDC UR6, c[0x0][0x22c] ;  /* 0x00008b0000067ab9 */ /* 0x000fe20000000800 */
[----:B------:R-:W-:Y:S01]  /*145f0*/  VIADD R10, R12, UR4 ;  /* 0x000000040c0a7c36 */ /* 0x000fe20008000000 */
[----:B------:R-:W-:Y:S01]  /*14600*/  LEA.HI.X.SX32 R5, R14, R3, 0x1, P6 ;  /* 0x000000030e057211 */ /* 0x000fe200030f0eff */
[----:B------:R-:W-:Y:S01]  /*14610*/  ULDC UR4, c[0x0][0x248] ;  /* 0x0000920000047ab9 */ /* 0x000fe20000000800 */
[----:B------:R-:W-:Y:S01]  /*14620*/  ISETP.LT.AND P6, PT, R8, UR6, !P0 ;  /* 0x0000000608007c0c */ /* 0x000fe2000c7c1270 */
[----:B------:R-:W-:Y:S01]  /*14630*/  VIADD R8, R10, UR4 ;  /* 0x000000040a087c36 */ /* 0x000fe20008000000 */
[----:B------:R-:W-:Y:S01]  /*14640*/  ULDC UR4, c[0x0][0x248] ;  /* 0x0000920000047ab9 */ /* 0x000fe20000000800 */
[----:B------:R0:W-:Y:S01]  /*14650*/  @P1 STG.E.U16 desc[UR22][R4.64], R9 ;  /* 0x0000000904001986 */ /* 0x0001e2000c101516 */
[----:B------:R-:W-:Y:S01]  /*14660*/  ULDC UR6, c[0x0][0x248] ;  /* 0x0000920000067ab9 */ /* 0x000fe20000000800 */
[----:B0-----:R-:W-:Y:S01]  /*14670*/  VIADD R9, R8, UR4 ;  /* 0x0000000408097c36 */ /* 0x001fe20008000000 */
[----:B------:R-:W-:Y:S01]  /*14680*/  LEA R4, P1, R252, R2, 0x1 ;  /* 0x00000002fc047211 */ /* 0x000fe200078208ff */
[----:B------:R-:W-:-:S02]  /*14690*/  ULDC UR4, c[0x0][0x248] ;  /* 0x0000920000047ab9 */ /* 0x000fc40000000800 */
[----:B------:R-:W-:Y:S01]  /*146a0*/  VIADD R14, R9, UR4 ;  /* 0x00000004090e7c36 */ /* 0x000fe20008000000 */
[----:B------:R-:W-:Y:S01]  /*146b0*/  LEA.HI.X.SX32 R5, R252, R3, 0x1, P1 ;  /* 0x00000003fc057211 */ /* 0x000fe200008f0eff */
[----:B------:R-:W-:Y:S02]  /*146c0*/  ULDC UR4, c[0x0][0x22c] ;  /* 0x00008b0000047ab9 */ /* 0x000fe40000000800 */
[----:B------:R-:W-:Y:S01]  /*146d0*/  VIADD R15, R14, UR6 ;  /* 0x000000060e0f7c36 */ /* 0x000fe20008000000 */
[----:B------:R-:W-:Y:S01]  /*146e0*/  ISETP.LT.AND P1, PT, R16, UR4, !P0 ;  /* 0x0000000410007c0c */ /* 0x000fe2000c721270 */
[----:B------:R-:W-:Y:S01]  /*146f0*/  ULDC UR4, c[0x0][0x248] ;  /* 0x0000920000047ab9 */ /* 0x000fe20000000800 */
[----:B------:R-:W-:Y:S01]  /*14700*/  VIADD R252, R7, 0xe ;  /* 0x0000000e07fc7836 */ /* 0x000fe20000000000 */
[----:B------:R-:W-:Y:S01]  /*14710*/  ULDC UR6, c[0x0][0x248] ;  /* 0x0000920000067ab9 */ /* 0x000fe20000000800 */
[----:B------:R-:W-:Y:S01]  /*14720*/  VIADD R16, R15, UR4 ;  /* 0x000000040f107c36 */ /* 0x000fe20008000000 */
[----:B------:R-:W-:-:S03]  /*14730*/  ULDC UR4, c[0x0][0x248] ;  /* 0x0000920000047ab9 */ /* 0x000fc60000000800 */
[----:B------:R-:W-:Y:S01]  /*14740*/  VIADD R60, R16, UR4 ;  /* 0x00000004103c7c36 */ /* 0x000fe20008000000 */
[----:B------:R-:W-:-:S03]  /*14750*/  ULDC UR4, c[0x0][0x248] ;  /* 0x0000920000047ab9 */ /* 0x000fc60000000800 */
[----:B------:R-:W-:Y:S01]  /*14760*/  VIADD R58, R60, UR4 ;  /* 0x000000043c3a7c36 */ /* 0x000fe20008000000 */
[----:B------:R-:W-:Y:S01]  /*14770*/  ULDC UR4, c[0x0][0x22c] ;  /* 0x00008b0000047ab9 */ /* 0x000fe20000000800 */
[----:B--2---:R0:W-:Y:S01]  /*14780*/  @P2 STG.E.U16 desc[UR22][R4.64], R57 ;  /* 0x0000003904002986 */ /* 0x0041e2000c101516 */
[----:B------:R-:W-:Y:S02]  /*14790*/  PRMT R20, R57, 0x7632, R20 ;  /* 0x0000763239147816 */ /* 0x000fe40000000014 */
[----:B0-----:R-:W-:-:S04]  /*147a0*/  LEA R4, P2, R21, R2, 0x1 ;  /* 0x0000000215047211 */ /* 0x001fc800078408ff */
[----:B------:R-:W-:Y:S02]  /*147b0*/  LEA.HI.X.SX32 R5, R21, R3, 0x1, P2 ;  /* 0x0000000315057211 */ /* 0x000fe400010f0eff */
[----:B------:R-:W-:-:S03]  /*147c0*/  ISETP.LT.AND P2, PT, R252, UR4, !P0 ;  /* 0x00000004fc007c0c */ /* 0x000fc6000c741270 */
[----:B------:R0:W-:Y:S01]  /*147d0*/  @P3 STG.E.U16 desc[UR22][R4.64], R20 ;  /* 0x0000001404003986 */ /* 0x0001e2000c101516 */
[----:B------:R-:W-:Y:S01]  /*147e0*/  VIADD R252, R7, 0xf ;  /* 0x0000000f07fc7836 */ /* 0x000fe20000000000 */
[----:B------:R-:W-:Y:S01]  /*147f0*/  ULDC UR4, c[0x0][0x248] ;  /* 0x0000920000047ab9 */ /* 0x000fe20000000800 */
[----:B------:R-:W-:Y:S01]  /*14800*/  VIADD R57, R58, UR6 ;  /* 0x000000063a397c36 */ /* 0x000fe20008000000 */
[----:B------:R-:W-:Y:S01]  /*14810*/  ULDC UR6, c[0x0][0x22c] ;  /* 0x00008b0000067ab9 */ /* 0x000fe20000000800 */
[----:B0-----:R-:W-:-:S04]  /*14820*/  LEA R4, P3, R0, R2, 0x1 ;  /* 0x0000000200047211 */ /* 0x001fc800078608ff */
[----:B------:R-:W-:Y:S02]  /*14830*/  LEA.HI.X.SX32 R5, R0, R3, 0x1, P3 ;  /* 0x0000000300057211 */ /* 0x000fe400018f0eff */
[----:B------:R-:W-:Y:S01]  /*14840*/  ISETP.LT.AND P3, PT, R252, UR6, !P0 ;  /* 0x00000006fc007c0c */ /* 0x000fe2000c761270 */
[----:B------:R-:W-:Y:S01]  /*14850*/  VIADD R55, R57, UR4 ;  /* 0x0000000439377c36 */ /* 0x000fe20008000000 */
[----:B---3--:R-:W-:Y:S01]  /*14860*/  PRMT R252, R59, 0x7632, R252 ;  /* 0x000076323bfc7816 */ /* 0x008fe200000000fc */
[----:B------:R0:W-:Y:S01]  /*14870*/  @P4 STG.E.U16 desc[UR22][R4.64], R59 ;  /* 0x0000003b04004986 */ /* 0x0001e2000c101516 */
[----:B------:R-:W-:Y:S01]  /*14880*/  ULDC UR4, c[0x0][0x248] ;  /* 0x0000920000047ab9 */ /* 0x000fe20000000800 */
[----:B------:R-:W-:Y:S01]  /*14890*/  VIADD R0, R7, 0x10 ;  /* 0x0000001007007836 */ /* 0x000fe20000000000 */
[----:B------:R-:W-:Y:S01]  /*148a0*/  ULDC UR6, c[0x0][0x22c] ;  /* 0x00008b0000067ab9 */ /* 0x000fe20000000800 */
[----:B0-----:R-:W2:Y:S01]  /*148b0*/  LDL.LU R59, [R1+0xc] ;  /* 0x00000c00013b7983 */ /* 0x001ea20000300800 */
        /* <DEDUP_REMOVED lines=10> */
[----:B------:R-:W-:Y:S02]  /*14960*/  LEA R4, P4, R19, R2, 0x1 ;  /* 0x0000000213047211 */ /* 0x000fe400078808ff */
[----:B------:R-:W-:Y:S01]  /*14970*/  VIADD R45, R47, UR4 ;  /* 0x000000042f2d7c36 */ /* 0x000fe20008000000 */
[----:B------:R-:W-:Y:S01]  /*14980*/  ULDC UR4, c[0x0][0x248] ;  /* 0x0000920000047ab9 */ /* 0x000fe20000000800 */
[----:B------:R-:W-:Y:S02]  /*14990*/  LEA.HI.X.SX32 R5, R19, R3, 0x1, P4 ;  /* 0x0000000313057211 */ /* 0x000fe400020f0eff */
[----:B------:R-:W-:Y:S01]  /*149a0*/  VIADD R44, R45, UR4 ;  /* 0x000000042d2c7c36 */ /* 0x000fe20008000000 */
[----:B------:R-:W-:-:S03]  /*149b0*/  ULDC UR4, c[0x0][0x248] ;  /* 0x0000920000047ab9 */ /* 0x000fc60000000800 */
[----:B------:R-:W-:Y:S01]  /*149c0*/  VIADD R32, R44, UR4 ;  /* 0x000000042c207c36 */ /* 0x000fe20008000000 */
[----:B------:R-:W-:Y:S01]  /*149d0*/  ULDC UR4, c[0x0][0x248] ;  /* 0x0000920000047ab9 */ /* 0x000fe20000000800 */
[----:B------:R-:W-:Y:S01]  /*149e0*/  ISETP.LT.AND P4, PT, R0, UR6, !P0 ;  /* 0x0000000600007c0c */ /* 0x000fe2000c781270 */
[----:B------:R0:W-:Y:S01]  /*149f0*/  @P5 STG.E.U16 desc[UR22][R4.64], R252 ;  /* 0x000000fc04005986 */ /* 0x0001e2000c101516 */
[----:B------:R-:W-:Y:S01]  /*14a00*/  VIADD R43, R32, UR4 ;  /* 0x00000004202b7c36 */ /* 0x000fe20008000000 */
[----:B------:R-:W-:Y:S01]  /*14a10*/  ULDC UR6, c[0x0][0x248] ;  /* 0x0000920000067ab9 */ /* 0x000fe20000000800 */
[----:B------:R-:W-:Y:S01]  /*14a20*/  VIADD R0, R7, 0x11 ;  /* 0x0000001107007836 */ /* 0x000fe20000000000 */
[----:B------:R-:W-:Y:S01]  /*14a30*/  ULDC UR4, c[0x0][0x22c] ;  /* 0x00008b0000047ab9 */ /* 0x000fe20000000800 */
[----:B------:R-:W-:Y:S01]  /*14a40*/  VIADD R42, R43, UR6 ;  /* 0x000000062b2a7c36 */ /* 0x000fe20008000000 */
[----:B------:R-:W-:Y:S01]  /*14a50*/  ULDC UR6, c[0x0][0x248] ;  /* 0x0000920000067ab9 */ /* 0x000fe20000000800 */
[----:B0-----:R-:W-:-:S04]  /*14a60*/  LEA R4, P5, R18, R2, 0x1 ;  /* 0x0000000212047211 */ /* 0x001fc800078a08ff */
[----:B------:R-:W-:Y:S02]  /*14a70*/  LEA.HI.X.SX32 R5, R18, R3, 0x1, P5 ;  /* 0x0000000312057211 */ /* 0x000fe400028f0eff */
[----:B------:R-:W-:Y:S01]  /*14a80*/  ISETP.LT.AND P5, PT, R0, UR4, !P0 ;  /* 0x0000000400007c0c */ /* 0x000fe2000c7a1270 */
[----:B------:R-:W-:Y:S02]  /*14a90*/  ULDC UR4, c[0x0][0x248] ;  /* 0x0000920000047ab9 */ /* 0x000fe40000000800 */
[----:B------:R-:W-:Y:S01]  /*14aa0*/  VIADD R41, R42, UR4 ;  /* 0x000000042a297c36 */ /* 0x000fe20008000000 */
[----:B------:R-:W-:-:S03]  /*14ab0*/  ULDC UR4, c[0x0][0x248] ;  /* 0x0000920000047ab9 */ /* 0x000fc60000000800 */
[----:B------:R-:W-:Y:S01]  /*14ac0*/  VIADD R40, R41, UR4 ;  /* 0x0000000429287c36 */ /* 0x000fe20008000000 */
[----:B------:R-:W-:Y:S01]  /*14ad0*/  ULDC UR4, c[0x0][0x248] ;  /* 0x0000920000047ab9 */ /* 0x000fe20000000800 */
[----:B----4-:R0:W-:Y:S01]  /*14ae0*/  @P6 STG.E.U16 desc[UR22][R4.64], R61 ;  /* 0x0000003d04006986 */ /* 0x0101e2000c101516 */
[----:B------:R-:W-:Y:S02]  /*14af0*/  VIADD R0, R7, 0x12 ;  /* 0x0000001207007836 */ /* 0x000fe40000000000 */
[----:B------:R-:W-:Y:S01]  /*14b00*/  VIADD R39, R40, UR4 ;  /* 0x0000000428277c36 */ /* 0x000fe20008000000 */
[----:B------:R-:W-:-:S03]  /*14b10*/  ULDC UR4, c[0x0][0x22c] ;  /* 0x00008b0000047ab9 */ /* 0x000fc60000000800 */
[----:B------:R-:W-:Y:S01]  /*14b20*/  VIADD R38, R39, UR6 ;  /* 0x0000000627267c36 */ /* 0x000fe20008000000 */
[----:B------:R-:W-:Y:S01]  /*14b30*/  PRMT R252, R61, 0x7632, R252 ;  /* 0x000076323dfc7816 */ /* 0x000fe200000000fc */
        /* <DEDUP_REMOVED lines=13> */
[----:B------:R0:W-:Y:S02]  /*14c10*/  @P1 STG.E.U16 desc[UR22][R4.64], R252 ;  /* 0x000000fc04001986 */ /* 0x0001e4000c101516 */
[----:B------:R-:W-:Y:S01]  /*14c20*/  VIADD R33, R34, UR4 ;  /* 0x0000000422217c36 */ /* 0x000fe20008000000 */
[----:B------:R-:W-:-:S03]  /*14c30*/  ULDC UR4, c[0x0][0x248] ;  /* 0x0000920000047ab9 */ /* 0x000fc60000000800 */
[----:B------:R-:W-:Y:S01]  /*14c40*/  VIADD R18, R33, UR4 ;  /* 0x0000000421127c36 */ /* 0x000fe20008000000 */
[----:B------:R-:W-:Y:S01]  /*14c50*/  ULDC UR4, c[0x0][0x248] ;  /* 0x0000920000047ab9 */ /* 0x000fe20000000800 */
[----:B0-----:R-:W-:-:S04]  /*14c60*/  LEA R4, P1, R6, R2, 0x1 ;  /* 0x0000000206047211 */ /* 0x001fc800078208ff */
[----:B------:R-:W-:Y:S01]  /*14c70*/  LEA.HI.X.SX32 R5, R6, R3, 0x1, P1 ;  /* 0x0000000306057211 */ /* 0x000fe200008f0eff */
[----:B------:R-:W-:Y:S02]  /*14c80*/  VIADD R0, R7, 0x13 ;  /* 0x0000001307007836 */ /* 0x000fe40000000000 */
[----:B------:R-:W-:Y:S01]  /*14c90*/  VIADD R31, R18, UR4 ;  /* 0x00000004121f7c36 */ /* 0x000fe20008000000 */
[----:B------:R-:W-:Y:S02]  /*14ca0*/  ULDC UR4, c[0x0][0x248] ;  /* 0x0000920000047ab9 */ /* 0x000fe40000000800 */
[----:B------:R-:W-:Y:S01]  /*14cb0*/  ISETP.LT.AND P1, PT, R0, UR6, !P0 ;  /* 0x0000000600007c0c */ /* 0x000fe2000c721270 */
[----:B------:R-:W-:Y:S01]  /*14cc0*/  VIADD R30, R31, UR4 ;  /* 0x000000041f1e7c36 */ /* 0x000fe20008000000 */
[----:B------:R-:W-:Y:S01]  /*14cd0*/  ULDC UR4, c[0x0][0x248] ;  /* 0x0000920000047ab9 */ /* 0x000fe20000000800 */
[----:B------:R-:W-:Y:S01]  /*14ce0*/  VIADD R0, R7, 0x14 ;  /* 0x0000001407007836 */ /* 0x000fe20000000000 */
[----:B------:R-:W-:Y:S01]  /*14cf0*/  ULDC UR6, c[0x0][0x22c] ;  /* 0x00008b0000067ab9 */ /* 0x000fe20000000800 */
[----:B------:R-:W-:Y:S01]  /*14d00*/  VIADD R29, R30, UR4 ;  /* 0x000000041e1d7c36 */ /* 0x000fe20008000000 */
[----:B------:R-:W-:-:S03]  /*14d10*/  ULDC UR4, c[0x0][0x248] ;  /* 0x0000920000047ab9 */ /* 0x000fc60000000800 */
[----:B------:R-:W-:Y:S01]  /*14d20*/  VIADD R28, R29, UR4 ;  /* 0x000000041d1c7c36 */ /* 0x000fe20008000000 */
[----:B------:R-:W-:Y:S01]  /*14d30*/  ULDC UR4, c[0x0][0x22c] ;  /* 0x00008b0000047ab9 */ /* 0x000fe20000000800 */
[----:B------:R-:W-:Y:S02]  /*14d40*/  PRMT R11, R250, 0x7632, R11 ;  /* 0x00007632fa0b7816 */ /* 0x000fe4000000000b */
[----:B------:R-:W-:Y:S02]  /*14d50*/  PRMT R56, R251, 0x7632, R56 ;  /* 0x00007632fb387816 */ /* 0x000fe40000000038 */
[----:B------:R-:W-:Y:S01]  /*14d60*/  PRMT R53, R64, 0x7632, R53 ;  /* 0x0000763240357816 */ /* 0x000fe20000000035 */
[----:B--2---:R0:W-:Y:S01]  /*14d70*/  @P2 STG.E.U16 desc[UR22][R4.64], R59 ;  /* 0x0000003b04002986 */ /* 0x0041e2000c101516 */
[----:B------:R-:W-:Y:S02]  /*14d80*/  PRMT R6, R59, 0x7632, R6 ;  /* 0x000076323b067816 */ /* 0x000fe40000000006 */
[----:B0-----:R-:W-:-:S04]  /*14d90*/  LEA R4, P2, R13, R2, 0x1 ;  /* 0x000000020d047211 */ /* 0x001fc800078408ff */
[----:B------:R-:W-:Y:S02]  /*14da0*/  LEA.HI.X.SX32 R5, R13, R3, 0x1, P2 ;  /* 0x000000030d057211 */ /* 0x000fe400010f0eff */
[----:B------:R-:W-:Y:S01]  /*14db0*/  ISETP.LT.AND P2, PT, R0, UR6, !P0 ;  /* 0x0000000600007c0c */ /* 0x000fe2000c741270 */
[----:B------:R-:W-:Y:S01]  /*14dc0*/  VIADD R0, R7, 0x15 ;  /* 0x0000001507007836 */ /* 0x000fe20000000000 */
[----:B------:R-:W-:Y:S01]  /*14dd0*/  ULDC UR6, c[0x0][0x248] ;  /* 0x0000920000067ab9 */ /* 0x000fe20000000800 */
[----:B------:R0:W-:Y:S01]  /*14de0*/  @P3 STG.E.U16 desc[UR22][R4.64], R6 ;  /* 0x0000000604003986 */ /* 0x0001e2000c101516 */
        /* <DEDUP_REMOVED lines=10> */
[----:B------:R0:W-:Y:S01]  /*14e90*/  @P4 STG.E.U16 desc[UR22][R4.64], R248 ;  /* 0x000000f804004986 */ /* 0x0001e2000c101516 */
        /* <DEDUP_REMOVED lines=14> */
[----:B------:R-:W-:Y:S02]  /*14f80*/  PRMT R248, R248, 0x7632, R248 ;  /* 0x00007632f8f87816 */ /* 0x000fe400000000f8 */
[----:B------:R-:W-:Y:S01]  /*14f90*/  VIADD R13, R19, UR4 ;  /* 0x00000004130d7c36 */ /* 0x000fe20008000000 */
[----:B------:R-:W-:-:S03]  /*14fa0*/  ULDC UR4, c[0x0][0x248] ;  /* 0x0000920000047ab9 */ /* 0x000fc60000000800 */
[----:B------:R-:W-:Y:S01]  /*14fb0*/  VIADD R10, R13, UR4 ;  /* 0x000000040d0a7c36 */ /* 0x000fe20008000000 */
[----:B------:R0:W-:Y:S01]  /*14fc0*/  @P5 STG.E.U16 desc[UR22][R4.64], R248 ;  /* 0x000000f804005986 */ /* 0x0001e2000c101516 */
[----:B------:R-:W-:Y:S02]  /*14fd0*/  ULDC UR4, c[0x0][0x248] ;  /* 0x0000920000047ab9 */ /* 0x000fe40000000800 */
[----:B------:R-:W-:Y:S01]  /*14fe0*/  VIADD R12, R10, UR4 ;  /* 0x000000040a0c7c36 */ /* 0x000fe20008000000 */
[----:B------:R-:W-:Y:S01]  /*14ff0*/  ULDC UR4, c[0x0][0x248] ;  /* 0x0000920000047ab9 */ /* 0x000fe20000000800 */
[----:B0-----:R-:W-:-:S04]  /*15000*/  LEA R4, P5, R8, R2, 0x1 ;  /* 0x0000000208047211 */ /* 0x001fc800078a08ff */
[----:B------:R-:W-:Y:S01]  /*15010*/  LEA.HI.X.SX32 R5, R8, R3, 0x1, P5 ;  /* 0x0000000308057211 */ /* 0x000fe200028f0eff */
[----:B------:R-:W-:Y:S01]  /*15020*/  VIADD R8, R12, UR4 ;  /* 0x000000040c087c36 */ /* 0x000fe20008000000 */
[----:B------:R-:W-:Y:S01]  /*15030*/  ULDC UR4, c[0x0][0x248] ;  /* 0x0000920000047ab9 */ /* 0x000fe20000000800 */
[C---:B------:R-:W-:Y:S02]  /*15040*/  VIADD R0, R7.reuse, 0x17 ;  /* 0x0000001707007836 */ /* 0x040fe40000000000 */
[----:B------:R-:W-:Y:S01]  /*15050*/  VIADD R252, R8, UR4 ;  /* 0x0000000408fc7c36 */ /* 0x000fe20008000000 */
[----:B------:R0:W-:Y:S01]  /*15060*/  @P6 STG.E.U16 desc[UR22][R4.64], R249 ;  /* 0x000000f904006986 */ /* 0x0001e2000c101516 */
[----:B------:R-:W-:Y:S01]  /*15070*/  ULDC UR4, c[0x0][0x248] ;  /* 0x0000920000047ab9 */ /* 0x000fe20000000800 */
[----:B------:R-:W-:Y:S01]  /*15080*/  ISETP.LT.AND P5, PT, R0, UR6, !P0 ;  /* 0x0000000600007c0c */ /* 0x000fe2000c7a1270 */
[----:B------:R-:W-:Y:S01]  /*15090*/  VIADD R0, R7, 0x18 ;  /* 0x0000001807007836 */ /* 0x000fe20000000000 */
[----:B------:R-:W-:Y:S01]  /*150a0*/  ULDC UR6, c[0x0][0x22c] ;  /* 0x00008b0000067ab9 */ /* 0x000fe20000000800 */
[----:B0-----:R-:W-:Y:S01]  /*150b0*/  LEA R4, P6, R9, R2, 0x1 ;  /* 0x0000000209047211 */ /* 0x001fe200078c08ff */
[----:B------:R-:W-:Y:S01]  /*150c0*/  VIADD R249, R252, UR4 ;  /* 0x00000004fcf97c36 */ /* 0x000fe20008000000 */
[----:B------:R-:W-:-:S02]  /*150d0*/  ULDC UR4, c[0x0][0x248] ;  /* 0x0000920000047ab9 */ /* 0x000fc40000000800 */
[----:B------:R-:W-:Y:S01]  /*150e0*/  LEA.HI.X.SX32 R5, R9, R3, 0x1, P6 ;  /* 0x0000000309057211 */ /* 0x000fe200030f0eff */
[----:B------:R-:W-:Y:S01]  /*150f0*/  VIADD R248, R249, UR4 ;  /* 0x00000004f9f87c36 */ /* 0x000fe20008000000 */
[----:B------:R-:W-:Y:S01]  /*15100*/  ULDC UR4, c[0x0][0x248] ;  /* 0x0000920000047ab9 */ /* 0x000fe20000000800 */
[----:B------:R-:W-:Y:S02]  /*15110*/  VIADD R9, R7, 0x19 ;  /* 0x0000001907097836 */ /* 0x000fe40000000000 */
[----:B------:R0:W-:Y:S01]  /*15120*/  @P1 STG.E.U16 desc[UR22][R4.64], R6 ;  /* 0x0000000604001986 */ /* 0x0001e2000c101516 */
[----:B------:R-:W-:Y:S01]  /*15130*/  ISETP.LT.AND P6, PT, R0, UR6, !P0 ;  /* 0x0000000600007c0c */ /* 0x000fe2000c7c1270 */
[----:B------:R-:W-:Y:S01]  /*15140*/  ULDC UR6, c[0x0][0x248] ;  /* 0x0000920000067ab9 */ /* 0x000fe20000000800 */
[----:B0-----:R-:W-:Y:S01]  /*15150*/  LEA R4, P1, R14, R2, 0x1 ;  /* 0x000000020e047211 */ /* 0x001fe200078208ff */
[----:B------:R-:W-:Y:S01]  /*15160*/  VIADD R6, R248, UR4 ;  /* 0x00000004f8067c36 */ /* 0x000fe20008000000 */
[----:B------:R-:W-:-:S02]  /*15170*/  ULDC UR4, c[0x0][0x22c] ;  /* 0x00008b0000047ab9 */ /* 0x000fc40000000800 */
[----:B------:R-:W-:Y:S01]  /*15180*/  LEA.HI.X.SX32 R5, R14, R3, 0x1, P1 ;  /* 0x000000030e057211 */ /* 0x000fe200008f0eff */
[----:B------:R-:W-:Y:S01]  /*15190*/  VIADD R0, R6, UR6 ;  /* 0x0000000606007c36 */ /* 0x000fe20008000000 */
[----:B------:R-:W-:Y:S01]  /*151a0*/  ISETP.LT.AND P1, PT, R9, UR4, !P0 ;  /* 0x0000000409007c0c */ /* 0x000fe2000c721270 */
[----:B------:R-:W-:Y:S01]  /*151b0*/  ULDC UR4, c[0x0][0x248] ;  /* 0x0000920000047ab9 */ /* 0x000fe20000000800 */
[----:B------:R-:W-:Y:S01]  /*151c0*/  VIADD R14, R7, 0x1a ;  /* 0x0000001a070e7836 */ /* 0x000fe20000000000 */
[----:B------:R0:W-:Y:S01]  /*151d0*/  @P2 STG.E.U16 desc[UR22][R4.64], R250 ;  /* 0x000000fa04002986 */ /* 0x0001e2000c101516 */
[----:B------:R-:W-:Y:S01]  /*151e0*/  VIADD R9, R0, UR4 ;  /* 0x0000000400097c36 */ /* 0x000fe20008000000 */
[----:B------:R-:W-:Y:S01]  /*151f0*/  ULDC UR4, c[0x0][0x248] ;  /* 0x0000920000047ab9 */ /* 0x000fe20000000800 */
[----:B------:R-:W-:Y:S02]  /*15200*/  ULDC UR6, c[0x0][0x248] ;  /* 0x0000920000067ab9 */ /* 0x000fe40000000800 */
[----:B0-----:R-:W-:Y:S01]  /*15210*/  VIADD R250, R9, UR4 ;  /* 0x0000000409fa7c36 */ /* 0x001fe20008000000 */
[----:B------:R-:W-:Y:S01]  /*15220*/  ULDC UR4, c[0x0][0x248] ;  /* 0x0000920000047ab9 */ /* 0x000fe20000000800 */
[----:B------:R-:W-:-:S02]  /*15230*/  LEA R4, P2, R15, R2, 0x1 ;  /* 0x000000020f047211 */ /* 0x000fc400078408ff */
[----:B------:R-:W-:Y:S01]  /*15240*/  VIADD R26, R250, UR4 ;  /* 0x00000004fa1a7c36 */ /* 0x000fe20008000000 */
[----:B------:R-:W-:Y:S01]  /*15250*/  ULDC UR4, c[0x0][0x22c] ;  /* 0x00008b0000047ab9 */ /* 0x000fe20000000800 */
[----:B------:R-:W-:Y:S02]  /*15260*/  LEA.HI.X.SX32 R5, R15, R3, 0x1, P2 ;  /* 0x000000030f057211 */ /* 0x000fe400010f0eff */
[----:B------:R-:W-:Y:S01]  /*15270*/  VIADD R21, R26, UR6 ;  /* 0x000000061a157c36 */ /* 0x000fe20008000000 */
[----:B------:R-:W-:Y:S01]  /*15280*/  ISETP.LT.AND P2, PT, R14, UR4, !P0 ;  /* 0x000000040e007c0c */ /* 0x000fe2000c741270 */
[----:B------:R-:W-:Y:S01]  /*15290*/  ULDC UR4, c[0x0][0x248] ;  /* 0x0000920000047ab9 */ /* 0x000fe20000000800 */
[----:B------:R0:W-:Y:S01]  /*152a0*/  @P3 STG.E.U16 desc[UR22][R4.64], R11 ;  /* 0x0000000b04003986 */ /* 0x0001e2000c101516 */
[----:B------:R-:W-:Y:S01]  /*152b0*/  VIADD R15, R21, UR4 ;  /* 0x00000004150f7c36 */ /* 0x000fe20008000000 */
[----:B------:R-:W-:Y:S01]  /*152c0*/  ULDC UR4, c[0x0][0x248] ;  /* 0x0000920000047ab9 */ /* 0x000fe20000000800 */
[----:B------:R-:W-:-:S02]  /*152d0*/  ULDC UR6, c[0x0][0x22c] ;  /* 0x00008b0000067ab9 */ /* 0x000fc40000000800 */
[----:B------:R-:W-:Y:S01]  /*152e0*/  VIADD R14, R15, UR4 ;  /* 0x000000040f0e7c36 */ /* 0x000fe20008000000 */
[----:B------:R-:W-:-:S03]  /*152f0*/  ULDC UR4, c[0x0][0x248] ;  /* 0x0000920000047ab9 */ /* 0x000fc60000000800 */
[----:B------:R-:W-:Y:S01]  /*15300*/  VIADD R17, R14, UR4 ;  /* 0x000000040e117c36 */ /* 0x000fe20008000000 */
[----:B------:R-:W-:Y:S01]  /*15310*/  ULDC UR4, c[0x0][0x248] ;  /* 0x0000920000047ab9 */ /* 0x000fe20000000800 */
[----:B0-----:R-:W-:Y:S01]  /*15320*/  LEA R4, P3, R16, R2, 0x1 ;  /* 0x0000000210047211 */ /* 0x001fe200078608ff */
[----:B------:R-:W-:-:S03]  /*15330*/  VIADD R11, R7, 0x1b ;  /* 0x0000001b070b7836 */ /* 0x000fc60000000000 */
[----:B------:R-:W-:Y:S01]  /*15340*/  LEA.HI.X.SX32 R5, R16, R3, 0x1, P3 ;  /* 0x0000000310057211 */ /* 0x000fe200018f0eff */
[----:B------:R-:W-:Y:S01]  /*15350*/  VIADD R16, R17, UR4 ;  /* 0x0000000411107c36 */ /* 0x000fe20008000000 */
[----:B------:R-:W-:Y:S01]  /*15360*/  ULDC UR4, c[0x0][0x248] ;  /* 0x0000920000047ab9 */ /* 0x000fe20000000800 */
[----:B------:R-:W-:Y:S01]  /*15370*/  ISETP.LT.AND P3, PT, R11, UR6, !P0 ;  /* 0x000000060b007c0c */ /* 0x000fe2000c761270 */
        /* <DEDUP_REMOVED lines=12> */
[----:B------:R-:W-:-:S03]  /*15440*/  ULDC UR4, c[0x0][0x248] ;  /* 0x0000920000047ab9 */ /* 0x000fc60000000800 */
[----:B------:R-:W-:Y:S01]  /*15450*/  VIADD R130, R131, UR4 ;  /* 0x0000000483827c36 */ /* 0x000fe20008000000 */
[----:B------:R-:W-:Y:S01]  /*15460*/  ULDC UR4, c[0x0][0x248] ;  /* 0x0000920000047ab9 */ /* 0x000fe20000000800 */
[----:B------:R0:W-:Y:S01]  /*15470*/  @P5 STG.E.U16 desc[UR22][R4.64], R56 ;  /* 0x0000003804005986 */ /* 0x0001e2000c101516 */
[----:B------:R-:W-:Y:S01]  /*15480*/  ISETP.LT.AND P4, PT, R59, UR6, !P0 ;  /* 0x000000063b007c0c */ /* 0x000fe2000c781270 */
[----:B------:R-:W-:Y:S01]  /*15490*/  VIADD R114, R130, UR4 ;  /* 0x0000000482727c36 */ /* 0x000fe20008000000 */
[----:B------:R-:W-:Y:S01]  /*154a0*/  ULDC UR6, c[0x0][0x248] ;  /* 0x0000920000067ab9 */ /* 0x000fe20000000800 */
[----:B------:R-:W-:Y:S02]  /*154b0*/  ULDC UR4, c[0x0][0x22c] ;  /* 0x00008b0000047ab9 */ /* 0x000fe40000000800 */
[----:B------:R-:W-:Y:S01]  /*154c0*/  VIADD R139, R114, UR6 ;  /* 0x00000006728b7c36 */ /* 0x000fe20008000000 */
[----:B------:R-:W-:Y:S01]  /*154d0*/  ULDC UR6, c[0x0][0x248] ;  /* 0x0000920000067ab9 */ /* 0x000fe20000000800 */
[----:B0-----:R-:W-:Y:S01]  /*154e0*/  LEA R4, P5, R58, R2, 0x1 ;  /* 0x000000023a047211 */ /* 0x001fe200078a08ff */
[----:B------:R-:W-:-:S03]  /*154f0*/  VIADD R56, R7, 0x1d ;  /* 0x0000001d07387836 */ /* 0x000fc60000000000 */
[----:B------:R-:W-:Y:S02]  /*15500*/  LEA.HI.X.SX32 R5, R58, R3, 0x1, P5 ;  /* 0x000000033a057211 */ /* 0x000fe400028f0eff */
[----:B------:R-:W-:Y:S01]  /*15510*/  ISETP.LT.AND P5, PT, R56, UR4, !P0 ;  /* 0x0000000438007c0c */ /* 0x000fe2000c7a1270 */
[----:B------:R-:W-:Y:S02]  /*15520*/  ULDC UR4, c[0x0][0x248] ;  /* 0x0000920000047ab9 */ /* 0x000fe40000000800 */
[----:B------:R-:W-:Y:S01]  /*15530*/  VIADD R138, R139, UR4 ;  /* 0x000000048b8a7c36 */ /* 0x000fe20008000000 */
[----:B------:R-:W-:Y:S01]  /*15540*/  ULDC UR4, c[0x0][0x248] ;  /* 0x0000920000047ab9 */ /* 0x000fe20000000800 */
[----:B------:R0:W-:Y:S01]  /*15550*/  @P6 STG.E.U16 desc[UR22][R4.64], R64 ;  /* 0x0000004004006986 */ /* 0x0001e2000c101516 */
[----:B------:R-:W-:Y:S02]  /*15560*/  VIADD R56, R7, 0x1e ;  /* 0x0000001e07387836 */ /* 0x000fe40000000000 */
        /* <DEDUP_REMOVED lines=12> */
[----:B------:R-:W-:Y:S01]  /*15630*/  PRMT R51, R65, 0x7632, R51 ;  /* 0x0000763241337816 */ /* 0x000fe20000000033 */
[----:B------:R-:W-:Y:S01]  /*15640*/  ULDC UR6, c[0x0][0x22c] ;  /* 0x00008b0000067ab9 */ /* 0x000fe20000000800 */
[----:B------:R-:W-:Y:S01]  /*15650*/  VIADD R158, R56, UR4 ;  /* 0x00000004389e7c36 */ /* 0x000fe20008000000 */
[----:B------:R-:W-:-:S03]  /*15660*/  ULDC UR4, c[0x0][0x248] ;  /* 0x0000920000047ab9 */ /* 0x000fc60000000800 */
[----:B------:R-:W-:Y:S01]  /*15670*/  VIADD R153, R158, UR4 ;  /* 0x000000049e997c36 */ /* 0x000fe20008000000 */
[----:B------:R-:W-:Y:S01]  /*15680*/  ULDC UR4, c[0x0][0x248] ;  /* 0x0000920000047ab9 */ /* 0x000fe20000000800 */
[----:B0-----:R-:W-:Y:S02]  /*15690*/  LEA R4, P1, R55, R2, 0x1 ;  /* 0x0000000237047211 */ /* 0x001fe400078208ff */
[----:B------:R-:W-:Y:S01]  /*156a0*/  VIADD R154, R153, UR4 ;  /* 0x00000004999a7c36 */ /* 0x000fe20008000000 */
[----:B------:R-:W-:Y:S01]  /*156b0*/  ULDC UR4, c[0x0][0x248] ;  /* 0x0000920000047ab9 */ /* 0x000fe20000000800 */
[----:B------:R-:W-:Y:S02]  /*156c0*/  LEA.HI.X.SX32 R5, R55, R3, 0x1, P1 ;  /* 0x0000000337057211 */ /* 0x000fe400008f0eff */
[----:B------:R-:W-:Y:S01]  /*156d0*/  VIADD R155, R154, UR4 ;  /* 0x000000049a9b7c36 */ /* 0x000fe20008000000 */
[----:B------:R-:W-:Y:S02]  /*156e0*/  ULDC UR4, c[0x0][0x248] ;  /* 0x0000920000047ab9 */ /* 0x000fe40000000800 */
[----:B------:R0:W-:Y:S01]  /*156f0*/  @P2 STG.E.U16 desc[UR22][R4.64], R65 ;  /* 0x0000004104002986 */ /* 0x0001e2000c101516 */
[----:B------:R-:W-:-:S02]  /*15700*/  VIADD R53, R7, 0x1f ;  /* 0x0000001f07357836 */ /* 0x000fc40000000000 */
[----:B0-----:R-:W-:Y:S01]  /*15710*/  VIADD R65, R155, UR4 ;  /* 0x000000049b417c36 */ /* 0x001fe20008000000 */
[----:B------:R-:W-:Y:S01]  /*15720*/  ULDC UR4, c[0x0][0x248] ;  /* 0x0000920000047ab9 */ /* 0x000fe20000000800 */
[C---:B------:R-:W-:Y:S02]  /*15730*/  LEA R4, P2, R54.reuse, R2, 0x1 ;  /* 0x0000000236047211 */ /* 0x040fe400078408ff */
[----:B------:R-:W-:Y:S01]  /*15740*/  VIADD R166, R65, UR4 ;  /* 0x0000000441a67c36 */ /* 0x000fe20008000000 */
[----:B------:R-:W-:Y:S01]  /*15750*/  ULDC UR4, c[0x0][0x248] ;  /* 0x0000920000047ab9 */ /* 0x000fe20000000800 */
[----:B------:R-:W-:Y:S02]  /*15760*/  LEA.HI.X.SX32 R5, R54, R3, 0x1, P2 ;  /* 0x0000000336057211 */ /* 0x000fe400010f0eff */
[----:B------:R-:W-:Y:S01]  /*15770*/  VIADD R168, R166, UR4 ;  /* 0x00000004a6a87c36 */ /* 0x000fe20008000000 */
[----:B------:R-:W-:Y:S01]  /*15780*/  ULDC UR4, c[0x0][0x248] ;  /* 0x0000920000047ab9 */ /* 0x000fe20000000800 */
[----:B------:R-:W-:Y:S01]  /*15790*/  ISETP.LT.AND P1, PT, R53, UR6, !P0 ;  /* 0x0000000635007c0c */ /* 0x000fe2000c721270 */
[----:B------:R-:W-:Y:S01]  /*157a0*/  VIADD R53, R7, 0x20 ;  /* 0x0000002007357836 */ /* 0x000fe20000000000 */
[----:B------:R-:W-:Y:S01]  /*157b0*/  ULDC UR6, c[0x0][0x22c] ;  /* 0x00008b0000067ab9 */ /* 0x000fe20000000800 */
[----:B------:R-:W-:Y:S01]  /*157c0*/  VIADD R170, R168, UR4 ;  /* 0x00000004a8aa7c36 */ /* 0x000fe20008000000 */
[----:B------:R-:W-:Y:S01]  /*157d0*/  ULDC UR4, c[0x0][0x248] ;  /* 0x0000920000047ab9 */ /* 0x000fe20000000800 */
[----:B------:R0:W-:Y:S01]  /*157e0*/  @P3 STG.E.U16 desc[UR22][R4.64], R51 ;  /* 0x0000003304003986 */ /* 0x0001e2000c101516 */
[----:B------:R-:W-:Y:S01]  /*157f0*/  ISETP.LT.AND P2, PT, R53, UR6, !P0 ;  /* 0x0000000635007c0c */ /* 0x000fe2000c741270 */
[----:B------:R-:W-:Y:S01]  /*15800*/  VIADD R172, R170, UR4 ;  /* 0x00000004aaac7c36 */ /* 0x000fe20008000000 */
[----:B------:R-:W-:Y:S01]  /*15810*/  ULDC UR6, c[0x0][0x248] ;  /* 0x0000920000067ab9 */ /* 0x000fe20000000800 */
[----:B------:R-:W-:-:S02]  /*15820*/  ULDC UR4, c[0x0][0x22c] ;  /* 0x00008b0000047ab9 */ /* 0x000fc40000000800 */
[----:B------:R-:W-:Y:S01]  /*15830*/  VIADD R194, R172, UR6 ;  /* 0x00000006acc27c36 */ /* 0x000fe20008000000 */
[----:B------:R-:W-:Y:S01]  /*15840*/  PRMT R49, R66, 0x7632, R49 ;  /* 0x0000763242317816 */ /* 0x000fe20000000031 */
[----:B------:R-:W-:Y:S01]  /*15850*/  ULDC UR6, c[0x0][0x248] ;  /* 0x0000920000067ab9 */ /* 0x000fe20000000800 */
[----:B0-----:R-:W-:Y:S01]  /*15860*/  LEA R4, P3, R52, R2, 0x1 ;  /* 0x0000000234047211 */ /* 0x001fe200078608ff */
[----:B------:R-:W-:-:S03]  /*15870*/  VIADD R51, R7, 0x21 ;  /* 0x0000002107337836 */ /* 0x000fc60000000000 */
[----:B------:R-:W-:Y:S02]  /*15880*/  LEA.HI.X.SX32 R5, R52, R3, 0x1, P3 ;  /* 0x0000000334057211 */ /* 0x000fe400018f0eff */
[----:B------:R-:W-:Y:S01]  /*15890*/  ISETP.LT.AND P3, PT, R51, UR4, !P0 ;  /* 0x0000000433007c0c */ /* 0x000fe2000c761270 */
[----:B------:R-:W-:Y:S02]  /*158a0*/  ULDC UR4, c[0x0][0x248] ;  /* 0x0000920000047ab9 */ /* 0x000fe40000000800 */
        /* <DEDUP_REMOVED lines=31> */
[----:B------:R-:W-:Y:S01]  /*15aa0*/  ULDC UR4, c[0x0][0x248] ;  /* 0x0000920000047ab9 */ /* 0x000fe20000000800 */
[----:B------:R0:W-:Y:S01]  /*15ab0*/  @P6 STG.E.U16 desc[UR22][R4.64], R67 ;  /* 0x0000004304006986 */ /* 0x0001e2000c101516 */
[----:B------:R-:W-:Y:S01]  /*15ac0*/  ISETP.LT.AND P5, PT, R66, UR6, !P0 ;  /* 0x0000000642007c0c */ /* 0x000fe2000c7a1270 */
[----:B------:R-:W-:Y:S01]  /*15ad0*/  VIADD R181, R187, UR4 ;  /* 0x00000004bbb57c36 */ /* 0x000fe20008000000 */
[----:B------:R-:W-:Y:S01]  /*15ae0*/  PRMT R46, R67, 0x7632, R46 ;  /* 0x00007632432e7816 */ /* 0x000fe2000000002e */
[----:B------:R-:W-:Y:S01]  /*15af0*/  VIADD R66, R7, 0x24 ;  /* 0x0000002407427836 */ /* 0x000fe20000000000 */
[----:B------:R-:W-:Y:S01]  /*15b00*/  ULDC UR4, c[0x0][0x248] ;  /* 0x0000920000047ab9 */ /* 0x000fe20000000800 */
[----:B------:R-:W-:Y:S01]  /*15b10*/  ULDC UR6, c[0x0][0x22c] ;  /* 0x00008b0000067ab9 */ /* 0x000fe20000000800 */
[----:B0-----:R-:W-:Y:S01]  /*15b20*/  LEA R4, P6, R47, R2, 0x1 ;  /* 0x000000022f047211 */ /* 0x001fe200078c08ff */
[----:B------:R-:W-:Y:S01]  /*15b30*/  VIADD R180, R181, UR4 ;  /* 0x00000004b5b47c36 */ /* 0x000fe20008000000 */
[----:B------:R-:W-:-:S02]  /*15b40*/  ULDC UR4, c[0x0][0x248] ;  /* 0x0000920000047ab9 */ /* 0x000fc40000000800 */
[----:B------:R-:W-:Y:S01]  /*15b50*/  LEA.HI.X.SX32 R5, R47, R3, 0x1, P6 ;  /* 0x000000032f057211 */ /* 0x000fe200030f0eff */
[----:B------:R-:W-:Y:S01]  /*15b60*/  VIADD R186, R180, UR4 ;  /* 0x00000004b4ba7c36 */ /* 0x000fe20008000000 */
[----:B------:R-:W-:Y:S01]  /*15b70*/  ISETP.LT.AND P6, PT, R66, UR6, !P0 ;  /* 0x0000000642007c0c */ /* 0x000fe2000c7c1270 */
[----:B------:R-:W-:Y:S01]  /*15b80*/  VIADD R66, R7, 0x25 ;  /* 0x0000002507427836 */ /* 0x000fe20000000000 */
[----:B------:R-:W-:Y:S01]  /*15b90*/  ULDC UR6, c[0x0][0x248] ;  /* 0x0000920000067ab9 */ /* 0x000fe20000000800 */
[----:B------:R0:W-:Y:S01]  /*15ba0*/  @P1 STG.E.U16 desc[UR22][R4.64], R46 ;  /* 0x0000002e04001986 */ /* 0x0001e2000c101516 */
        /* <DEDUP_REMOVED lines=16> */
[----:B------:R-:W-:Y:S01]  /*15cb0*/  ULDC UR6, c[0x0][0x22c] ;  /* 0x00008b0000067ab9 */ /* 0x000fe20000000800 */
[----:B0-----:R-:W-:-:S04]  /*15cc0*/  LEA R4, P2, R44, R2, 0x1 ;  /* 0x000000022c047211 */ /* 0x001fc800078408ff */
[----:B------:R-:W-:Y:S02]  /*15cd0*/  LEA.HI.X.SX32 R5, R44, R3, 0x1, P2 ;  /* 0x000000032c057211 */ /* 0x000fe400010f0eff */
[----:B------:R-:W-:Y:S01]  /*15ce0*/  ISETP.LT.AND P2, PT, R66, UR4, !P0 ;  /* 0x0000000442007c0c */ /* 0x000fe2000c741270 */
[----:B------:R-:W-:Y:S02]  /*15cf0*/  ULDC UR4, c[0x0][0x248] ;  /* 0x0000920000047ab9 */ /* 0x000fe40000000800 */
        /* <DEDUP_REMOVED lines=13> */
[----:B------:R-:W-:-:S04]  /*15dd0*/  ULDC UR4, c[0x0][0x248] ;  /* 0x0000920000047ab9 */ /* 0x000fc80000000800 */
[----:B------:R0:W-:Y:S01]  /*15de0*/  STL [R1+0x314], R32 ;  /* 0x0003142001007387 */ /* 0x0001e20000100800 */
[----:B------:R-:W-:Y:S02]  /*15df0*/  VIADD R66, R7, 0x27 ;  /* 0x0000002707427836 */ /* 0x000fe40000000000 */
[----:B0-----:R-:W-:Y:S01]  /*15e00*/  VIADD R32, R32, UR4 ;  /* 0x0000000420207c36 */ /* 0x001fe20008000000 */
[----:B------:R-:W-:-:S04]  /*15e10*/  ULDC UR4, c[0x0][0x248] ;  /* 0x0000920000047ab9 */ /* 0x000fc80000000800 */
[----:B------:R0:W-:Y:S04]  /*15e20*/  STL [R1+0x30c], R32 ;  /* 0x00030c2001007387 */ /* 0x0001e80000100800 */
[----:B------:R1:W-:Y:S01]  /*15e30*/  @P4 STG.E.U16 desc[UR22][R4.64], R105 ;  /* 0x0000006904004986 */ /* 0x0003e2000c101516 */
[----:B0-----:R-:W-:Y:S01]  /*15e40*/  VIADD R32, R32, UR4 ;  /* 0x0000000420207c36 */ /* 0x001fe20008000000 */
[----:B------:R-:W-:-:S03]  /*15e50*/  ULDC UR4, c[0x0][0x248] ;  /* 0x0000920000047ab9 */ /* 0x000fc60000000800 */
[----:B------:R-:W-:Y:S01]  /*15e60*/  VIADD R63, R32, UR4 ;  /* 0x00000004203f7c36 */ /* 0x000fe20008000000 */
[----:B------:R-:W-:Y:S01]  /*15e70*/  ULDC UR4, c[0x0][0x248] ;  /* 0x0000920000047ab9 */ /* 0x000fe20000000800 */
[----:B-1----:R-:W-:Y:S01]  /*15e80*/  LEA R4, P4, R43, R2, 0x1 ;  /* 0x000000022b047211 */ /* 0x002fe200078808ff */
[----:B------:R0:W-:Y:S01]  /*15e90*/  STL [R1+0x308], R32 ;  /* 0x0003082001007387 */ /* 0x0001e20000100800 */
[----:B------:R-:W-:Y:S01]  /*15ea0*/  ISETP.LT.AND P3, PT, R66, UR6, !P0 ;  /* 0x0000000642007c0c */ /* 0x000fe2000c761270 */
[----:B------:R-:W-:Y:S01]  /*15eb0*/  VIADD R66, R7, 0x28 ;  /* 0x0000002807427836 */ /* 0x000fe20000000000 */
[----:B------:R-:W-:Y:S01]  /*15ec0*/  PRMT R105, R105, 0x7632, R105 ;  /* 0x0000763269697816 */ /* 0x000fe20000000069 */
[----:B------:R-:W-:Y:S01]  /*15ed0*/  ULDC UR6, c[0x0][0x22c] ;  /* 0x00008b0000067ab9 */ /* 0x000fe20000000800 */
[----:B------:R-:W-:Y:S01]  /*15ee0*/  LEA.HI.X.SX32 R5, R43, R3, 0x1, P4 ;  /* 0x000000032b057211 */ /* 0x000fe200020f0eff */
[----:B0-----:R-:W-:Y:S01]  /*15ef0*/  VIADD R32, R63, UR4 ;  /* 0x000000043f207c36 */ /* 0x001fe20008000000 */
[----:B------:R-:W-:Y:S01]  /*15f00*/  ULDC UR4, c[0x0][0x248] ;  /* 0x0000920000047ab9 */ /* 0x000fe20000000800 */
[----:B------:R-:W-:-:S02]  /*15f10*/  ISETP.LT.AND P4, PT, R66, UR6, !P0 ;  /* 0x0000000642007c0c */ /* 0x000fc4000c781270 */
[----:B------:R0:W-:Y:S01]  /*15f20*/  @P5 STG.E.U16 desc[UR22][R4.64], R105 ;  /* 0x0000006904005986 */ /* 0x0001e2000c101516 */
[----:B------:R-:W-:Y:S01]  /*15f30*/  VIADD R66, R7, 0x29 ;  /* 0x0000002907427836 */ /* 0x000fe20000000000 */
[----:B------:R-:W-:Y:S02]  /*15f40*/  ULDC UR6, c[0x0][0x248] ;  /* 0x0000920000067ab9 */ /* 0x000fe40000000800 */
[----:B------:R1:W-:Y:S01]  /*15f50*/  STL [R1+0x2e4], R32 ;  /* 0x0002e42001007387 */ /* 0x0003e20000100800 */
[----:B0-----:R-:W-:Y:S01]  /*15f60*/  LEA R4, P5, R42, R2, 0x1 ;  /* 0x000000022a047211 */ /* 0x001fe200078a08ff */
[----:B-1----:R-:W-:Y:S01]  /*15f70*/  VIADD R32, R32, UR4 ;  /* 0x0000000420207c36 */ /* 0x002fe20008000000 */
[----:B------:R-:W-:Y:S02]  /*15f80*/  ULDC UR4, c[0x0][0x22c] ;  /* 0x00008b0000047ab9 */ /* 0x000fe40000000800 */
[----:B------:R-:W-:Y:S01]  /*15f90*/  LEA.HI.X.SX32 R5, R42, R3, 0x1, P5 ;  /* 0x000000032a057211 */ /* 0x000fe200028f0eff */
[----:B------:R-:W-:Y:S01]  /*15fa0*/  VIADD R53, R32, UR6 ;  /* 0x0000000620357c36 */ /* 0x000fe20008000000 */
[----:B------:R-:W-:Y:S01]  /*15fb0*/  ISETP.LT.AND P5, PT, R66, UR4, !P0 ;  /* 0x0000000442007c0c */ /* 0x000fe2000c7a1270 */
[----:B------:R-:W-:Y:S01]  /*15fc0*/  ULDC UR4, c[0x0][0x248] ;  /* 0x0000920000047ab9 */ /* 0x000fe20000000800 */
[----:B------:R0:W-:Y:S01]  /*15fd0*/  STL [R1+0x2e0], R32 ;  /* 0x0002e02001007387 */ /* 0x0001e20000100800 */
[----:B------:R-:W-:Y:S01]  /*15fe0*/  VIADD R52, R53, UR4 ;  /* 0x0000000435347c36 */ /* 0x000fe20008000000 */
[----:B------:R-:W-:Y:S01]  /*15ff0*/  ULDC UR4, c[0x0][0x248] ;  /* 0x0000920000047ab9 */ /* 0x000fe20000000800 */
[----:B------:R-:W-:-:S02]  /*16000*/  ULDC UR6, c[0x0][0x248] ;  /* 0x0000920000067ab9 */ /* 0x000fc40000000800 */
[----:B0-----:R-:W-:Y:S01]  /*16010*/  VIADD R32, R52, UR4 ;  /* 0x0000000434207c36 */ /* 0x001fe20008000000 */
[----:B------:R-:W-:-:S04]  /*16020*/  ULDC UR4, c[0x0][0x248] ;  /* 0x0000920000047ab9 */ /* 0x000fc80000000800 */
[----:B------:R0:W-:Y:S01]  /*16030*/  STL [R1+0x2c4], R32 ;  /* 0x0002c42001007387 */ /* 0x0001e20000100800 */
[----:B------:R-:W-:-:S03]  /*16040*/  VIADD R66, R7, 0x2a ;  /* 0x0000002a07427836 */ /* 0x000fc60000000000 */
[----:B------:R1:W-:Y:S01]  /*16050*/  @P6 STG.E.U16 desc[UR22][R4.64], R106 ;  /* 0x0000006a04006986 */ /* 0x0003e2000c101516 */
[----:B0-----:R-:W-:Y:S01]  /*16060*/  VIADD R32, R32, UR4 ;  /* 0x0000000420207c36 */ /* 0x001fe20008000000 */
[----:B------:R-:W-:-:S04]  /*16070*/  ULDC UR4, c[0x0][0x22c] ;  /* 0x00008b0000047ab9 */ /* 0x000fc80000000800 */
[----:B------:R0:W-:Y:S01]  /*16080*/  STL [R1+0x2c0], R32 ;  /* 0x0002c02001007387 */ /* 0x0001e20000100800 */
[----:B-1----:R-:W-:-:S04]  /*16090*/  LEA R4, P6, R41, R2, 0x1 ;  /* 0x0000000229047211 */ /* 0x002fc800078c08ff */
[----:B------:R-:W-:Y:S02]  /*160a0*/  LEA.HI.X.SX32 R5, R41, R3, 0x1, P6 ;  /* 0x0000000329057211 */ /* 0x000fe400030f0eff */
[----:B------:R-:W-:Y:S01]  /*160b0*/  ISETP.LT.AND P6, PT, R66, UR4, !P0 ;  /* 0x0000000442007c0c */ /* 0x000fe2000c7c1270 */
[----:B------:R-:W-:Y:S01]  /*160c0*/  ULDC UR4, c[0x0][0x248] ;  /* 0x0000920000047ab9 */ /* 0x000fe20000000800 */
[----:B0-----:R-:W-:Y:S01]  /*160d0*/  VIADD R32, R32, UR6 ;  /* 0x0000000620207c36 */ /* 0x001fe20008000000 */
[----:B------:R-:W-:Y:S01]  /*160e0*/  PRMT R106, R106, 0x7632, R106 ;  /* 0x000076326a6a7816 */ /* 0x000fe2000000006a */
[----:B------:R-:W-:Y:S01]  /*160f0*/  VIADD R66, R7, 0x2b ;  /* 0x0000002b07427836 */ /* 0x000fe20000000000 */
[----:B------:R-:W-:Y:S02]  /*16100*/  ULDC UR6, c[0x0][0x22c] ;  /* 0x00008b0000067ab9 */ /* 0x000fe40000000800 */
[----:B------:R0:W-:Y:S02]  /*16110*/  STL [R1+0x2bc], R32 ;  /* 0x0002bc2001007387 */ /* 0x0001e40000100800 */
[----:B0-----:R-:W-:Y:S01]  /*16120*/  VIADD R32, R32, UR4 ;  /* 0x0000000420207c36 */ /* 0x001fe20008000000 */
[----:B------:R-:W-:-:S04]  /*16130*/  ULDC UR4, c[0x0][0x248] ;  /* 0x0000920000047ab9 */ /* 0x000fc80000000800 */
[----:B------:R0:W-:Y:S02]  /*16140*/  STL [R1+0x2b8], R32 ;  /* 0x0002b82001007387 */ /* 0x0001e40000100800 */
[----:B0-----:R-:W-:Y:S01]  /*16150*/  VIADD R32, R32, UR4 ;  /* 0x0000000420207c36 */ /* 0x001fe20008000000 */
[----:B------:R-:W-:-:S04]  /*16160*/  ULDC UR4, c[0x0][0x248] ;  /* 0x0000920000047ab9 */ /* 0x000fc80000000800 */
[----:B------:R0:W-:Y:S02]  /*16170*/  STL [R1+0x2b0], R32 ;  /* 0x0002b02001007387 */ /* 0x0001e40000100800 */
[----:B0-----:R-:W-:Y:S01]  /*16180*/  VIADD R32, R32, UR4 ;  /* 0x0000000420207c36 */ /* 0x001fe20008000000 */
[----:B------:R-:W-:-:S03]  /*16190*/  ULDC UR4, c[0x0][0x248] ;  /* 0x0000920000047ab9 */ /* 0x000fc60000000800 */
[----:B------:R-:W-:Y:S01]  /*161a0*/  VIADD R55, R32, UR4 ;  /* 0x0000000420377c36 */ /* 0x000fe20008000000 */
[----:B------:R-:W-:-:S03]  /*161b0*/  ULDC UR4, c[0x0][0x248] ;  /* 0x0000920000047ab9 */ /* 0x000fc60000000800 */
[----:B------:R-:W-:Y:S01]  /*161c0*/  VIADD R54, R55, UR4 ;  /* 0x0000000437367c36 */ /* 0x000fe20008000000 */
[----:B------:R-:W-:Y:S01]  /*161d0*/  ULDC UR4, c[0x0][0x248] ;  /* 0x0000920000047ab9 */ /* 0x000fe20000000800 */
[----:B------:R0:W-:Y:S04]  /*161e0*/  STL [R1+0x2ac], R32 ;  /* 0x0002ac2001007387 */ /* 0x0001e80000100800 */
[----:B------:R1:W-:Y:S01]  /*161f0*/  @P1 STG.E.U16 desc[UR22][R4.64], R106 ;  /* 0x0000006a04001986 */ /* 0x0003e2000c101516 */
[----:B0-----:R-:W-:Y:S01]  /*16200*/  VIADD R32, R54, UR4 ;  /* 0x0000000436207c36 */ /* 0x001fe20008000000 */
[----:B------:R-:W-:Y:S01]  /*16210*/  ULDC UR4, c[0x0][0x248] ;  /* 0x0000920000047ab9 */ /* 0x000fe20000000800 */
[----:B-1----:R-:W-:-:S03]  /*16220*/  LEA R4, P1, R40, R2, 0x1 ;  /* 0x0000000228047211 */ /* 0x002fc600078208ff */
[----:B------:R0:W-:Y:S01]  /*16230*/  STL [R1+0x294], R32 ;  /* 0x0002942001007387 */ /* 0x0001e20000100800 */
[----:B------:R-:W-:Y:S01]  /*16240*/  LEA.HI.X.SX32 R5, R40, R3, 0x1, P1 ;  /* 0x0000000328057211 */ /* 0x000fe200008f0eff */
[----:B0-----:R-:W-:Y:S01]  /*16250*/  VIADD R32, R32, UR4 ;  /* 0x0000000420207c36 */ /* 0x001fe20008000000 */
[----:B------:R-:W-:-:S03]  /*16260*/  ULDC UR4, c[0x0][0x248] ;  /* 0x0000920000047ab9 */ /* 0x000fc60000000800 */
[----:B------:R0:W-:Y:S01]  /*16270*/  @P2 STG.E.U16 desc[UR22][R4.64], R107 ;  /* 0x0000006b04002986 */ /* 0x0001e2000c101516 */
[----:B------:R-:W-:Y:S01]  /*16280*/  VIADD R49, R32, UR4 ;  /* 0x0000000420317c36 */ /* 0x000fe20008000000 */
[----:B------:R-:W-:Y:S01]  /*16290*/  ULDC UR4, c[0x0][0x248] ;  /* 0x0000920000047ab9 */ /* 0x000fe20000000800 */
[----:B------:R-:W-:Y:S02]  /*162a0*/  ISETP.LT.AND P1, PT, R66, UR6, !P0 ;  /* 0x0000000642007c0c */ /* 0x000fe4000c721270 */
[----:B------:R-:W-:Y:S01]  /*162b0*/  VIADD R48, R49, UR4 ;  /* 0x0000000431307c36 */ /* 0x000fe20008000000 */
[----:B------:R-:W-:Y:S01]  /*162c0*/  PRMT R67, R107, 0x7632, R67 ;  /* 0x000076326b437816 */ /* 0x000fe20000000043 */
[----:B------:R-:W-:Y:S01]  /*162d0*/  VIADD R66, R7, 0x2c ;  /* 0x0000002c07427836 */ /* 0x000fe20000000000 */
[----:B------:R-:W-:Y:S01]  /*162e0*/  ULDC UR4, c[0x0][0x248] ;  /* 0x0000920000047ab9 */ /* 0x000fe20000000800 */
[----:B------:R1:W-:Y:S01]  /*162f0*/  STL [R1+0x290], R32 ;  /* 0x0002902001007387 */ /* 0x0003e20000100800 */
[----:B------:R-:W-:Y:S01]  /*16300*/  ULDC UR6, c[0x0][0x22c] ;  /* 0x00008b0000067ab9 */ /* 0x000fe20000000800 */
[----:B0-----:R-:W-:-:S04]  /*16310*/  LEA R4, P2, R39, R2, 0x1 ;  /* 0x0000000227047211 */ /* 0x001fc800078408ff */
[----:B------:R-:W-:Y:S01]  /*16320*/  LEA.HI.X.SX32 R5, R39, R3, 0x1, P2 ;  /* 0x0000000327057211 */ /* 0x000fe200010f0eff */
[----:B-1----:R-:W-:Y:S01]  /*16330*/  VIADD R32, R48, UR4 ;  /* 0x0000000430207c36 */ /* 0x002fe20008000000 */
[----:B------:R-:W-:-:S03]  /*16340*/  ISETP.LT.AND P2, PT, R66, UR6, !P0 ;  /* 0x0000000642007c0c */ /* 0x000fc6000c741270 */
[----:B------:R0:W-:Y:S01]  /*16350*/  @P3 STG.E.U16 desc[UR22][R4.64], R67 ;  /* 0x0000004304003986 */ /* 0x0001e2000c101516 */
[----:B------:R-:W-:Y:S01]  /*16360*/  ULDC UR6, c[0x0][0x248] ;  /* 0x0000920000067ab9 */ /* 0x000fe20000000800 */
[----:B------:R-:W-:Y:S01]  /*16370*/  VIADD R66, R7, 0x2d ;  /* 0x0000002d07427836 */ /* 0x000fe20000000000 */
[----:B------:R-:W-:Y:S01]  /*16380*/  ULDC UR4, c[0x0][0x22c] ;  /* 0x00008b0000047ab9 */ /* 0x000fe20000000800 */
[----:B------:R1:W-:Y:S01]  /*16390*/  STL [R1+0x280], R32 ;  /* 0x0002802001007387 */ /* 0x0003e20000100800 */
[----:B0-----:R-:W-:Y:S01]  /*163a0*/  LEA R4, P3, R38, R2, 0x1 ;  /* 0x0000000226047211 */ /* 0x001fe200078608ff */
[----:B-1----:R-:W-:Y:S01]  /*163b0*/  VIADD R32, R32, UR6 ;  /* 0x0000000620207c36 */ /* 0x002fe20008000000 */
[----:B------:R-:W-:Y:S02]  /*163c0*/  ULDC UR6, c[0x0][0x248] ;  /* 0x0000920000067ab9 */ /* 0x000fe40000000800 */
[----:B------:R-:W-:Y:S02]  /*163d0*/  LEA.HI.X.SX32 R5, R38, R3, 0x1, P3 ;  /* 0x0000000326057211 */ /* 0x000fe400018f0eff */
[----:B------:R-:W-:Y:S01]  /*163e0*/  ISETP.LT.AND P3, PT, R66, UR4, !P0 ;  /* 0x0000000442007c0c */ /* 0x000fe2000c761270 */
[----:B------:R-:W-:Y:S01]  /*163f0*/  ULDC UR4, c[0x0][0x248] ;  /* 0x0000920000047ab9 */ /* 0x000fe20000000800 */
[----:B------:R0:W-:Y:S02]  /*16400*/  STL [R1+0x27c], R32 ;  /* 0x00027c2001007387 */ /* 0x0001e40000100800 */
[----:B0-----:R-:W-:Y:S01]  /*16410*/  VIADD R32, R32, UR4 ;  /* 0x0000000420207c36 */ /* 0x001fe20008000000 */
[----:B------:R-:W-:-:S04]  /*16420*/  ULDC UR4, c[0x0][0x248] ;  /* 0x0000920000047ab9 */ /* 0x000fc80000000800 */
[----:B------:R0:W-:Y:S02]  /*16430*/  STL [R1+0x278], R32 ;  /* 0x0002782001007387 */ /* 0x0001e40000100800 */
        /* <DEDUP_REMOVED lines=33> */
[----:B------:R-:W-:Y:S01]  /*16650*/  ULDC UR4, c[0x0][0x248] ;  /* 0x0000920000047ab9 */ /* 0x000fe20000000800 */
[----:B------:R0:W-:Y:S04]  /*16660*/  @P5 STG.E.U16 desc[UR22][R4.64], R76 ;  /* 0x0000004c04005986 */ /* 0x0001e8000c101516 */
[----:B------:R1:W-:Y:S01]  /*16670*/  STL [R1+0x234], R32 ;  /* 0x0002342001007387 */ /* 0x0003e20000100800 */
[----:B0-----:R-:W-:Y:S01]  /*16680*/  LEA R4, P5, R36, R2, 0x1 ;  /* 0x0000000224047211 */ /* 0x001fe200078a08ff */
[----:B-1----:R-:W-:Y:S01]  /*16690*/  VIADD R32, R32, UR4 ;  /* 0x0000000420207c36 */ /* 0x002fe20008000000 */
[----:B------:R-:W-:-:S02]  /*166a0*/  ULDC UR4, c[0x0][0x248] ;  /* 0x0000920000047ab9 */ /* 0x000fc40000000800 */
[----:B------:R-:W-:Y:S02]  /*166b0*/  LEA.HI.X.SX32 R5, R36, R3, 0x1, P5 ;  /* 0x0000000324057211 */ /* 0x000fe400028f0eff */
[----:B------:R0:W-:Y:S04]  /*166c0*/  STL [R1+0x230], R32 ;  /* 0x0002302001007387 */ /* 0x0001e80000100800 */
[----:B------:R1:W-:Y:S01]  /*166d0*/  @P6 STG.E.U16 desc[UR22][R4.64], R77 ;  /* 0x0000004d04006986 */ /* 0x0003e2000c101516 */
[----:B0-----:R-:W-:Y:S01]  /*166e0*/  VIADD R32, R32, UR4 ;  /* 0x0000000420207c36 */ /* 0x001fe20008000000 */
[----:B------:R-:W-:-:S04]  /*166f0*/  ULDC UR4, c[0x0][0x248] ;  /* 0x0000920000047ab9 */ /* 0x000fc80000000800 */
[----:B------:R0:W-:Y:S01]  /*16700*/  STL [R1+0x22c], R32 ;  /* 0x00022c2001007387 */ /* 0x0001e20000100800 */
[----:B-1----:R-:W-:Y:S02]  /*16710*/  LEA R4, P6, R35, R2, 0x1 ;  /* 0x0000000223047211 */ /* 0x002fe400078c08ff */
[----:B------:R-:W-:Y:S01]  /*16720*/  ISETP.LT.AND P5, PT, R66, UR6, !P0 ;  /* 0x0000000642007c0c */ /* 0x000fe2000c7a1270 */
[----:B------:R-:W-:Y:S01]  /*16730*/  VIADD R66, R7, 0x30 ;  /* 0x0000003007427836 */ /* 0x000fe20000000000 */
[----:B------:R-:W-:Y:S01]  /*16740*/  PRMT R77, R77, 0x7632, R77 ;  /* 0x000076324d4d7816 */ /* 0x000fe2000000004d */
[----:B------:R-:W-:Y:S01]  /*16750*/  ULDC UR6, c[0x0][0x22c] ;  /* 0x00008b0000067ab9 */ /* 0x000fe20000000800 */
[----:B0-----:R-:W-:Y:S01]  /*16760*/  VIADD R32, R32, UR4 ;  /* 0x0000000420207c36 */ /* 0x001fe20008000000 */
[----:B------:R-:W-:Y:S01]  /*16770*/  LEA.HI.X.SX32 R5, R35, R3, 0x1, P6 ;  /* 0x0000000323057211 */ /* 0x000fe200030f0eff */
[----:B------:R-:W-:-:S03]  /*16780*/  ULDC UR4, c[0x0][0x248] ;  /* 0x0000920000047ab9 */ /* 0x000fc60000000800 */
[----:B------:R0:W-:Y:S01]  /*16790*/  STL [R1+0x220], R32 ;  /* 0x0002202001007387 */ /* 0x0001e20000100800 */
[----:B------:R-:W-:Y:S01]  /*167a0*/  ISETP.LT.AND P6, PT, R66, UR6, !P0 ;  /* 0x0000000642007c0c */ /* 0x000fe2000c7c1270 */
[----:B------:R-:W-:Y:S01]  /*167b0*/  ULDC UR6, c[0x0][0x248] ;  /* 0x0000920000067ab9 */ /* 0x000fe20000000800 */
[----:B------:R-:W-:Y:S01]  /*167c0*/  VIADD R66, R7, 0x31 ;  /* 0x0000003107427836 */ /* 0x000fe20000000000 */
        /* <DEDUP_REMOVED lines=9> */
[----:B------:R-:W-:Y:S01]  /*16860*/  @P2 STG.E.U16 desc[UR22][R4.64], R78 ;  /* 0x0000004e04002986 */ /* 0x000fe2000c101516 */
[----:B------:R-:W-:-:S03]  /*16870*/  ULDC UR6, c[0x0][0x248] ;  /* 0x0000920000067ab9 */ /* 0x000fc60000000800 */
[----:B------:R0:W-:Y:S02]  /*16880*/  STL [R1+0x214], R32 ;  /* 0x0002142001007387 */ /* 0x0001e40000100800 */
[----:B0-----:R-:W-:Y:S01]  /*16890*/  VIADD R32, R32, UR4 ;  /* 0x0000000420207c36 */ /* 0x001fe20008000000 */
[----:B------:R-:W-:-:S04]  /*168a0*/  ULDC UR4, c[0x0][0x248] ;  /* 0x0000920000047ab9 */ /* 0x000fc80000000800 */
[----:B------:R0:W-:Y:S02]  /*168b0*/  STL [R1+0x210], R32 ;  /* 0x0002102001007387 */ /* 0x0001e40000100800 */
[----:B0-----:R-:W-:Y:S01]  /*168c0*/  VIADD R32, R32, UR4 ;  /* 0x0000000420207c36 */ /* 0x001fe20008000000 */
[----:B------:R-:W-:-:S04]  /*168d0*/  ULDC UR4, c[0x0][0x248] ;  /* 0x0000920000047ab9 */ /* 0x000fc80000000800 */
[----:B------:R0:W-:Y:S01]  /*168e0*/  STL [R1+0x204], R32 ;  /* 0x0002042001007387 */ /* 0x0001e20000100800 */
[----:B------:R-:W-:Y:S01]  /*168f0*/  LEA R4, P2, R33, R2, 0x1 ;  /* 0x0000000221047211 */ /* 0x000fe200078408ff */
[----:B------:R-:W-:Y:S02]  /*16900*/  VIADD R66, R7, 0x32 ;  /* 0x0000003207427836 */ /* 0x000fe40000000000 */
[----:B0-----:R-:W-:Y:S01]  /*16910*/  VIADD R32, R32, UR4 ;  /* 0x0000000420207c36 */ /* 0x001fe20008000000 */
[----:B------:R-:W-:Y:S01]  /*16920*/  ULDC UR4, c[0x0][0x22c] ;  /* 0x00008b0000047ab9 */ /* 0x000fe20000000800 */
[----:B------:R-:W-:-:S03]  /*16930*/  LEA.HI.X.SX32 R5, R33, R3, 0x1, P2 ;  /* 0x0000000321057211 */ /* 0x000fc600010f0eff */
[----:B------:R0:W-:Y:S01]  /*16940*/  STL [R1+0x200], R32 ;  /* 0x0002002001007387 */ /* 0x0001e20000100800 */
[----:B------:R-:W-:Y:S01]  /*16950*/  ISETP.LT.AND P2, PT, R66, UR4, !P0 ;  /* 0x0000000442007c0c */ /* 0x000fe2000c741270 */
[----:B------:R-:W-:Y:S01]  /*16960*/  ULDC UR4, c[0x0][0x248] ;  /* 0x0000920000047ab9 */ /* 0x000fe20000000800 */
[----:B------:R-:W-:Y:S01]  /*16970*/  PRMT R78, R78, 0x7632, R78 ;  /* 0x000076324e4e7816 */ /* 0x000fe2000000004e */
[----:B0-----:R-:W-:-:S04]  /*16980*/  VIADD R32, R32, UR6 ;  /* 0x0000000620207c36 */ /* 0x001fc80008000000 */
[----:B------:R-:W-:Y:S01]  /*16990*/  @P3 STG.E.U16 desc[UR22][R4.64], R78 ;  /* 0x0000004e04003986 */ /* 0x000fe2000c101516 */
[----:B------:R-:W-:Y:S01]  /*169a0*/  VIADD R66, R7, 0x33 ;  /* 0x0000003307427836 */ /* 0x000fe20000000000 */
[----:B------:R-:W-:Y:S02]  /*169b0*/  ULDC UR6, c[0x0][0x22c] ;  /* 0x00008b0000067ab9 */ /* 0x000fe40000000800 */
[----:B------:R0:W-:Y:S02]  /*169c0*/  STL [R1+0x1f8], R32 ;  /* 0x0001f82001007387 */ /* 0x0001e40000100800 */
[----:B0-----:R-:W-:Y:S01]  /*169d0*/  VIADD R32, R32, UR4 ;  /* 0x0000000420207c36 */ /* 0x001fe20008000000 */
[----:B------:R-:W-:-:S03]  /*169e0*/  ULDC UR4, c[0x0][0x248] ;  /* 0x0000920000047ab9 */ /* 0x000fc60000000800 */
[----:B------:R-:W-:Y:S01]  /*169f0*/  VIADD R39, R32, UR4 ;  /* 0x0000000420277c36 */ /* 0x000fe20008000000 */
[----:B------:R-:W-:Y:S01]  /*16a00*/  ULDC UR4, c[0x0][0x248] ;  /* 0x0000920000047ab9 */ /* 0x000fe20000000800 */
[C---:B------:R-:W-:Y:S02]  /*16a10*/  LEA R4, P3, R18.reuse, R2, 0x1 ;  /* 0x0000000212047211 */ /* 0x040fe400078608ff */
[----:B------:R-:W-:Y:S01]  /*16a20*/  VIADD R38, R39, UR4 ;  /* 0x0000000427267c36 */ /* 0x000fe20008000000 */
[----:B------:R-:W-:Y:S01]  /*16a30*/  ULDC UR4, c[0x0][0x248] ;  /* 0x0000920000047ab9 */ /* 0x000fe20000000800 */
[----:B------:R-:W-:Y:S02]  /*16a40*/  LEA.HI.X.SX32 R5, R18, R3, 0x1, P3 ;  /* 0x0000000312057211 */ /* 0x000fe400018f0eff */
[----:B------:R-:W-:Y:S01]  /*16a50*/  VIADD R18, R38, UR4 ;  /* 0x0000000426127c36 */ /* 0x000fe20008000000 */
[----:B------:R-:W-:Y:S01]  /*16a60*/  STL [R1+0x1f4], R32 ;  /* 0x0001f42001007387 */ /* 0x000fe20000100800 */
[----:B------:R-:W-:-:S03]  /*16a70*/  ULDC UR4, c[0x0][0x248] ;  /* 0x0000920000047ab9 */ /* 0x000fc60000000800 */
        /* <DEDUP_REMOVED lines=66> */
[----:B------:R-:W-:Y:S01]  /*16ea0*/  ULDC UR4, c[0x0][0x248] ;  /* 0x0000920000047ab9 */ /* 0x000fe20000000800 */
        /* <DEDUP_REMOVED lines=110> */
[----:B------:R-:W-:Y:S01]  /*17590*/  VIADD R66, R7, 0x3e ;  /* 0x0000003e07427836 */ /* 0x000fe20000000000 */
[----:B------:R-:W-:Y:S02]  /*175a0*/  ULDC UR6, c[0x0][0x248] ;  /* 0x0000920000067ab9 */ /* 0x000fe40000000800 */
[----:B------:R0:W-:Y:S02]  /*175b0*/  STL [R1+0x134], R18 ;  /* 0x0001341201007387 */ /* 0x0001e40000100800 */
[----:B0-----:R-:W-:Y:S01]  /*175c0*/  VIADD R18, R18, UR4 ;  /* 0x0000000412127c36 */ /* 0x001fe20008000000 */
[----:B------:R-:W-:-:S04]  /*175d0*/  ULDC UR4, c[0x0][0x248] ;  /* 0x0000920000047ab9 */ /* 0x000fc80000000800 */
[----:B------:R0:W-:Y:S01]  /*175e0*/  STL [R1+0x130], R18 ;  /* 0x0001301201007387 */ /* 0x0001e20000100800 */
[----:B------:R-:W-:Y:S01]  /*175f0*/  LEA R4, P2, R19, R2, 0x1 ;  /* 0x0000000213047211 */ /* 0x000fe200078408ff */
[----:B0-----:R-:W-:Y:S01]  /*17600*/  VIADD R18, R18, UR4 ;  /* 0x0000000412127c36 */ /* 0x001fe20008000000 */
[----:B------:R-:W-:-:S04]  /*17610*/  ULDC UR4, c[0x0][0x248] ;  /* 0x0000920000047ab9 */ /* 0x000fc80000000800 */
[----:B------:R0:W-:Y:S01]  /*17620*/  STL [R1+0x12c], R18 ;  /* 0x00012c1201007387 */ /* 0x0001e20000100800 */
[----:B------:R-:W-:Y:S01]  /*17630*/  LEA.HI.X.SX32 R5, R19, R3, 0x1, P2 ;  /* 0x0000000313057211 */ /* 0x000fe200010f0eff */
[----:B0-----:R-:W-:Y:S01]  /*17640*/  VIADD R18, R18, UR4 ;  /* 0x0000000412127c36 */ /* 0x001fe20008000000 */
[----:B------:R-:W-:Y:S02]  /*17650*/  ULDC UR4, c[0x0][0x22c] ;  /* 0x00008b0000047ab9 */ /* 0x000fe40000000800 */
[----:B------:R-:W-:Y:S01]  /*17660*/  ISETP.LT.AND P2, PT, R66, UR4, !P0 ;  /* 0x0000000442007c0c */ /* 0x000fe2000c741270 */
[----:B------:R-:W-:Y:S01]  /*17670*/  VIADD R42, R18, UR6 ;  /* 0x00000006122a7c36 */ /* 0x000fe20008000000 */
[----:B------:R-:W-:Y:S01]  /*17680*/  ULDC UR4, c[0x0][0x248] ;  /* 0x0000920000047ab9 */ /* 0x000fe20000000800 */
[----:B------:R0:W-:Y:S01]  /*17690*/  STL [R1+0x128], R18 ;  /* 0x0001281201007387 */ /* 0x0001e20000100800 */
[----:B------:R-:W-:Y:S01]  /*176a0*/  PRMT R108, R108, 0x7632, R108 ;  /* 0x000076326c6c7816 */ /* 0x000fe2000000006c */
[----:B------:R-:W-:Y:S01]  /*176b0*/  VIADD R66, R7, 0x3f ;  /* 0x0000003f07427836 */ /* 0x000fe20000000000 */
[----:B------:R-:W-:Y:S01]  /*176c0*/  ULDC UR6, c[0x0][0x22c] ;  /* 0x00008b0000067ab9 */ /* 0x000fe20000000800 */
[----:B0-----:R-:W-:Y:S01]  /*176d0*/  VIADD R18, R42, UR4 ;  /* 0x000000042a127c36 */ /* 0x001fe20008000000 */
[----:B------:R-:W-:Y:S01]  /*176e0*/  ULDC UR4, c[0x0][0x248] ;  /* 0x0000920000047ab9 */ /* 0x000fe20000000800 */
[----:B------:R-:W-:Y:S04]  /*176f0*/  @P3 STG.E.U16 desc[UR22][R4.64], R108 ;  /* 0x0000006c04003986 */ /* 0x000fe8000c101516 */
[----:B------:R0:W-:Y:S02]  /*17700*/  STL [R1+0x120], R18 ;  /* 0x0001201201007387 */ /* 0x0001e40000100800 */
        /* <DEDUP_REMOVED lines=17> */
[----:B------:R-:W-:Y:S02]  /*17820*/  ISETP.LT.AND P3, PT, R66, UR6, !P0 ;  /* 0x0000000642007c0c */ /* 0x000fe4000c761270 */
[C---:B0-----:R-:W-:Y:S01]  /*17830*/  LEA R4, P4, R10.reuse, R2, 0x1 ;  /* 0x000000020a047211 */ /* 0x041fe200078808ff */
[----:B------:R-:W-:Y:S01]  /*17840*/  VIADD R66, R7, 0x40 ;  /* 0x0000004007427836 */ /* 0x000fe20000000000 */
[----:B------:R-:W-:Y:S01]  /*17850*/  PRMT R109, R109, 0x7632, R109 ;  /* 0x000076326d6d7816 */ /* 0x000fe2000000006d */
[----:B------:R-:W-:Y:S01]  /*17860*/  STL [R1+0x11c], R18 ;  /* 0x00011c1201007387 */ /* 0x000fe20000100800 */
[----:B------:R-:W-:Y:S01]  /*17870*/  LEA.HI.X.SX32 R5, R10, R3, 0x1, P4 ;  /* 0x000000030a057211 */ /* 0x000fe200020f0eff */
[----:B------:R-:W-:Y:S01]  /*17880*/  VIADD R10, R47, UR4 ;  /* 0x000000042f0a7c36 */ /* 0x000fe20008000000 */
[----:B------:R-:W-:Y:S01]  /*17890*/  ULDC UR6, c[0x0][0x22c] ;  /* 0x00008b0000067ab9 */ /* 0x000fe20000000800 */
[----:B------:R-:W-:Y:S01]  /*178a0*/  STL [R1+0x114], R13 ;  /* 0x0001140d01007387 */ /* 0x000fe20000100800 */
[----:B------:R-:W-:Y:S01]  /*178b0*/  ULDC UR4, c[0x0][0x248] ;  /* 0x0000920000047ab9 */ /* 0x000fe20000000800 */
[----:B------:R-:W-:Y:S01]  /*178c0*/  ISETP.LT.AND P4, PT, R66, UR6, !P0 ;  /* 0x0000000642007c0c */ /* 0x000fe2000c781270 */
[----:B------:R-:W-:Y:S01]  /*178d0*/  VIADD R66, R7, 0x41 ;  /* 0x0000004107427836 */ /* 0x000fe20000000000 */
[----:B------:R0:W-:Y:S01]  /*178e0*/  @P5 STG.E.U16 desc[UR22][R4.64], R109 ;  /* 0x0000006d04005986 */ /* 0x0001e2000c101516 */
[----:B------:R-:W-:-:S03]  /*178f0*/  ULDC UR6, c[0x0][0x248] ;  /* 0x0000920000067ab9 */ /* 0x000fc60000000800 */
        /* <DEDUP_REMOVED lines=10> */
[----:B------:R-:W-:-:S02]  /*179a0*/  ULDC UR4, c[0x0][0x248] ;  /* 0x0000920000047ab9 */ /* 0x000fc40000000800 */
[----:B------:R1:W-:Y:S01]  /*179b0*/  @P6 STG.E.U16 desc[UR22][R4.64], R110 ;  /* 0x0000006e04006986 */ /* 0x0003e2000c101516 */
[----:B------:R-:W-:Y:S01]  /*179c0*/  VIADD R66, R7, 0x42 ;  /* 0x0000004207427836 */ /* 0x000fe20000000000 */
[----:B------:R-:W-:Y:S01]  /*179d0*/  ULDC UR6, c[0x0][0x248] ;  /* 0x0000920000067ab9 */ /* 0x000fe20000000800 */
[----:B0-----:R-:W-:Y:S01]  /*179e0*/  VIADD R10, R41, UR4 ;  /* 0x00000004290a7c36 */ /* 0x001fe20008000000 */
[----:B------:R-:W-:-:S03]  /*179f0*/  ULDC UR4, c[0x0][0x248] ;  /* 0x0000920000047ab9 */ /* 0x000fc60000000800 */
[----:B------:R-:W-:Y:S01]  /*17a00*/  VIADD R33, R10, UR4 ;  /* 0x000000040a217c36 */ /* 0x000fe20008000000 */
[----:B------:R-:W-:Y:S01]  /*17a10*/  ULDC UR4, c[0x0][0x22c] ;  /* 0x00008b0000047ab9 */ /* 0x000fe20000000800 */
[----:B-1----:R-:W-:-:S04]  /*17a20*/  LEA R4, P6, R8, R2, 0x1 ;  /* 0x0000000208047211 */ /* 0x002fc800078c08ff */
[----:B------:R-:W-:Y:S01]  /*17a30*/  LEA.HI.X.SX32 R5, R8, R3, 0x1, P6 ;  /* 0x0000000308057211 */ /* 0x000fe200030f0eff */
[----:B------:R-:W-:Y:S01]  /*17a40*/  VIADD R8, R33, UR6 ;  /* 0x0000000621087c36 */ /* 0x000fe20008000000 */
[----:B------:R-:W-:Y:S01]  /*17a50*/  ISETP.LT.AND P6, PT, R66, UR4, !P0 ;  /* 0x0000000442007c0c */ /* 0x000fe2000c7c1270 */
[----:B------:R-:W-:Y:S01]  /*17a60*/  ULDC UR4, c[0x0][0x248] ;  /* 0x0000920000047ab9 */ /* 0x000fe20000000800 */
[----:B------:R0:W-:Y:S01]  /*17a70*/  STL [R1+0xf0], R10 ;  /* 0x0000f00a01007387 */ /* 0x0001e20000100800 */
[----:B------:R-:W-:Y:S01]  /*17a80*/  PRMT R110, R110, 0x7632, R110 ;  /* 0x000076326e6e7816 */ /* 0x000fe2000000006e */
[----:B------:R-:W-:Y:S01]  /*17a90*/  ULDC UR6, c[0x0][0x22c] ;  /* 0x00008b0000067ab9 */ /* 0x000fe20000000800 */
[----:B0-----:R-:W-:Y:S01]  /*17aa0*/  VIADD R10, R8, UR4 ;  /* 0x00000004080a7c36 */ /* 0x001fe20008000000 */
[----:B------:R-:W-:-:S04]  /*17ab0*/  ULDC UR4, c[0x0][0x248] ;  /* 0x0000920000047ab9 */ /* 0x000fc80000000800 */
[----:B------:R0:W-:Y:S02]  /*17ac0*/  STL [R1+0xe4], R10 ;  /* 0x0000e40a01007387 */ /* 0x0001e40000100800 */
[----:B0-----:R-:W-:Y:S01]  /*17ad0*/  VIADD R10, R10, UR4 ;  /* 0x000000040a0a7c36 */ /* 0x001fe20008000000 */
[----:B------:R-:W-:-:S03]  /*17ae0*/  ULDC UR4, c[0x0][0x248] ;  /* 0x0000920000047ab9 */ /* 0x000fc60000000800 */
[----:B------:R-:W-:Y:S01]  /*17af0*/  VIADD R28, R10, UR4 ;  /* 0x000000040a1c7c36 */ /* 0x000fe20008000000 */
[----:B------:R-:W-:Y:S01]  /*17b00*/  ULDC UR4, c[0x0][0x248] ;  /* 0x0000920000047ab9 */ /* 0x000fe20000000800 */
[----:B------:R0:W-:Y:S04]  /*17b10*/  STL [R1+0xe0], R10 ;  /* 0x0000e00a01007387 */ /* 0x0001e80000100800 */
[----:B------:R1:W-:Y:S01]  /*17b20*/  @P1 STG.E.U16 desc[UR22][R4.64], R110 ;  /* 0x0000006e04001986 */ /* 0x0003e2000c101516 */
[----:B0-----:R-:W-:Y:S01]  /*17b30*/  VIADD R10, R28, UR4 ;  /* 0x000000041c0a7c36 */ /* 0x001fe20008000000 */
[----:B------:R-:W-:-:S03]  /*17b40*/  ULDC UR4, c[0x0][0x248] ;  /* 0x0000920000047ab9 */ /* 0x000fc60000000800 */
[----:B------:R-:W-:Y:S01]  /*17b50*/  VIADD R25, R10, UR4 ;  /* 0x000000040a197c36 */ /* 0x000fe20008000000 */
[----:B------:R-:W-:Y:S01]  /*17b60*/  ULDC UR4, c[0x0][0x248] ;  /* 0x0000920000047ab9 */ /* 0x000fe20000000800 */
[CC--:B-1----:R-:W-:Y:S02]  /*17b70*/  LEA R4, P1, R252.reuse, R2.reuse, 0x1 ;  /* 0x00000002fc047211 */ /* 0x0c2fe400078208ff */
[----:B------:R-:W-:Y:S01]  /*17b80*/  VIADD R24, R25, UR4 ;  /* 0x0000000419187c36 */ /* 0x000fe20008000000 */
[----:B------:R-:W-:Y:S01]  /*17b90*/  ULDC UR4, c[0x0][0x248] ;  /* 0x0000920000047ab9 */ /* 0x000fe20000000800 */
        /* <DEDUP_REMOVED lines=57> */
[----:B------:R-:W-:Y:S01]  /*17f30*/  VIADD R61, R23, UR4 ;  /* 0x00000004173d7c36 */ /* 0x000fe20008000000 */
[----:B------:R-:W-:Y:S01]  /*17f40*/  ULDC UR4, c[0x0][0x248] ;  /* 0x0000920000047ab9 */ /* 0x000fe20000000800 */
[----:B------:R-:W-:Y:S02]  /*17f50*/  VIADD R6, R7, 0x47 ;  /* 0x0000004707067836 */ /* 0x000fe40000000000 */
[----:B------:R0:W-:Y:S01]  /*17f60*/  @P6 STG.E.U16 desc[UR22][R4.64], R85 ;  /* 0x0000005504006986 */ /* 0x0001e2000c101516 */
[----:B------:R-:W-:Y:S01]  /*17f70*/  VIADD R22, R61, UR4 ;  /* 0x000000043d167c36 */ /* 0x000fe20008000000 */
[----:B------:R-:W-:Y:S01]  /*17f80*/  ULDC UR4, c[0x0][0x248] ;  /* 0x0000920000047ab9 */ /* 0x000fe20000000800 */
[----:B------:R-:W-:Y:S01]  /*17f90*/  VIADD R0, R7, 0x48 ;  /* 0x0000004807007836 */ /* 0x000fe20000000000 */
[----:B------:R-:W-:Y:S01]  /*17fa0*/  ISETP.LT.AND P5, PT, R6, UR6, !P0 ;  /* 0x0000000606007c0c */ /* 0x000fe2000c7a1270 */
[----:B------:R-:W-:Y:S01]  /*17fb0*/  VIADD R118, R22, UR4 ;  /* 0x0000000416767c36 */ /* 0x000fe20008000000 */
[----:B------:R-:W-:Y:S01]  /*17fc0*/  ULDC UR6, c[0x0][0x22c] ;  /* 0x00008b0000067ab9 */ /* 0x000fe20000000800 */
[----:B------:R-:W-:Y:S01]  /*17fd0*/  ULDC UR4, c[0x0][0x248] ;  /* 0x0000920000047ab9 */ /* 0x000fe20000000800 */
[----:B0-----:R-:W-:-:S02]  /*17fe0*/  LEA R4, P6, R9, R2, 0x1 ;  /* 0x0000000209047211 */ /* 0x001fc400078c08ff */
[----:B------:R-:W-:Y:S02]  /*17ff0*/  PRMT R85, R85, 0x7632, R85 ;  /* 0x0000763255557816 */ /* 0x000fe40000000055 */
        /* <DEDUP_REMOVED lines=22> */
[----:B------:R1:W-:Y:S01]  /*18160*/  STL [R1+0xfc0], R118 ;  /* 0x000fc07601007387 */ /* 0x0003e20000100800 */
        /* <DEDUP_REMOVED lines=10> */
[----:B-1----:R-:W-:Y:S01]  /*18210*/  VIADD R118, R62, UR4 ;  /* 0x000000043e767c36 */ /* 0x002fe20008000000 */
[----:B------:R-:W-:-:S03]  /*18220*/  ULDC UR4, c[0x0][0x248] ;  /* 0x0000920000047ab9 */ /* 0x000fc60000000800 */
[----:B------:R-:W-:Y:S01]  /*18230*/  VIADD R113, R118, UR4 ;  /* 0x0000000476717c36 */ /* 0x000fe20008000000 */
[----:B------:R0:W-:Y:S01]  /*18240*/  @P3 STG.E.U16 desc[UR22][R4.64], R86 ;  /* 0x0000005604003986 */ /* 0x0001e2000c101516 */
[----:B------:R-:W-:-:S03]  /*18250*/  ULDC UR4, c[0x0][0x248] ;  /* 0x0000920000047ab9 */ /* 0x000fc60000000800 */
[----:B------:R1:W-:Y:S01]  /*18260*/  STL.64 [R1+0xfd0], R118 ;  /* 0x000fd07601007387 */ /* 0x0003e20000100a00 */
[----:B0-----:R-:W-:Y:S01]  /*18270*/  LEA R4, P3, R21, R2, 0x1 ;  /* 0x0000000215047211 */ /* 0x001fe200078608ff */
[----:B-1----:R-:W-:Y:S01]  /*18280*/  VIADD R119, R113, UR4 ;  /* 0x0000000471777c36 */ /* 0x002fe20008000000 */
[----:B------:R-:W-:Y:S02]  /*18290*/  ULDC UR4, c[0x0][0x248] ;  /* 0x0000920000047ab9 */ /* 0x000fe40000000800 */
[----:B------:R-:W-:Y:S01]  /*182a0*/  LEA.HI.X.SX32 R5, R21, R3, 0x1, P3 ;  /* 0x0000000315057211 */ /* 0x000fe200018f0eff */
[----:B------:R-:W-:Y:S01]  /*182b0*/  VIADD R36, R119, UR4 ;  /* 0x0000000477247c36 */ /* 0x000fe20008000000 */
[----:B------:R-:W-:Y:S01]  /*182c0*/  ULDC UR4, c[0x0][0x248] ;  /* 0x0000920000047ab9 */ /* 0x000fe20000000800 */
[----:B------:R-:W-:Y:S02]  /*182d0*/  VIADD R0, R7, 0x4b ;  /* 0x0000004b07007836 */ /* 0x000fe40000000000 */
[----:B------:R0:W-:Y:S01]  /*182e0*/  @P4 STG.E.U16 desc[UR22][R4.64], R87 ;  /* 0x0000005704004986 */ /* 0x0001e2000c101516 */
[----:B------:R-:W-:Y:S01]  /*182f0*/  VIADD R26, R36, UR4 ;  /* 0x00000004241a7c36 */ /* 0x000fe20008000000 */
[----:B------:R-:W-:Y:S01]  /*18300*/  ULDC UR4, c[0x0][0x248] ;  /* 0x0000920000047ab9 */ /* 0x000fe20000000800 */
[----:B------:R-:W-:-:S02]  /*18310*/  PRMT R6, R87, 0x7632, R6 ;  /* 0x0000763257067816 */ /* 0x000fc40000000006 */
[----:B------:R-:W-:Y:S01]  /*18320*/  VIADD R21, R26, UR4 ;  /* 0x000000041a157c36 */ /* 0x000fe20008000000 */
[----:B------:R-:W-:Y:S01]  /*18330*/  ISETP.LT.AND P3, PT, R0, UR6, !P0 ;  /* 0x0000000600007c0c */ /* 0x000fe2000c761270 */
[----:B------:R-:W-:Y:S01]  /*18340*/  VIADD R0, R7, 0x4c ;  /* 0x0000004c07007836 */ /* 0x000fe20000000000 */
[----:B------:R-:W-:Y:S01]  /*18350*/  ULDC UR4, c[0x0][0x248] ;  /* 0x0000920000047ab9 */ /* 0x000fe20000000800 */
[----:B------:R-:W-:Y:S01]  /*18360*/  ULDC UR6, c[0x0][0x22c] ;  /* 0x00008b0000067ab9 */ /* 0x000fe20000000800 */
[----:B0-----:R-:W-:-:S04]  /*18370*/  LEA R4, P4, R15, R2, 0x1 ;  /* 0x000000020f047211 */ /* 0x001fc800078808ff */
[----:B------:R-:W-:Y:S01]  /*18380*/  LEA.HI.X.SX32 R5, R15, R3, 0x1, P4 ;  /* 0x000000030f057211 */ /* 0x000fe200020f0eff */
[----:B------:R-:W-:Y:S01]  /*18390*/  VIADD R15, R21, UR4 ;  /* 0x00000004150f7c36 */ /* 0x000fe20008000000 */
[----:B------:R-:W-:Y:S01]  /*183a0*/  ULDC UR4, c[0x0][0x248] ;  /* 0x0000920000047ab9 */ /* 0x000fe20000000800 */
[----:B------:R-:W-:Y:S02]  /*183b0*/  ISETP.LT.AND P4, PT, R0, UR6, !P0 ;  /* 0x0000000600007c0c */ /* 0x000fe4000c781270 */
[----:B------:R0:W-:Y:S01]  /*183c0*/  @P5 STG.E.U16 desc[UR22][R4.64], R6 ;  /* 0x0000000604005986 */ /* 0x0001e2000c101516 */
[----:B------:R-:W-:Y:S01]  /*183d0*/  VIADD R124, R15, UR4 ;  /* 0x000000040f7c7c36 */ /* 0x000fe20008000000 */
[----:B------:R-:W-:Y:S01]  /*183e0*/  ULDC UR6, c[0x0][0x248] ;  /* 0x0000920000067ab9 */ /* 0x000fe20000000800 */
[----:B------:R-:W-:Y:S01]  /*183f0*/  VIADD R0, R7, 0x4d ;  /* 0x0000004d07007836 */ /* 0x000fe20000000000 */
[----:B------:R-:W-:Y:S01]  /*18400*/  ULDC UR4, c[0x0][0x22c] ;  /* 0x00008b0000047ab9 */ /* 0x000fe20000000800 */
[----:B0-----:R-:W-:-:S04]  /*18410*/  LEA R4, P5, R14, R2, 0x1 ;  /* 0x000000020e047211 */ /* 0x001fc800078a08ff */
[----:B------:R-:W-:Y:S01]  /*18420*/  LEA.HI.X.SX32 R5, R14, R3, 0x1, P5 ;  /* 0x000000030e057211 */ /* 0x000fe200028f0eff */
[----:B------:R-:W-:Y:S01]  /*18430*/  VIADD R14, R124, UR6 ;  /* 0x000000067c0e7c36 */ /* 0x000fe20008000000 */
[----:B------:R-:W-:Y:S01]  /*18440*/  ISETP.LT.AND P5, PT, R0, UR4, !P0 ;  /* 0x0000000400007c0c */ /* 0x000fe2000c7a1270 */
[----:B------:R-:W-:Y:S01]  /*18450*/  ULDC UR4, c[0x0][0x248] ;  /* 0x0000920000047ab9 */ /* 0x000fe20000000800 */
[----:B------:R-:W-:Y:S01]  /*18460*/  ULDC UR6, c[0x0][0x248] ;  /* 0x0000920000067ab9 */ /* 0x000fe20000000800 */
[----:B------:R-:W-:Y:S01]  /*18470*/  VIADD R121, R14, UR4 ;  /* 0x000000040e797c36 */ /* 0x000fe20008000000 */
[----:B------:R-:W-:-:S03]  /*18480*/  ULDC UR4, c[0x0][0x248] ;  /* 0x0000920000047ab9 */ /* 0x000fc60000000800 */
[----:B------:R-:W-:Y:S01]  /*18490*/  VIADD R120, R121, UR4 ;  /* 0x0000000479787c36 */ /* 0x000fe20008000000 */
[----:B------:R-:W-:Y:S01]  /*184a0*/  ULDC UR4, c[0x0][0x248] ;  /* 0x0000920000047ab9 */ /* 0x000fe20000000800 */
[----:B------:R0:W-:Y:S01]  /*184b0*/  @P6 STG.E.U16 desc[UR22][R4.64], R96 ;  /* 0x0000006004006986 */ /* 0x0001e2000c101516 */
[----:B------:R-:W-:Y:S02]  /*184c0*/  VIADD R0, R7, 0x4e ;  /* 0x0000004e07007836 */ /* 0x000fe40000000000 */
[----:B------:R-:W-:Y:S01]  /*184d0*/  VIADD R126, R120, UR4 ;  /* 0x00000004787e7c36 */ /* 0x000fe20008000000 */
[----:B------:R-:W-:Y:S01]  /*184e0*/  ULDC UR4, c[0x0][0x22c] ;  /* 0x00008b0000047ab9 */ /* 0x000fe20000000800 */
[----:B------:R-:W-:Y:S02]  /*184f0*/  STL.64 [R1+0xfd8], R112 ;  /* 0x000fd87001007387 */ /* 0x000fe40000100a00 */
[----:B------:R-:W-:Y:S01]  /*18500*/  VIADD R127, R126, UR6 ;  /* 0x000000067e7f7c36 */ /* 0x000fe20008000000 */
[----:B------:R-:W-:Y:S01]  /*18510*/  ULDC UR6, c[0x0][0x22c] ;  /* 0x00008b0000067ab9 */ /* 0x000fe20000000800 */
[C---:B0-----:R-:W-:Y:S01]  /*18520*/  LEA R4, P6, R17.reuse, R2, 0x1 ;  /* 0x0000000211047211 */ /* 0x041fe200078c08ff */
[----:B------:R0:W-:Y:S03]  /*18530*/  STL.64 [R1+0xfe0], R14 ;  /* 0x000fe00e01007387 */ /* 0x0001e60000100a00 */
[----:B------:R-:W-:-:S02]  /*18540*/  LEA.HI.X.SX32 R5, R17, R3, 0x1, P6 ;  /* 0x0000000311057211 */ /* 0x000fc400030f0eff */
[----:B------:R-:W-:Y:S01]  /*18550*/  ISETP.LT.AND P6, PT, R0, UR4, !P0 ;  /* 0x0000000400007c0c */ /* 0x000fe2000c7c1270 */
[----:B------:R-:W-:Y:S02]  /*18560*/  ULDC UR4, c[0x0][0x248] ;  /* 0x0000920000047ab9 */ /* 0x000fe40000000800 */
[----:B0-----:R-:W-:Y:S01]  /*18570*/  VIADD R14, R127, UR4 ;  /* 0x000000047f0e7c36 */ /* 0x001fe20008000000 */
[----:B------:R-:W-:-:S03]  /*18580*/  ULDC UR4, c[0x0][0x248] ;  /* 0x0000920000047ab9 */ /* 0x000fc60000000800 */
[----:B------:R-:W-:Y:S01]  /*18590*/  VIADD R122, R14, UR4 ;  /* 0x000000040e7a7c36 */ /* 0x000fe20008000000 */
[----:B------:R-:W-:Y:S01]  /*185a0*/  ULDC UR4, c[0x0][0x248] ;  /* 0x0000920000047ab9 */ /* 0x000fe20000000800 */
[----:B------:R-:W-:Y:S02]  /*185b0*/  PRMT R96, R96, 0x7632, R96 ;  /* 0x0000763260607816 */ /* 0x000fe40000000060 */
[----:B------:R-:W-:Y:S01]  /*185c0*/  VIADD R128, R122, UR4 ;  /* 0x000000047a807c36 */ /* 0x000fe20008000000 */
[----:B------:R-:W-:Y:S02]  /*185d0*/  ULDC UR4, c[0x0][0x248] ;  /* 0x0000920000047ab9 */ /* 0x000fe40000000800 */
[----:B------:R0:W-:Y:S01]  /*185e0*/  @P1 STG.E.U16 desc[UR22][R4.64], R96 ;  /* 0x0000006004001986 */ /* 0x0001e2000c101516 */
[----:B------:R-:W-:Y:S01]  /*185f0*/  VIADD R129, R128, UR4 ;  /* 0x0000000480817c36 */ /* 0x000fe20008000000 */
[----:B------:R-:W-:-:S03]  /*18600*/  ULDC UR4, c[0x0][0x248] ;  /* 0x0000920000047ab9 */ /* 0x000fc60000000800 */
[----:B------:R-:W-:Y:S01]  /*18610*/  VIADD R135, R129, UR4 ;  /* 0x0000000481877c36 */ /* 0x000fe20008000000 */
[----:B------:R-:W-:Y:S01]  /*18620*/  ULDC UR4, c[0x0][0x248] ;  /* 0x0000920000047ab9 */ /* 0x000fe20000000800 */
[CC--:B0-----:R-:W-:Y:S02]  /*18630*/  LEA R4, P1, R16.reuse, R2.reuse, 0x1 ;  /* 0x0000000210047211 */ /* 0x0c1fe400078208ff */
[----:B------:R-:W-:Y:S01]  /*18640*/  VIADD R134, R135, UR4 ;  /* 0x0000000487867c36 */ /* 0x000fe20008000000 */
[----:B------:R-:W-:Y:S01]  /*18650*/  ULDC UR4, c[0x0][0x248] ;  /* 0x0000920000047ab9 */ /* 0x000fe20000000800 */
[----:B------:R-:W-:Y:S01]  /*18660*/  LEA.HI.X.SX32 R5, R16, R3, 0x1, P1 ;  /* 0x0000000310057211 */ /* 0x000fe200008f0eff */
[C---:B------:R-:W-:Y:S02]  /*18670*/  VIADD R0, R7.reuse, 0x4f ;  /* 0x0000004f07007836 */ /* 0x040fe40000000000 */
[----:B------:R-:W-:Y:S01]  /*18680*/  VIADD R123, R134, UR4 ;  /* 0x00000004867b7c36 */ /* 0x000fe20008000000 */
[----:B------:R-:W-:Y:S01]  /*18690*/  ULDC UR4, c[0x0][0x248] ;  /* 0x0000920000047ab9 */ /* 0x000fe20000000800 */
[----:B------:R0:W-:Y:S01]  /*186a0*/  @P2 STG.E.U16 desc[UR22][R4.64], R97 ;  /* 0x0000006104002986 */ /* 0x0001e2000c101516 */
[----:B------:R-:W-:Y:S01]  /*186b0*/  ISETP.LT.AND P1, PT, R0, UR6, !P0 ;  /* 0x0000000600007c0c */ /* 0x000fe2000c721270 */
[----:B------:R-:W-:Y:S01]  /*186c0*/  VIADD R0, R7, 0x50 ;  /* 0x0000005007007836 */ /* 0x000fe20000000000 */
[----:B------:R-:W-:Y:S01]  /*186d0*/  ULDC UR6, c[0x0][0x22c] ;  /* 0x00008b0000067ab9 */ /* 0x000fe20000000800 */
[----:B0-----:R-:W-:-:S04]  /*186e0*/  LEA R4, P2, R11, R2, 0x1 ;  /* 0x000000020b047211 */ /* 0x001fc800078408ff */
[----:B------:R-:W-:Y:S01]  /*186f0*/  LEA.HI.X.SX32 R5, R11, R3, 0x1, P2 ;  /* 0x000000030b057211 */ /* 0x000fe200010f0eff */
[----:B------:R-:W-:Y:S01]  /*18700*/  VIADD R11, R123, UR4 ;  /* 0x000000047b0b7c36 */ /* 0x000fe20008000000 */
[----:B------:R-:W-:Y:S01]  /*18710*/  PRMT R97, R97, 0x7632, R97 ;  /* 0x0000763261617816 */ /* 0x000fe20000000061 */
[----:B------:R-:W-:Y:S02]  /*18720*/  ULDC UR4, c[0x0][0x248] ;  /* 0x0000920000047ab9 */ /* 0x000fe40000000800 */
        /* <DEDUP_REMOVED lines=9> */
[----:B------:R-:W-:Y:S01]  /*187c0*/  STL.64 [R1+0xfa0], R120 ;  /* 0x000fa07801007387 */ /* 0x000fe20000100a00 */
[----:B------:R-:W-:Y:S01]  /*187d0*/  ULDC UR6, c[0x0][0x248] ;  /* 0x0000920000067ab9 */ /* 0x000fe20000000800 */
[----:B0-----:R-:W-:-:S04]  /*187e0*/  LEA R4, P3, R251, R2, 0x1 ;  /* 0x00000002fb047211 */ /* 0x001fc800078608ff */
[----:B------:R-:W-:Y:S02]  /*187f0*/  LEA.HI.X.SX32 R5, R251, R3, 0x1, P3 ;  /* 0x00000003fb057211 */ /* 0x000fe400018f0eff */
[----:B------:R-:W-:Y:S01]  /*18800*/  ISETP.LT.AND P3, PT, R0, UR4, !P0 ;  /* 0x0000000400007c0c */ /* 0x000fe2000c761270 */
[----:B------:R-:W-:Y:S02]  /*18810*/  ULDC UR4, c[0x0][0x248] ;  /* 0x0000920000047ab9 */ /* 0x000fe40000000800 */
[----:B------:R-:W-:Y:S01]  /*18820*/  VIADD R125, R118, UR4 ;  /* 0x00000004767d7c36 */ /* 0x000fe20008000000 */
[----:B------:R-:W-:Y:S01]  /*18830*/  STL.64 [R1+0xf80], R128 ;  /* 0x000f808001007387 */ /* 0x000fe20000100a00 */
[----:B------:R-:W-:-:S03]  /*18840*/  ULDC UR4, c[0x0][0x248] ;  /* 0x0000920000047ab9 */ /* 0x000fc60000000800 */
[----:B------:R0:W-:Y:S01]  /*18850*/  STL.64 [R1+0xf98], R134 ;  /* 0x000f988601007387 */ /* 0x0001e20000100a00 */
[----:B------:R-:W-:-:S03]  /*18860*/  VIADD R0, R7, 0x52 ;  /* 0x0000005207007836 */ /* 0x000fc60000000000 */
[----:B------:R1:W-:Y:S01]  /*18870*/  @P4 STG.E.U16 desc[UR22][R4.64], R98 ;  /* 0x0000006204004986 */ /* 0x0003e2000c101516 */
[----:B0-----:R-:W-:Y:S01]  /*18880*/  VIADD R134, R125, UR4 ;  /* 0x000000047d867c36 */ /* 0x001fe20008000000 */
[----:B------:R-:W-:Y:S01]  /*18890*/  ULDC UR4, c[0x0][0x248] ;  /* 0x0000920000047ab9 */ /* 0x000fe20000000800 */
[----:B-1----:R-:W-:Y:S02]  /*188a0*/  LEA R4, P4, R132, R2, 0x1 ;  /* 0x0000000284047211 */ /* 0x002fe400078808ff */
[----:B------:R-:W-:Y:S01]  /*188b0*/  VIADD R252, R134, UR4 ;  /* 0x0000000486fc7c36 */ /* 0x000fe20008000000 */
[----:B------:R-:W-:Y:S01]  /*188c0*/  ULDC UR4, c[0x0][0x22c] ;  /* 0x00008b0000047ab9 */ /* 0x000fe20000000800 */
[----:B------:R-:W-:Y:S02]  /*188d0*/  LEA.HI.X.SX32 R5, R132, R3, 0x1, P4 ;  /* 0x0000000384057211 */ /* 0x000fe400020f0eff */
[----:B------:R-:W-:Y:S01]  /*188e0*/  VIADD R251, R252, UR6 ;  /* 0x00000006fcfb7c36 */ /* 0x000fe20008000000 */
[----:B------:R-:W-:Y:S01]  /*188f0*/  ISETP.LT.AND P4, PT, R0, UR4, !P0 ;  /* 0x0000000400007c0c */ /* 0x000fe2000c781270 */
[----:B------:R-:W-:Y:S01]  /*18900*/  ULDC UR4, c[0x0][0x248] ;  /* 0x0000920000047ab9 */ /* 0x000fe20000000800 */
[----:B------:R-:W-:Y:S01]  /*18910*/  PRMT R98, R98, 0x7632, R98 ;  /* 0x0000763262627816 */ /* 0x000fe20000000062 */
[----:B------:R-:W-:Y:S01]  /*18920*/  VIADD R250, R251, UR4 ;  /* 0x00000004fbfa7c36 */ /* 0x000fe20008000000 */
[----:B------:R-:W-:Y:S01]  /*18930*/  ULDC UR4, c[0x0][0x248] ;  /* 0x0000920000047ab9 */ /* 0x000fe20000000800 */
[----:B------:R-:W-:-:S02]  /*18940*/  ULDC UR6, c[0x0][0x22c] ;  /* 0x00008b0000067ab9 */ /* 0x000fc40000000800 */
        /* <DEDUP_REMOVED lines=8> */
[----:B------:R-:W-:Y:S01]  /*189d0*/  ULDC UR4, c[0x0][0x248] ;  /* 0x0000920000047ab9 */ /* 0x000fe20000000800 */
[----:B------:R-:W-:Y:S02]  /*189e0*/  VIADD R0, R7, 0x53 ;  /* 0x0000005307007836 */ /* 0x000fe40000000000 */
[----:B------:R-:W-:Y:S01]  /*189f0*/  VIADD R6, R137, UR4 ;  /* 0x0000000489067c36 */ /* 0x000fe20008000000 */
[----:B------:R-:W-:Y:S01]  /*18a00*/  ULDC UR4, c[0x0][0x248] ;  /* 0x0000920000047ab9 */ /* 0x000fe20000000800 */
[----:B0-----:R-:W-:-:S04]  /*18a10*/  LEA R4, P5, R131, R2, 0x1 ;  /* 0x0000000283047211 */ /* 0x001fc800078a08ff */
[----:B------:R-:W-:Y:S02]  /*18a20*/  LEA.HI.X.SX32 R5, R131, R3, 0x1, P5 ;  /* 0x0000000383057211 */ /* 0x000fe400028f0eff */
[----:B------:R-:W-:Y:S01]  /*18a30*/  ISETP.LT.AND P5, PT, R0, UR6, !P0 ;  /* 0x0000000600007c0c */ /* 0x000fe2000c7a1270 */
[----:B------:R-:W-:Y:S01]  /*18a40*/  VIADD R0, R6, UR4 ;  /* 0x0000000406007c36 */ /* 0x000fe20008000000 */
[----:B------:R-:W-:Y:S01]  /*18a50*/  ULDC UR4, c[0x0][0x248] ;  /* 0x0000920000047ab9 */ /* 0x000fe20000000800 */
[----:B------:R0:W-:Y:S01]  /*18a60*/  @P6 STG.E.U16 desc[UR22][R4.64], R99 ;  /* 0x0000006304006986 */ /* 0x0001e2000c101516 */
[----:B------:R-:W-:Y:S01]  /*18a70*/  PRMT R67, R99, 0x7632, R67 ;  /* 0x0000763263437816 */ /* 0x000fe20000000043 */
[----:B------:R-:W-:Y:S01]  /*18a80*/  VIADD R131, R0, UR4 ;  /* 0x0000000400837c36 */ /* 0x000fe20008000000 */
[----:B------:R-:W-:Y:S01]  /*18a90*/  ULDC UR4, c[0x0][0x248] ;  /* 0x0000920000047ab9 */ /* 0x000fe20000000800 */
[----:B------:R-:W-:Y:S01]  /*18aa0*/  VIADD R66, R7, 0x54 ;  /* 0x0000005407427836 */ /* 0x000fe20000000000 */
[----:B------:R-:W-:Y:S01]  /*18ab0*/  ULDC UR6, c[0x0][0x22c] ;  /* 0x00008b0000067ab9 */ /* 0x000fe20000000800 */
[----:B0-----:R-:W-:-:S04]  /*18ac0*/  LEA R4, P6, R130, R2, 0x1 ;  /* 0x0000000282047211 */ /* 0x001fc800078c08ff */
        /* <DEDUP_REMOVED lines=20> */
[----:B------:R0:W-:Y:S01]  /*18c10*/  STL.64 [R1+0xf58], R250 ;  /* 0x000f58fa01007387 */ /* 0x0001e20000100a00 */
[----:B------:R-:W-:-:S03]  /*18c20*/  VIADD R66, R7, 0x56 ;  /* 0x0000005607427836 */ /* 0x000fc60000000000 */
[----:B------:R1:W-:Y:S01]  /*18c30*/  @P2 STG.E.U16 desc[UR22][R4.64], R68 ;  /* 0x0000004404002986 */ /* 0x0003e2000c101516 */
[----:B0-----:R-:W-:Y:S01]  /*18c40*/  VIADD R251, R114, UR4 ;  /* 0x0000000472fb7c36 */ /* 0x001fe20008000000 */
[----:B------:R-:W-:Y:S01]  /*18c50*/  ULDC UR4, c[0x0][0x22c] ;  /* 0x00008b0000047ab9 */ /* 0x000fe20000000800 */
[----:B-1----:R-:W-:Y:S02]  /*18c60*/  LEA R4, P2, R139, R2, 0x1 ;  /* 0x000000028b047211 */ /* 0x002fe400078408ff */
[----:B------:R-:W-:Y:S01]  /*18c70*/  VIADD R250, R251, UR6 ;  /* 0x00000006fbfa7c36 */ /* 0x000fe20008000000 */
[----:B------:R-:W-:Y:S01]  /*18c80*/  PRMT R68, R68, 0x7632, R68 ;  /* 0x0000763244447816 */ /* 0x000fe20000000044 */
[----:B------:R-:W-:Y:S01]  /*18c90*/  STL.64 [R1+0xf60], R248 ;  /* 0x000f60f801007387 */ /* 0x000fe20000100a00 */
[----:B------:R-:W-:Y:S01]  /*18ca0*/  LEA.HI.X.SX32 R5, R139, R3, 0x1, P2 ;  /* 0x000000038b057211 */ /* 0x000fe200010f0eff */
[----:B------:R-:W-:Y:S01]  /*18cb0*/  ULDC UR6, c[0x0][0x22c] ;  /* 0x00008b0000067ab9 */ /* 0x000fe20000000800 */
[----:B------:R-:W-:Y:S01]  /*18cc0*/  ISETP.LT.AND P2, PT, R66, UR4, !P0 ;  /* 0x0000000442007c0c */ /* 0x000fe2000c741270 */
[----:B------:R-:W-:-:S02]  /*18cd0*/  ULDC UR4, c[0x0][0x248] ;  /* 0x0000920000047ab9 */ /* 0x000fc40000000800 */
        /* <DEDUP_REMOVED lines=8> */
[----:B------:R-:W-:Y:S02]  /*18d60*/  STL.64 [R1+0xf78], R136 ;  /* 0x000f788801007387 */ /* 0x000fe40000100a00 */
[----:B------:R-:W-:Y:S01]  /*18d70*/  VIADD R128, R148, UR4 ;  /* 0x0000000494807c36 */ /* 0x000fe20008000000 */
[----:B------:R-:W-:Y:S01]  /*18d80*/  ULDC UR4, c[0x0][0x248] ;  /* 0x0000920000047ab9 */ /* 0x000fe20000000800 */
[----:B------:R0:W-:Y:S04]  /*18d90*/  @P3 STG.E.U16 desc[UR22][R4.64], R68 ;  /* 0x0000004404003986 */ /* 0x0001e8000c101516 */
[----:B------:R-:W-:Y:S04]  /*18da0*/  STL.64 [R1+0xf88], R130 ;  /* 0x000f888201007387 */ /* 0x000fe80000100a00 */
[----:B------:R-:W-:Y:S01]  /*18db0*/  STL.64 [R1+0xf90], R132 ;  /* 0x000f908401007387 */ /* 0x000fe20000100a00 */
[----:B0-----:R-:W-:-:S03]  /*18dc0*/  LEA R4, P3, R138, R2, 0x1 ;  /* 0x000000028a047211 */ /* 0x001fc600078608ff */
[----:B------:R-:W-:Y:S01]  /*18dd0*/  STL.64 [R1+0xf68], R250 ;  /* 0x000f68fa01007387 */ /* 0x000fe20000100a00 */
[----:B------:R-:W-:-:S03]  /*18de0*/  LEA.HI.X.SX32 R5, R138, R3, 0x1, P3 ;  /* 0x000000038a057211 */ /* 0x000fc600018f0eff */
[----:B------:R0:W-:Y:S01]  /*18df0*/  STL.64 [R1+0xf50], R142 ;  /* 0x000f508e01007387 */ /* 0x0001e20000100a00 */
[----:B------:R-:W-:-:S03]  /*18e00*/  VIADD R66, R7, 0x57 ;  /* 0x0000005707427836 */ /* 0x000fc60000000000 */
[----:B------:R1:W-:Y:S01]  /*18e10*/  @P4 STG.E.U16 desc[UR22][R4.64], R69 ;  /* 0x0000004504004986 */ /* 0x0003e2000c101516 */
[----:B0-----:R-:W-:Y:S01]  /*18e20*/  VIADD R142, R128, UR4 ;  /* 0x00000004808e7c36 */ /* 0x001fe20008000000 */
[----:B------:R-:W-:-:S03]  /*18e30*/  ULDC UR4, c[0x0][0x248] ;  /* 0x0000920000047ab9 */ /* 0x000fc60000000800 */
[----:B------:R-:W-:Y:S01]  /*18e40*/  VIADD R138, R142, UR4 ;  /* 0x000000048e8a7c36 */ /* 0x000fe20008000000 */
[----:B-1----:R-:W-:Y:S01]  /*18e50*/  LEA R4, P4, R64, R2, 0x1 ;  /* 0x0000000240047211 */ /* 0x002fe200078808ff */
[----:B------:R-:W-:Y:S02]  /*18e60*/  ULDC UR4, c[0x0][0x248] ;  /* 0x0000920000047ab9 */ /* 0x000fe40000000800 */
[----:B------:R-:W-:Y:S01]  /*18e70*/  VIADD R139, R138, UR4 ;  /* 0x000000048a8b7c36 */ /* 0x000fe20008000000 */
[----:B------:R-:W-:Y:S01]  /*18e80*/  PRMT R69, R69, 0x7632, R69 ;  /* 0x0000763245457816 */ /* 0x000fe20000000045 */
[----:B------:R-:W-:Y:S01]  /*18e90*/  ULDC UR4, c[0x0][0x248] ;  /* 0x0000920000047ab9 */ /* 0x000fe20000000800 */
[----:B------:R-:W-:Y:S01]  /*18ea0*/  LEA.HI.X.SX32 R5, R64, R3, 0x1, P4 ;  /* 0x0000000340057211 */ /* 0x000fe200020f0eff */
[----:B------:R-:W-:Y:S01]  /*18eb0*/  VIADD R144, R139, UR4 ;  /* 0x000000048b907c36 */ /* 0x000fe20008000000 */
[----:B------:R-:W-:Y:S01]  /*18ec0*/  ISETP.LT.AND P3, PT, R66, UR6, !P0 ;  /* 0x0000000642007c0c */ /* 0x000fe2000c761270 */
[C---:B------:R-:W-:Y:S01]  /*18ed0*/  VIADD R66, R7.reuse, 0x58 ;  /* 0x0000005807427836 */ /* 0x040fe20000000000 */
[----:B------:R-:W-:Y:S01]  /*18ee0*/  ULDC UR4, c[0x0][0x248] ;  /* 0x0000920000047ab9 */ /* 0x000fe20000000800 */
[----:B------:R-:W-:Y:S01]  /*18ef0*/  ULDC UR6, c[0x0][0x22c] ;  /* 0x00008b0000067ab9 */ /* 0x000fe20000000800 */
[----:B------:R0:W-:Y:S01]  /*18f00*/  @P5 STG.E.U16 desc[UR22][R4.64], R69 ;  /* 0x0000004504005986 */ /* 0x0001e2000c101516 */
[----:B------:R-:W-:Y:S01]  /*18f10*/  VIADD R145, R144, UR4 ;  /* 0x0000000490917c36 */ /* 0x000fe20008000000 */
[----:B------:R-:W-:Y:S01]  /*18f20*/  ISETP.LT.AND P4, PT, R66, UR6, !P0 ;  /* 0x0000000642007c0c */ /* 0x000fe2000c781270 */
[----:B------:R-:W-:Y:S01]  /*18f30*/  VIADD R64, R7, 0x59 ;  /* 0x0000005907407836 */ /* 0x000fe20000000000 */
[----:B------:R-:W-:Y:S01]  /*18f40*/  STL.64 [R1+0xfa8], R148 ;  /* 0x000fa89401007387 */ /* 0x000fe20000100a00 */
[----:B------:R-:W-:Y:S01]  /*18f50*/  ULDC UR6, c[0x0][0x248] ;  /* 0x0000920000067ab9 */ /* 0x000fe20000000800 */
[----:B------:R-:W-:-:S02]  /*18f60*/  ULDC UR4, c[0x0][0x22c] ;  /* 0x00008b0000047ab9 */ /* 0x000fc40000000800 */
[----:B------:R-:W-:Y:S01]  /*18f70*/  STL.64 [R1+0xfb8], R128 ;  /* 0x000fb88001007387 */ /* 0x000fe20000100a00 */
[----:B0-----:R-:W-:-:S03]  /*18f80*/  LEA R4, P5, R140, R2, 0x1 ;  /* 0x000000028c047211 */ /* 0x001fc600078a08ff */
[----:B------:R0:W-:Y:S01]  /*18f90*/  STL.64 [R1+0xf70], R138 ;  /* 0x000f708a01007387 */ /* 0x0001e20000100a00 */
[----:B------:R-:W-:Y:S02]  /*18fa0*/  LEA.HI.X.SX32 R5, R140, R3, 0x1, P5 ;  /* 0x000000038c057211 */ /* 0x000fe400028f0eff */
[----:B------:R-:W-:Y:S01]  /*18fb0*/  ISETP.LT.AND P5, PT, R64, UR4, !P0 ;  /* 0x0000000440007c0c */ /* 0x000fe2000c7a1270 */
[----:B------:R-:W-:Y:S01]  /*18fc0*/  ULDC UR4, c[0x0][0x248] ;  /* 0x0000920000047ab9 */ /* 0x000fe20000000800 */
[----:B0-----:R-:W-:Y:S01]  /*18fd0*/  VIADD R138, R145, UR6 ;  /* 0x00000006918a7c36 */ /* 0x001fe20008000000 */
[----:B------:R0:W-:Y:S01]  /*18fe0*/  @P6 STG.E.U16 desc[UR22][R4.64], R70 ;  /* 0x0000004604006986 */ /* 0x0001e2000c101516 */
[----:B------:R-:W-:Y:S01]  /*18ff0*/  VIADD R64, R7, 0x5a ;  /* 0x0000005a07407836 */ /* 0x000fe20000000000 */
[----:B------:R-:W-:Y:S01]  /*19000*/  ULDC UR6, c[0x0][0x248] ;  /* 0x0000920000067ab9 */ /* 0x000fe20000000800 */
[----:B------:R-:W-:Y:S01]  /*19010*/  VIADD R152, R138, UR4 ;  /* 0x000000048a987c36 */ /* 0x000fe20008000000 */
[----:B------:R-:W-:-:S03]  /*19020*/  ULDC UR4, c[0x0][0x248] ;  /* 0x0000920000047ab9 */ /* 0x000fc60000000800 */
[----:B------:R-:W-:Y:S01]  /*19030*/  VIADD R146, R152, UR4 ;  /* 0x0000000498927c36 */ /* 0x000fe20008000000 */
[----:B------:R-:W-:-:S03]  /*19040*/  ULDC UR4, c[0x0][0x248] ;  /* 0x0000920000047ab9 */ /* 0x000fc60000000800 */
[----:B------:R-:W-:Y:S01]  /*19050*/  VIADD R141, R146, UR4 ;  /* 0x00000004928d7c36 */ /* 0x000fe20008000000 */
[----:B0-----:R-:W-:Y:S01]  /*19060*/  LEA R4, P6, R57, R2, 0x1 ;  /* 0x0000000239047211 */ /* 0x001fe200078c08ff */
[----:B------:R-:W-:Y:S02]  /*19070*/  ULDC UR4, c[0x0][0x22c] ;  /* 0x00008b0000047ab9 */ /* 0x000fe40000000800 */
[----:B------:R-:W-:Y:S01]  /*19080*/  VIADD R147, R141, UR6 ;  /* 0x000000068d937c36 */ /* 0x000fe20008000000 */
[----:B------:R-:W-:Y:S01]  /*19090*/  LEA.HI.X.SX32 R5, R57, R3, 0x1, P6 ;  /* 0x0000000339057211 */ /* 0x000fe200030f0eff */
[----:B------:R-:W-:Y:S01]  /*190a0*/  ULDC UR6, c[0x0][0x22c] ;  /* 0x00008b0000067ab9 */ /* 0x000fe20000000800 */
[----:B------:R-:W-:Y:S01]  /*190b0*/  ISETP.LT.AND P6, PT, R64, UR4, !P0 ;  /* 0x0000000440007c0c */ /* 0x000fe2000c7c1270 */
[----:B------:R-:W-:Y:S02]  /*190c0*/  ULDC UR4, c[0x0][0x248] ;  /* 0x0000920000047ab9 */ /* 0x000fe40000000800 */
[----:B------:R-:W-:Y:S01]  /*190d0*/  VIADD R140, R147, UR4 ;  /* 0x00000004938c7c36 */ /* 0x000fe20008000000 */
[----:B------:R-:W-:Y:S01]  /*190e0*/  ULDC UR4, c[0x0][0x248] ;  /* 0x0000920000047ab9 */ /* 0x000fe20000000800 */
[----:B------:R-:W-:-:S02]  /*190f0*/  PRMT R70, R70, 0x7632, R70 ;  /* 0x0000763246467816 */ /* 0x000fc40000000046 */
        /* <DEDUP_REMOVED lines=10> */
[----:B------:R-:W-:-:S03]  /*191a0*/  ULDC UR4, c[0x0][0x248] ;  /* 0x0000920000047ab9 */ /* 0x000fc60000000800 */
[----:B------:R-:W-:Y:S01]  /*191b0*/  VIADD R150, R56, UR4 ;  /* 0x0000000438967c36 */ /* 0x000fe20008000000 */
[----:B------:R-:W-:Y:S01]  /*191c0*/  ULDC UR4, c[0x0][0x248] ;  /* 0x0000920000047ab9 */ /* 0x000fe20000000800 */
[----:B------:R-:W-:Y:S01]  /*191d0*/  VIADD R64, R7, 0x5b ;  /* 0x0000005b07407836 */ /* 0x000fe20000000000 */
[----:B------:R0:W-:Y:S01]  /*191e0*/  @P2 STG.E.U16 desc[UR22][R4.64], R71 ;  /* 0x0000004704002986 */ /* 0x0001e2000c101516 */
[----:B------:R-:W-:Y:S01]  /*191f0*/  VIADD R151, R150, UR4 ;  /* 0x0000000496977c36 */ /* 0x000fe20008000000 */
[----:B------:R-:W-:Y:S01]  /*19200*/  ULDC UR4, c[0x0][0x248] ;  /* 0x0000920000047ab9 */ /* 0x000fe20000000800 */
[----:B------:R-:W-:Y:S02]  /*19210*/  PRMT R66, R71, 0x7632, R66 ;  /* 0x0000763247427816 */ /* 0x000fe40000000042 */
        /* <DEDUP_REMOVED lines=8> */
[----:B------:R-:W-:Y:S01]  /*192a0*/  STL.64 [R1+0xfb0], R144 ;  /* 0x000fb09001007387 */ /* 0x000fe20000100a00 */
[----:B------:R-:W-:Y:S01]  /*192b0*/  ULDC UR4, c[0x0][0x248] ;  /* 0x0000920000047ab9 */ /* 0x000fe20000000800 */
[----:B------:R-:W-:Y:S02]  /*192c0*/  ISETP.LT.AND P2, PT, R64, UR6, !P0 ;  /* 0x0000000640007c0c */ /* 0x000fe4000c741270 */
[----:B------:R0:W-:Y:S01]  /*192d0*/  @P3 STG.E.U16 desc[UR22][R4.64], R66 ;  /* 0x0000004204003986 */ /* 0x0001e2000c101516 */
[----:B------:R-:W-:Y:S01]  /*192e0*/  VIADD R64, R7, 0x5d ;  /* 0x0000005d07407836 */ /* 0x000fe20000000000 */
[----:B------:R-:W-:Y:S02]  /*192f0*/  ULDC UR6, c[0x0][0x248] ;  /* 0x0000920000067ab9 */ /* 0x000fe40000000800 */
[----:B------:R1:W-:Y:S01]  /*19300*/  STL.64 [R1+0xf20], R156 ;  /* 0x000f209c01007387 */ /* 0x0003e20000100a00 */
[----:B0-----:R-:W-:Y:S01]  /*19310*/  LEA R4, P3, R153, R2, 0x1 ;  /* 0x0000000299047211 */ /* 0x001fe200078608ff */
[----:B-1----:R-:W-:-:S03]  /*19320*/  VIADD R156, R158, UR4 ;  /* 0x000000049e9c7c36 */ /* 0x002fc60008000000 */
[----:B------:R-:W-:Y:S01]  /*19330*/  LEA.HI.X.SX32 R5, R153, R3, 0x1, P3 ;  /* 0x0000000399057211 */ /* 0x000fe200018f0eff */
[----:B------:R-:W-:Y:S01]  /*19340*/  ULDC UR4, c[0x0][0x22c] ;  /* 0x00008b0000047ab9 */ /* 0x000fe20000000800 */
[----:B------:R-:W-:Y:S01]  /*19350*/  VIADD R153, R156, UR6 ;  /* 0x000000069c997c36 */ /* 0x000fe20008000000 */
[----:B------:R-:W-:Y:S01]  /*19360*/  ISETP.LT.AND P3, PT, R64, UR4, !P0 ;  /* 0x0000000440007c0c */ /* 0x000fe2000c761270 */
[----:B------:R-:W-:Y:S01]  /*19370*/  ULDC UR4, c[0x0][0x248] ;  /* 0x0000920000047ab9 */ /* 0x000fe20000000800 */
[----:B------:R0:W-:Y:S01]  /*19380*/  STL.64 [R1+0xf30], R56 ;  /* 0x000f303801007387 */ /* 0x0001e20000100a00 */
[----:B------:R-:W-:Y:S01]  /*19390*/  VIADD R161, R153, UR4 ;  /* 0x0000000499a17c36 */ /* 0x000fe20008000000 */
[----:B------:R-:W-:Y:S01]  /*193a0*/  ULDC UR4, c[0x0][0x248] ;  /* 0x0000920000047ab9 */ /* 0x000fe20000000800 */
[----:B------:R-:W-:Y:S02]  /*193b0*/  ULDC UR6, c[0x0][0x248] ;  /* 0x0000920000067ab9 */ /* 0x000fe40000000800 */
[----:B------:R-:W-:Y:S01]  /*193c0*/  VIADD R160, R161, UR4 ;  /* 0x00000004a1a07c36 */ /* 0x000fe20008000000 */
[----:B------:R-:W-:Y:S01]  /*193d0*/  ULDC UR4, c[0x0][0x248] ;  /* 0x0000920000047ab9 */ /* 0x000fe20000000800 */
[----:B------:R1:W-:Y:S01]  /*193e0*/  @P4 STG.E.U16 desc[UR22][R4.64], R80 ;  /* 0x0000005004004986 */ /* 0x0003e2000c101516 */
[----:B------:R-:W-:-:S02]  /*193f0*/  VIADD R64, R7, 0x5e ;  /* 0x0000005e07407836 */ /* 0x000fc40000000000 */
[----:B0-----:R-:W-:Y:S01]  /*19400*/  VIADD R56, R160, UR4 ;  /* 0x00000004a0387c36 */ /* 0x001fe20008000000 */
[----:B------:R-:W-:Y:S01]  /*19410*/  ULDC UR4, c[0x0][0x22c] ;  /* 0x00008b0000047ab9 */ /* 0x000fe20000000800 */
[----:B-1----:R-:W-:Y:S02]  /*19420*/  LEA R4, P4, R154, R2, 0x1 ;  /* 0x000000029a047211 */ /* 0x002fe400078808ff */
[----:B------:R-:W-:Y:S01]  /*19430*/  VIADD R57, R56, UR6 ;  /* 0x0000000638397c36 */ /* 0x000fe20008000000 */
[----:B------:R-:W-:Y:S01]  /*19440*/  PRMT R80, R80, 0x7632, R80 ;  /* 0x0000763250507816 */ /* 0x000fe20000000050 */
[----:B------:R-:W-:Y:S01]  /*19450*/  ULDC UR6, c[0x0][0x22c] ;  /* 0x00008b0000067ab9 */ /* 0x000fe20000000800 */
[----:B------:R-:W-:Y:S02]  /*19460*/  LEA.HI.X.SX32 R5, R154, R3, 0x1, P4 ;  /* 0x000000039a057211 */ /* 0x000fe400020f0eff */
[----:B------:R-:W-:Y:S01]  /*19470*/  ISETP.LT.AND P4, PT, R64, UR4, !P0 ;  /* 0x0000000440007c0c */ /* 0x000fe2000c781270 */
[----:B------:R-:W-:-:S02]  /*19480*/  ULDC UR4, c[0x0][0x248] ;  /* 0x0000920000047ab9 */ /* 0x000fc40000000800 */
        /* <DEDUP_REMOVED lines=13> */
[----:B------:R-:W-:Y:S02]  /*19560*/  VIADD R64, R7, 0x5f ;  /* 0x0000005f07407836 */ /* 0x000fe40000000000 */
        /* <DEDUP_REMOVED lines=8> */
[----:B------:R-:W-:Y:S01]  /*195f0*/  ULDC UR6, c[0x0][0x248] ;  /* 0x0000920000067ab9 */ /* 0x000fe20000000800 */
[CC--:B0-----:R-:W-:Y:S02]  /*19600*/  LEA R4, P6, R65.reuse, R2.reuse, 0x1 ;  /* 0x0000000241047211 */ /* 0x0c1fe400078c08ff */
[----:B------:R-:W-:Y:S01]  /*19610*/  VIADD R167, R246, UR4 ;  /* 0x00000004f6a77c36 */ /* 0x000fe20008000000 */
[----:B------:R-:W-:Y:S01]  /*19620*/  ULDC UR4, c[0x0][0x248] ;  /* 0x0000920000047ab9 */ /* 0x000fe20000000800 */
[----:B------:R-:W-:Y:S02]  /*19630*/  LEA.HI.X.SX32 R5, R65, R3, 0x1, P6 ;  /* 0x0000000341057211 */ /* 0x000fe400030f0eff */
[----:B------:R-:W-:Y:S02]  /*19640*/  LEA R64, P6, R166, R2, 0x1 ;  /* 0x00000002a6407211 */ /* 0x000fe400078c08ff */
[----:B------:R-:W-:-:S02]  /*19650*/  PRMT R81, R81, 0x7632, R81 ;  /* 0x0000763251517816 */ /* 0x000fc40000000051 */
[----:B------:R-:W-:Y:S01]  /*19660*/  LEA.HI.X.SX32 R65, R166, R3, 0x1, P6 ;  /* 0x00000003a6417211 */ /* 0x000fe200030f0eff */
[----:B------:R-:W-:Y:S01]  /*19670*/  VIADD R166, R167, UR4 ;  /* 0x00000004a7a67c36 */ /* 0x000fe20008000000 */
[----:B------:R-:W-:Y:S01]  /*19680*/  ULDC UR4, c[0x0][0x248] ;  /* 0x0000920000047ab9 */ /* 0x000fe20000000800 */
[----:B------:R-:W-:Y:S02]  /*19690*/  VIADD R66, R7, 0x6f ;  /* 0x0000006f07427836 */ /* 0x000fe40000000000 */
[----:B------:R-:W-:Y:S01]  /*196a0*/  VIADD R213, R166, UR4 ;  /* 0x00000004a6d57c36 */ /* 0x000fe20008000000 */
[----:B------:R0:W-:Y:S01]  /*196b0*/  @P1 STG.E.U16 desc[UR22][R4.64], R81 ;  /* 0x0000005104001986 */ /* 0x0001e2000c101516 */
[----:B------:R-:W-:Y:S01]  /*196c0*/  ULDC UR4, c[0x0][0x248] ;  /* 0x0000920000047ab9 */ /* 0x000fe20000000800 */
[----:B------:R-:W-:Y:S01]  /*196d0*/  ISETP.LT.AND P1, PT, R66, UR5, !P0 ;  /* 0x0000000542007c0c */ /* 0x000fe2000c721270 */
[----:B------:R-:W-:Y:S01]  /*196e0*/  VIADD R212, R213, UR4 ;  /* 0x00000004d5d47c36 */ /* 0x000fe20008000000 */
[----:B------:R1:W-:Y:S01]  /*196f0*/  @P2 STG.E.U16 desc[UR22][R64.64], R82 ;  /* 0x0000005240002986 */ /* 0x0003e2000c101516 */
[----:B------:R-:W-:Y:S01]  /*19700*/  ULDC UR5, c[0x0][0x248] ;  /* 0x0000920000057ab9 */ /* 0x000fe20000000800 */
[----:B------:R-:W-:Y:S01]  /*19710*/  ULDC UR4, c[0x0][0x22c] ;  /* 0x00008b0000047ab9 */ /* 0x000fe20000000800 */
[----:B------:R-:W-:Y:S01]  /*19720*/  VIADD R169, R212, UR5 ;  /* 0x00000005d4a97c36 */ /* 0x000fe20008000000 */
[----:B------:R-:W-:Y:S01]  /*19730*/  ULDC UR5, c[0x0][0x22c] ;  /* 0x00008b0000057ab9 */ /* 0x000fe20000000800 */
[----:B0-----:R-:W-:Y:S01]  /*19740*/  LEA R4, P2, R168, R2, 0x1 ;  /* 0x00000002a8047211 */ /* 0x001fe200078408ff */
[----:B-1----:R-:W-:-:S03]  /*19750*/  VIADD R64, R7, 0x6e ;  /* 0x0000006e07407836 */ /* 0x002fc60000000000 */
        /* <DEDUP_REMOVED lines=21> */
[----:B------:R0:W-:Y:S01]  /*198b0*/  @P4 STG.E.U16 desc[UR22][R4.64], R83 ;  /* 0x0000005304004986 */ /* 0x0001e2000c101516 */
[----:B------:R-:W-:Y:S02]  /*198c0*/  ULDC UR4, c[0x0][0x248] ;  /* 0x0000920000047ab9 */ /* 0x000fe40000000800 */
[----:B------:R-:W-:Y:S01]  /*198d0*/  VIADD R173, R207, UR4 ;  /* 0x00000004cfad7c36 */ /* 0x000fe20008000000 */
[----:B------:R-:W-:Y:S01]  /*198e0*/  ULDC UR4, c[0x0][0x248] ;  /* 0x0000920000047ab9 */ /* 0x000fe20000000800 */
[----:B------:R-:W-:Y:S01]  /*198f0*/  ISETP.LT.AND P3, PT, R64, UR5, !P0 ;  /* 0x0000000540007c0c */ /* 0x000fe2000c761270 */
[----:B------:R-:W-:Y:S01]  /*19900*/  VIADD R64, R7, 0x62 ;  /* 0x0000006207407836 */ /* 0x000fe20000000000 */
[----:B------:R-:W-:Y:S01]  /*19910*/  ULDC UR5, c[0x0][0x22c] ;  /* 0x00008b0000057ab9 */ /* 0x000fe20000000800 */
[----:B0-----:R-:W-:-:S04]  /*19920*/  LEA R4, P4, R172, R2, 0x1 ;  /* 0x00000002ac047211 */ /* 0x001fc800078808ff */
[----:B------:R-:W-:Y:S01]  /*19930*/  LEA.HI.X.SX32 R5, R172, R3, 0x1, P4 ;  /* 0x00000003ac057211 */ /* 0x000fe200020f0eff */
[----:B------:R-:W-:Y:S01]  /*19940*/  VIADD R172, R173, UR4 ;  /* 0x00000004adac7c36 */ /* 0x000fe20008000000 */
[----:B------:R-:W-:Y:S01]  /*19950*/  ULDC UR4, c[0x0][0x248] ;  /* 0x0000920000047ab9 */ /* 0x000fe20000000800 */
[----:B------:R-:W-:Y:S02]  /*19960*/  PRMT R65, R83, 0x7632, R65 ;  /* 0x0000763253417816 */ /* 0x000fe40000000041 */
[----:B------:R-:W-:Y:S01]  /*19970*/  VIADD R206, R172, UR4 ;  /* 0x00000004acce7c36 */ /* 0x000fe20008000000 */
[----:B------:R-:W-:Y:S01]  /*19980*/  ISETP.LT.AND P4, PT, R64, UR5, !P0 ;  /* 0x0000000540007c0c */ /* 0x000fe2000c781270 */
[----:B------:R-:W-:Y:S01]  /*19990*/  ULDC UR5, c[0x0][0x248] ;  /* 0x0000920000057ab9 */ /* 0x000fe20000000800 */
[----:B------:R0:W-:Y:S01]  /*199a0*/  @P5 STG.E.U16 desc[UR22][R4.64], R65 ;  /* 0x0000004104005986 */ /* 0x0001e2000c101516 */
[----:B------:R-:W-:Y:S01]  /*199b0*/  VIADD R205, R206, UR5 ;  /* 0x00000005cecd7c36 */ /* 0x000fe20008000000 */
[----:B------:R-:W-:Y:S01]  /*199c0*/  ULDC UR4, c[0x0][0x248] ;  /* 0x0000920000047ab9 */ /* 0x000fe20000000800 */
[-C--:B------:R-:W-:Y:S01]  /*199d0*/  LEA R66, P6, R177, R2.reuse, 0x1 ;  /* 0x00000002b1427211 */ /* 0x080fe200078c08ff */
[----:B------:R-:W-:Y:S01]  /*199e0*/  ULDC UR5, c[0x0][0x248] ;  /* 0x0000920000057ab9 */ /* 0x000fe20000000800 */
[----:B------:R-:W-:Y:S01]  /*199f0*/  VIADD R175, R205, UR4 ;  /* 0x00000004cdaf7c36 */ /* 0x000fe20008000000 */
[----:B------:R-:W-:Y:S01]  /*19a00*/  ULDC UR4, c[0x0][0x248] ;  /* 0x0000920000047ab9 */ /* 0x000fe20000000800 */
[----:B0-----:R-:W-:-:S02]  /*19a10*/  LEA R4, P5, R194, R2, 0x1 ;  /* 0x00000002c2047211 */ /* 0x001fc400078a08ff */
[----:B------:R-:W-:Y:S01]  /*19a20*/  VIADD R174, R175, UR6 ;  /* 0x00000006afae7c36 */ /* 0x000fe20008000000 */
[-C--:B------:R-:W-:Y:S01]  /*19a30*/  LEA.HI.X.SX32 R67, R177, R3.reuse, 0x1, P6 ;  /* 0x00000003b1437211 */ /* 0x080fe200030f0eff */
[----:B------:R-:W-:Y:S01]  /*19a40*/  ULDC UR6, c[0x0][0x248] ;  /* 0x0000920000067ab9 */ /* 0x000fe20000000800 */
[-C--:B------:R-:W-:Y:S02]  /*19a50*/  LEA.HI.X.SX32 R5, R194, R3.reuse, 0x1, P5 ;  /* 0x00000003c2057211 */ /* 0x080fe400028f0eff */
[CC--:B------:R-:W-:Y:S02]  /*19a60*/  LEA R64, P5, R193.reuse, R2.reuse, 0x1 ;  /* 0x00000002c1407211 */ /* 0x0c0fe400078a08ff */
[-C--:B------:R-:W-:Y:S01]  /*19a70*/  LEA R70, P6, R176, R2.reuse, 0x1 ;  /* 0x00000002b0467211 */ /* 0x080fe200078c08ff */
[----:B------:R-:W-:Y:S01]  /*19a80*/  VIADD R203, R174, UR7 ;  /* 0x00000007aecb7c36 */ /* 0x000fe20008000000 */
[----:B------:R-:W-:Y:S01]  /*19a90*/  LEA.HI.X.SX32 R65, R193, R3, 0x1, P5 ;  /* 0x00000003c1417211 */ /* 0x000fe200028f0eff */
[----:B------:R-:W-:Y:S01]  /*19aa0*/  VIADD R105, R7, 0x60 ;  /* 0x0000006007697836 */ /* 0x000fe20000000000 */
[----:B------:R-:W-:-:S02]  /*19ab0*/  LEA R68, P5, R192, R2, 0x1 ;  /* 0x00000002c0447211 */ /* 0x000fc400078a08ff */
[-C--:B------:R-:W-:Y:S01]  /*19ac0*/  LEA.HI.X.SX32 R71, R176, R3.reuse, 0x1, P6 ;  /* 0x00000003b0477211 */ /* 0x080fe200030f0eff */
[----:B------:R-:W-:Y:S01]  /*19ad0*/  ULDC UR7, c[0x0][0x248] ;  /* 0x0000920000077ab9 */ /* 0x000fe20000000800 */
[-C--:B------:R-:W-:Y:S01]  /*19ae0*/  LEA R74, P6, R190, R2.reuse, 0x1 ;  /* 0x00000002be4a7211 */ /* 0x080fe200078c08ff */
[----:B------:R-:W-:Y:S01]  /*19af0*/  VIADD R201, R203, UR5 ;  /* 0x00000005cbc97c36 */ /* 0x000fe20008000000 */
[-C--:B------:R-:W-:Y:S01]  /*19b00*/  LEA.HI.X.SX32 R69, R192, R3.reuse, 0x1, P5 ;  /* 0x00000003c0457211 */ /* 0x080fe200028f0eff */
[----:B------:R-:W-:Y:S01]  /*19b10*/  ULDC UR5, c[0x0][0x248] ;  /* 0x0000920000057ab9 */ /* 0x000fe20000000800 */
[-C--:B------:R-:W-:Y:S02]  /*19b20*/  LEA R72, P5, R191, R2.reuse, 0x1 ;  /* 0x00000002bf487211 */ /* 0x080fe400078a08ff */
[-C--:B------:R-:W-:Y:S01]  /*19b30*/  LEA.HI.X.SX32 R75, R190, R3.reuse, 0x1, P6 ;  /* 0x00000003be4b7211 */ /* 0x080fe200030f0eff */
[----:B------:R-:W-:Y:S01]  /*19b40*/  VIADD R177, R201, UR8 ;  /* 0x00000008c9b17c36 */ /* 0x000fe20008000000 */
[CC--:B------:R-:W-:Y:S01]  /*19b50*/  LEA R78, P6, R178.reuse, R2.reuse, 0x1 ;  /* 0x00000002b24e7211 */ /* 0x0c0fe200078c08ff */
[----:B------:R-:W-:Y:S01]  /*19b60*/  STL.64 [R1+0xf38], R150 ;  /* 0x000f389601007387 */ /* 0x000fe20000100a00 */
[-C--:B------:R-:W-:Y:S01]  /*19b70*/  LEA.HI.X.SX32 R73, R191, R3.reuse, 0x1, P5 ;  /* 0x00000003bf497211 */ /* 0x080fe200028f0eff */
[----:B------:R-:W-:Y:S01]  /*19b80*/  ULDC UR8, c[0x0][0x248] ;  /* 0x0000920000087ab9 */ /* 0x000fe20000000800 */
[-C--:B------:R-:W-:Y:S01]  /*19b90*/  LEA R76, P5, R179, R2.reuse, 0x1 ;  /* 0x00000002b34c7211 */ /* 0x080fe200078a08ff */
[----:B------:R-:W-:Y:S01]  /*19ba0*/  VIADD R176, R177, UR9 ;  /* 0x00000009b1b07c36 */ /* 0x000fe20008000000 */
[----:B------:R-:W-:Y:S01]  /*19bb0*/  LEA.HI.X.SX32 R79, R178, R3, 0x1, P6 ;  /* 0x00000003b24f7211 */ /* 0x000fe200030f0eff */
[----:B------:R-:W-:Y:S01]  /*19bc0*/  STL.64 [R1+0xf28], R158 ;  /* 0x000f289e01007387 */ /* 0x000fe20000100a00 */
[----:B------:R-:W-:-:S02]  /*19bd0*/  LEA R82, P6, R188, R2, 0x1 ;  /* 0x00000002bc527211 */ /* 0x000fc400078c08ff */
[-C--:B------:R-:W-:Y:S01]  /*19be0*/  LEA.HI.X.SX32 R77, R179, R3.reuse, 0x1, P5 ;  /* 0x00000003b34d7211 */ /* 0x080fe200028f0eff */
[----:B------:R-:W-:Y:S01]  /*19bf0*/  VIADD R200, R176, UR4 ;  /* 0x00000004b0c87c36 */ /* 0x000fe20008000000 */
[-C--:B------:R-:W-:Y:S01]  /*19c00*/  LEA R80, P5, R189, R2.reuse, 0x1 ;  /* 0x00000002bd507211 */ /* 0x080fe200078a08ff */
[----:B------:R-:W-:Y:S01]  /*19c10*/  STL.64 [R1+0xf40], R152 ;  /* 0x000f409801007387 */ /* 0x000fe20000100a00 */
[-C--:B------:R-:W-:Y:S01]  /*19c20*/  LEA.HI.X.SX32 R83, R188, R3.reuse, 0x1, P6 ;  /* 0x00000003bc537211 */ /* 0x080fe200030f0eff */
[----:B------:R-:W-:Y:S01]  /*19c30*/  ULDC UR4, c[0x0][0x248] ;  /* 0x0000920000047ab9 */ /* 0x000fe20000000800 */
[-C--:B------:R-:W-:Y:S01]  /*19c40*/  LEA R86, P6, R181, R2.reuse, 0x1 ;  /* 0x00000002b5567211 */ /* 0x080fe200078c08ff */
[----:B------:R-:W-:Y:S01]  /*19c50*/  VIADD R199, R200, UR10 ;  /* 0x0000000ac8c77c36 */ /* 0x000fe20008000000 */
[-C--:B------:R-:W-:Y:S01]  /*19c60*/  LEA.HI.X.SX32 R81, R189, R3.reuse, 0x1, P5 ;  /* 0x00000003bd517211 */ /* 0x080fe200028f0eff */
[----:B------:R-:W-:Y:S01]  /*19c70*/  STL.64 [R1+0xf48], R160 ;  /* 0x000f48a001007387 */ /* 0x000fe20000100a00 */
[-C--:B------:R-:W-:Y:S01]  /*19c80*/  LEA R84, P5, R187, R2.reuse, 0x1 ;  /* 0x00000002bb547211 */ /* 0x080fe200078a08ff */
[----:B------:R-:W-:Y:S01]  /*19c90*/  VIADD R15, R7, 0x61 ;  /* 0x00000061070f7836 */ /* 0x000fe20000000000 */
[-C--:B------:R-:W-:Y:S01]  /*19ca0*/  LEA.HI.X.SX32 R87, R181, R3.reuse, 0x1, P6 ;  /* 0x00000003b5577211 */ /* 0x080fe200030f0eff */
[----:B------:R-:W-:Y:S01]  /*19cb0*/  ULDC UR9, c[0x0][0x248] ;  /* 0x0000920000097ab9 */ /* 0x000fe20000000800 */
[-C--:B------:R-:W-:Y:S01]  /*19cc0*/  LEA R98, P6, R186, R2.reuse, 0x1 ;  /* 0x00000002ba627211 */ /* 0x080fe200078c08ff */
[----:B------:R-:W-:Y:S01]  /*19cd0*/  VIADD R179, R199, UR6 ;  /* 0x00000006c7b37c36 */ /* 0x000fe20008000000 */
[-C--:B------:R-:W-:Y:S01]  /*19ce0*/  LEA.HI.X.SX32 R85, R187, R3.reuse, 0x1, P5 ;  /* 0x00000003bb557211 */ /* 0x080fe200028f0eff */
[----:B------:R-:W-:Y:S01]  /*19cf0*/  STL.64 [R1+0xf18], R164 ;  /* 0x000f18a401007387 */ /* 0x000fe20000100a00 */
[-C--:B------:R-:W-:Y:S01]  /*19d00*/  LEA R96, P5, R180, R2.reuse, 0x1 ;  /* 0x00000002b4607211 */ /* 0x080fe200078a08ff */
[----:B------:R-:W-:Y:S01]  /*19d10*/  ULDC UR10, c[0x0][0x248] ;  /* 0x00009200000a7ab9 */ /* 0x000fe20000000800 */
[-C--:B------:R-:W-:Y:S01]  /*19d20*/  LEA.HI.X.SX32 R99, R186, R3.reuse, 0x1, P6 ;  /* 0x00000003ba637211 */ /* 0x080fe200030f0eff */
[----:B------:R-:W-:Y:S01]  /*19d30*/  VIADD R178, R179, UR7 ;  /* 0x00000007b3b27c36 */ /* 0x000fe20008000000 */
[-C--:B------:R-:W-:Y:S01]  /*19d40*/  LEA R104, P6, R183, R2.reuse, 0x1 ;  /* 0x00000002b7687211 */ /* 0x080fe200078c08ff */
[----:B------:R-:W2:Y:S01]  /*19d50*/  LDL.LU R137, [R1+0x314] ;  /* 0x0003140001897983 */ /* 0x000ea20000300800 */
[-C--:B------:R-:W-:Y:S01]  /*19d60*/  LEA.HI.X.SX32 R97, R180, R3.reuse, 0x1, P5 ;  /* 0x00000003b4617211 */ /* 0x080fe200028f0eff */
[----:B------:R-:W-:Y:S01]  /*19d70*/  ULDC UR6, c[0x0][0x248] ;  /* 0x0000920000067ab9 */ /* 0x000fe20000000800 */
[----:B------:R-:W-:Y:S01]  /*19d80*/  ISETP.LT.AND P5, PT, R105, UR11, !P0 ;  /* 0x0000000b69007c0c */ /* 0x000fe2000c7a1270 */
[----:B------:R-:W-:Y:S01]  /*19d90*/  VIADD R197, R178, UR5 ;  /* 0x00000005b2c57c36 */ /* 0x000fe20008000000 */
[-C--:B------:R-:W-:Y:S01]  /*19da0*/  LEA.HI.X.SX32 R105, R183, R3.reuse, 0x1, P6 ;  /* 0x00000003b7697211 */ /* 0x080fe200030f0eff */
[----:B------:R-:W3:Y:S01]  /*19db0*/  LDL.LU R136, [R1+0x30c] ;  /* 0x00030c0001887983 */ /* 0x000ee20000300800 */
[CC--:B------:R-:W-:Y:S01]  /*19dc0*/  LEA R106, P6, R182.reuse, R2.reuse, 0x1 ;  /* 0x00000002b66a7211 */ /* 0x0c0fe200078c08ff */
[----:B------:R-:W-:Y:S01]  /*19dd0*/  VIADD R196, R197, UR8 ;  /* 0x00000008c5c47c36 */ /* 0x000fe20008000000 */
[----:B------:R-:W-:Y:S01]  /*19de0*/  ULDC UR5, c[0x0][0x248] ;  /* 0x0000920000057ab9 */ /* 0x000fe20000000800 */
[----:B------:R-:W-:Y:S01]  /*19df0*/  ULDC UR7, c[0x0][0x248] ;  /* 0x0000920000077ab9 */ /* 0x000fe20000000800 */
[-C--:B------:R-:W-:Y:S01]  /*19e00*/  LEA.HI.X.SX32 R107, R182, R3.reuse, 0x1, P6 ;  /* 0x00000003b66b7211 */ /* 0x080fe200030f0eff */
[----:B------:R-:W-:Y:S01]  /*19e10*/  ULDC UR8, c[0x0][0x248] ;  /* 0x0000920000087ab9 */ /* 0x000fe20000000800 */
[C---:B------:R-:W-:Y:S01]  /*19e20*/  LEA R108, P6, R185.reuse, R2, 0x1 ;  /* 0x00000002b96c7211 */ /* 0x040fe200078c08ff */
[----:B------:R-:W-:Y:S01]  /*19e30*/  VIADD R181, R196, UR4 ;  /* 0x00000004c4b57c36 */ /* 0x000fe20008000000 */
[----:B------:R-:W-:Y:S01]  /*19e40*/  ULDC UR4, c[0x0][0x248] ;  /* 0x0000920000047ab9 */ /* 0x000fe20000000800 */
[----:B------:R-:W-:Y:S01]  /*19e50*/  ULDC UR11, c[0x0][0x248] ;  /* 0x00009200000b7ab9 */ /* 0x000fe20000000800 */
[----:B------:R-:W-:-:S02]  /*19e60*/  LEA.HI.X.SX32 R109, R185, R3, 0x1, P6 ;  /* 0x00000003b96d7211 */ /* 0x000fc400030f0eff */
[C---:B------:R-:W-:Y:S01]  /*19e70*/  LEA R110, P6, R184.reuse, R2, 0x1 ;  /* 0x00000002b86e7211 */ /* 0x040fe200078c08ff */
[----:B------:R-:W-:Y:S01]  /*19e80*/  VIADD R180, R181, UR6 ;  /* 0x00000006b5b47c36 */ /* 0x000fe20008000000 */
[----:B------:R-:W-:Y:S02]  /*19e90*/  ULDC UR6, c[0x0][0x22c] ;  /* 0x00008b0000067ab9 */ /* 0x000fe40000000800 */
[----:B------:R-:W-:Y:S02]  /*19ea0*/  LEA.HI.X.SX32 R111, R184, R3, 0x1, P6 ;  /* 0x00000003b86f7211 */ /* 0x000fe400030f0eff */
[----:B------:R-:W-:Y:S01]  /*19eb0*/  ISETP.LT.AND P6, PT, R15, UR6, !P0 ;  /* 0x000000060f007c0c */ /* 0x000fe2000c7c1270 */
[----:B------:R-:W-:Y:S01]  /*19ec0*/  VIADD R195, R180, UR5 ;  /* 0x00000005b4c37c36 */ /* 0x000fe20008000000 */
[----:B------:R-:W4:Y:S01]  /*19ed0*/  LDL.LU R15, [R1+0x308] ;  /* 0x00030800010f7983 */ /* 0x000f220000300800 */
[----:B------:R-:W-:Y:S01]  /*19ee0*/  ULDC UR5, c[0x0][0x248] ;  /* 0x0000920000057ab9 */ /* 0x000fe20000000800 */
[----:B------:R-:W-:-:S02]  /*19ef0*/  ULDC UR6, c[0x0][0x248] ;  /* 0x0000920000067ab9 */ /* 0x000fc40000000800 */
[----:B------:R-:W4:Y:S04]  /*19f00*/  LDL.LU R249, [R1+0x2e4] ;  /* 0x0002e40001f97983 */ /* 0x000f280000300800 */
[----:B------:R-:W4:Y:S01]  /*19f10*/  LDL.LU R122, [R1+0x2e0] ;  /* 0x0002e000017a7983 */ /* 0x000f220000300800 */
[----:B------:R-:W-:Y:S01]  /*19f20*/  VIADD R193, R195, UR4 ;  /* 0x00000004c3c17c36 */ /* 0x000fe20008000000 */
[----:B------:R-:W-:Y:S02]  /*19f30*/  ULDC UR4, c[0x0][0x248] ;  /* 0x0000920000047ab9 */ /* 0x000fe40000000800 */
[----:B------:R0:W-:Y:S01]  /*19f40*/  @P5 STG.E.U16 desc[UR22][R4.64], R100 ;  /* 0x0000006404005986 */ /* 0x0001e2000c101516 */
[----:B------:R-:W-:Y:S01]  /*19f50*/  VIADD R183, R193, UR4 ;  /* 0x00000004c1b77c36 */ /* 0x000fe20008000000 */
[----:B------:R-:W-:-:S02]  /*19f60*/  ULDC UR4, c[0x0][0x248] ;  /* 0x0000920000047ab9 */ /* 0x000fc40000000800 */
[----:B------:R-:W4:Y:S01]  /*19f70*/  LDL.LU R123, [R1+0x2c4] ;  /* 0x0002c400017b7983 */ /* 0x000f220000300800 */
[----:B------:R-:W-:Y:S01]  /*19f80*/  VIADD R182, R183, UR4 ;  /* 0x00000004b7b67c36 */ /* 0x000fe20008000000 */
[----:B------:R-:W-:Y:S02]  /*19f90*/  ULDC UR4, c[0x0][0x248] ;  /* 0x0000920000047ab9 */ /* 0x000fe40000000800 */
[----:B------:R-:W4:Y:S01]  /*19fa0*/  LDL.LU R135, [R1+0x2c0] ;  /* 0x0002c00001877983 */ /* 0x000f220000300800 */
[----:B------:R-:W-:Y:S01]  /*19fb0*/  VIADD R192, R182, UR5 ;  /* 0x00000005b6c07c36 */ /* 0x000fe20008000000 */
[----:B------:R-:W-:Y:S01]  /*19fc0*/  ULDC UR5, c[0x0][0x22c] ;  /* 0x00008b0000057ab9 */ /* 0x000fe20000000800 */
[----:B0-----:R-:W-:Y:S02]  /*19fd0*/  PRMT R5, R100, 0x7632, R5 ;  /* 0x0000763264057816 */ /* 0x001fe40000000005 */
[----:B------:R-:W-:Y:S01]  /*19fe0*/  VIADD R185, R192, UR4 ;  /* 0x00000004c0b97c36 */ /* 0x000fe20008000000 */
[----:B------:R-:W-:Y:S01]  /*19ff0*/  ULDC UR4, c[0x0][0x248] ;  /* 0x0000920000047ab9 */ /* 0x000fe20000000800 */
[----:B------:R-:W-:Y:S01]  /*1a000*/  VIADD R4, R7, 0x6a ;  /* 0x0000006a07047836 */ /* 0x000fe20000000000 */
[----:B------:R-:W4:Y:S01]  /*1a010*/  LDL.LU R120, [R1+0x2bc] ;  /* 0x0002bc0001787983 */ /* 0x000f220000300800 */
[----:B------:R-:W-:Y:S01]  /*1a020*/  VIADD R184, R185, UR4 ;  /* 0x00000004b9b87c36 */ /* 0x000fe20008000000 */
[----:B------:R-:W-:-:S02]  /*1a030*/  ULDC UR4, c[0x0][0x248] ;  /* 0x0000920000047ab9 */ /* 0x000fc40000000800 */
[----:B------:R-:W-:Y:S01]  /*1a040*/  ISETP.LT.AND P5, PT, R4, UR5, !P0 ;  /* 0x0000000504007c0c */ /* 0x000fe2000c7a1270 */
[----:B------:R-:W-:Y:S01]  /*1a050*/  VIADD R100, R184, UR4 ;  /* 0x00000004b8647c36 */ /* 0x000fe20008000000 */
[----:B------:R-:W-:Y:S01]  /*1a060*/  ULDC UR4, c[0x0][0x248] ;  /* 0x0000920000047ab9 */ /* 0x000fe20000000800 */
[----:B------:R-:W-:Y:S01]  /*1a070*/  VIADD R4, R7, 0x63 ;  /* 0x0000006307047836 */ /* 0x000fe20000000000 */
[----:B------:R-:W-:Y:S01]  /*1a080*/  ULDC UR5, c[0x0][0x22c] ;  /* 0x00008b0000057ab9 */ /* 0x000fe20000000800 */
[----:B------:R-:W-:Y:S01]  /*1a090*/  VIADD R191, R100, UR4 ;  /* 0x0000000464bf7c36 */ /* 0x000fe20008000000 */
[----:B------:R-:W-:Y:S01]  /*1a0a0*/  ULDC UR4, c[0x0][0x248] ;  /* 0x0000920000047ab9 */ /* 0x000fe20000000800 */
[----:B------:R0:W-:Y:S02]  /*1a0b0*/  @P6 STG.E.U16 desc[UR22][R64.64], R5 ;  /* 0x0000000540006986 */ /* 0x0001e4000c101516 */
[----:B------:R-:W-:Y:S01]  /*1a0c0*/  VIADD R189, R191, UR4 ;  /* 0x00000004bfbd7c36 */ /* 0x000fe20008000000 */
[----:B------:R-:W-:Y:S01]  /*1a0d0*/  ULDC UR4, c[0x0][0x248] ;  /* 0x0000920000047ab9 */ /* 0x000fe20000000800 */
[----:B------:R-:W4:Y:S02]  /*1a0e0*/  LDL.LU R121, [R1+0x2b8] ;  /* 0x0002b80001797983 */ /* 0x000f240000300800 */
[----:B------:R-:W-:Y:S01]  /*1a0f0*/  VIADD R187, R189, UR4 ;  /* 0x00000004bdbb7c36 */ /* 0x000fe20008000000 */
[----:B------:R-:W-:Y:S01]  /*1a100*/  ULDC UR4, c[0x0][0x248] ;  /* 0x0000920000047ab9 */ /* 0x000fe20000000800 */
[----:B------:R-:W-:Y:S01]  /*1a110*/  ISETP.LT.AND P6, PT, R4, UR5, !P0 ;  /* 0x0000000504007c0c */ /* 0x000fe2000c7c1270 */
[----:B------:R1:W-:Y:S01]  /*1a120*/  @P4 STG.E.U16 desc[UR22][R66.64], R101 ;  /* 0x0000006542004986 */ /* 0x0003e2000c101516 */
[----:B------:R-:W-:Y:S01]  /*1a130*/  VIADD R186, R187, UR4 ;  /* 0x00000004bbba7c36 */ /* 0x000fe20008000000 */
[----:B------:R-:W-:Y:S01]  /*1a140*/  ULDC UR4, c[0x0][0x248] ;  /* 0x0000920000047ab9 */ /* 0x000fe20000000800 */
[----:B------:R-:W-:Y:S01]  /*1a150*/  VIADD R4, R7, 0x64 ;  /* 0x0000006407047836 */ /* 0x000fe20000000000 */
[----:B0-----:R-:W-:Y:S01]  /*1a160*/  PRMT R5, R101, 0x7632, R5 ;  /* 0x0000763265057816 */ /* 0x001fe20000000005 */
[----:B------:R-:W-:Y:S01]  /*1a170*/  VIADD R188, R186, UR4 ;  /* 0x00000004babc7c36 */ /* 0x000fe20008000000 */
[----:B------:R-:W-:Y:S01]  /*1a180*/  ULDC UR4, c[0x0][0x248] ;  /* 0x0000920000047ab9 */ /* 0x000fe20000000800 */
[----:B------:R-:W-:Y:S01]  /*1a190*/  ULDC UR5, c[0x0][0x22c] ;  /* 0x00008b0000057ab9 */ /* 0x000fe20000000800 */
[----:B------:R-:W4:Y:S01]  /*1a1a0*/  LDL.LU R248, [R1+0x2ac] ;  /* 0x0002ac0001f87983 */ /* 0x000f220000300800 */
[----:B------:R-:W-:Y:S01]  /*1a1b0*/  ISETP.LT.AND P4, PT, R4, UR5, !P0 ;  /* 0x0000000504007c0c */ /* 0x000fe2000c781270 */
[----:B-1----:R-:W-:Y:S01]  /*1a1c0*/  VIADD R101, R188, UR4 ;  /* 0x00000004bc657c36 */ /* 0x002fe20008000000 */
[----:B------:R-:W-:Y:S01]  /*1a1d0*/  ULDC UR4, c[0x0][0x248] ;  /* 0x0000920000047ab9 */ /* 0x000fe20000000800 */
[----:B------:R-:W-:Y:S01]  /*1a1e0*/  VIADD R4, R7, 0x65 ;  /* 0x0000006507047836 */ /* 0x000fe20000000000 */
[----:B------:R-:W-:Y:S01]  /*1a1f0*/  ULDC UR5, c[0x0][0x22c] ;  /* 0x00008b0000057ab9 */ /* 0x000fe20000000800 */
[----:B------:R-:W-:Y:S01]  /*1a200*/  VIADD R67, R101, UR4 ;  /* 0x0000000465437c36 */ /* 0x000fe20008000000 */
[----:B------:R-:W-:-:S03]  /*1a210*/  ULDC UR4, c[0x0][0x248] ;  /* 0x0000920000047ab9 */ /* 0x000fc60000000800 */
[----:B------:R-:W-:Y:S01]  /*1a220*/  VIADD R66, R67, UR4 ;  /* 0x0000000443427c36 */ /* 0x000fe20008000000 */
[----:B------:R-:W-:Y:S01]  /*1a230*/  ULDC UR4, c[0x0][0x248] ;  /* 0x0000920000047ab9 */ /* 0x000fe20000000800 */
[----:B------:R-:W-:Y:S02]  /*1a240*/  @P6 STG.E.U16 desc[UR22][R68.64], R5 ;  /* 0x0000000544006986 */ /* 0x000fe4000c101516 */
[----:B------:R-:W-:Y:S01]  /*1a250*/  VIADD R190, R66, UR4 ;  /* 0x0000000442be7c36 */ /* 0x000fe20008000000 */
[----:B------:R-:W-:Y:S01]  /*1a260*/  ISETP.LT.AND P6, PT, R4, UR5, !P0 ;  /* 0x0000000504007c0c */ /* 0x000fe2000c7c1270 */
[----:B------:R-:W-:Y:S01]  /*1a270*/  ULDC UR4, c[0x0][0x248] ;  /* 0x0000920000047ab9 */ /* 0x000fe20000000800 */
[----:B------:R0:W-:Y:S01]  /*1a280*/  @P4 STG.E.U16 desc[UR22][R70.64], R102 ;  /* 0x0000006646004986 */ /* 0x0001e2000c101516 */
[----:B------:R-:W-:Y:S01]  /*1a290*/  VIADD R4, R7, 0x66 ;  /* 0x0000006607047836 */ /* 0x000fe20000000000 */
[----:B------:R-:W-:Y:S01]  /*1a2a0*/  ULDC UR5, c[0x0][0x22c] ;  /* 0x00008b0000057ab9 */ /* 0x000fe20000000800 */
[----:B0-----:R-:W-:Y:S01]  /*1a2b0*/  VIADD R70, R190, UR4 ;  /* 0x00000004be467c36 */ /* 0x001fe20008000000 */
[----:B------:R-:W-:Y:S01]  /*1a2c0*/  ULDC UR4, c[0x0][0x248] ;  /* 0x0000920000047ab9 */ /* 0x000fe20000000800 */
[----:B------:R-:W-:-:S02]  /*1a2d0*/  PRMT R102, R102, 0x7632, R102 ;  /* 0x0000763266667816 */ /* 0x000fc40000000066 */
[----:B------:R-:W-:Y:S01]  /*1a2e0*/  VIADD R69, R70, UR4 ;  /* 0x0000000446457c36 */ /* 0x000fe20008000000 */
[----:B------:R-:W-:-:S03]  /*1a2f0*/  ULDC UR4, c[0x0][0x248] ;  /* 0x0000920000047ab9 */ /* 0x000fc60000000800 */
[----:B------:R-:W-:Y:S01]  /*1a300*/  VIADD R68, R69, UR4 ;  /* 0x0000000445447c36 */ /* 0x000fe20008000000 */
[----:B------:R-:W-:Y:S01]  /*1a310*/  ULDC UR4, c[0x0][0x248] ;  /* 0x0000920000047ab9 */ /* 0x000fe20000000800 */
[----:B------:R0:W-:Y:S01]  /*1a320*/  @P6 STG.E.U16 desc[UR22][R72.64], R102 ;  /* 0x0000006648006986 */ /* 0x0001e2000c101516 */
[----:B------:R-:W-:Y:S01]  /*1a330*/  ISETP.LT.AND P4, PT, R4, UR5, !P0 ;  /* 0x0000000504007c0c */ /* 0x000fe2000c781270 */
[----:B------:R-:W-:Y:S01]  /*1a340*/  VIADD R4, R7, 0x67 ;  /* 0x0000006707047836 */ /* 0x000fe20000000000 */
[----:B------:R-:W-:Y:S01]  /*1a350*/  ULDC UR5, c[0x0][0x22c] ;  /* 0x00008b0000057ab9 */ /* 0x000fe20000000800 */
[----:B0-----:R-:W-:Y:S01]  /*1a360*/  VIADD R102, R68, UR4 ;  /* 0x0000000444667c36 */ /* 0x001fe20008000000 */
[----:B------:R-:W-:-:S03]  /*1a370*/  ULDC UR4, c[0x0][0x248] ;  /* 0x0000920000047ab9 */ /* 0x000fc60000000800 */
[----:B------:R-:W-:Y:S01]  /*1a380*/  VIADD R73, R102, UR4 ;  /* 0x0000000466497c36 */ /* 0x000fe20008000000 */
[----:B------:R-:W-:Y:S01]  /*1a390*/  ULDC UR4, c[0x0][0x248] ;  /* 0x0000920000047ab9 */ /* 0x000fe20000000800 */
[----:B------:R-:W-:Y:S01]  /*1a3a0*/  ISETP.LT.AND P6, PT, R4, UR5, !P0 ;  /* 0x0000000504007c0c */ /* 0x000fe2000c7c1270 */
[----:B------:R-:W-:Y:S01]  /*1a3b0*/  ULDC UR5, c[0x0][0x248] ;  /* 0x0000920000057ab9 */ /* 0x000fe20000000800 */
[----:B------:R-:W-:Y:S01]  /*1a3c0*/  VIADD R72, R73, UR4 ;  /* 0x0000000449487c36 */ /* 0x000fe20008000000 */
[----:B------:R-:W-:Y:S01]  /*1a3d0*/  ULDC UR4, c[0x0][0x248] ;  /* 0x0000920000047ab9 */ /* 0x000fe20000000800 */
[----:B------:R-:W-:Y:S02]  /*1a3e0*/  VIADD R4, R7, 0x68 ;  /* 0x0000006807047836 */ /* 0x000fe40000000000 */
[----:B------:R-:W-:Y:S01]  /*1a3f0*/  VIADD R71, R72, UR5 ;  /* 0x0000000548477c36 */ /* 0x000fe20008000000 */
[----:B------:R-:W-:Y:S01]  /*1a400*/  ULDC UR5, c[0x0][0x22c] ;  /* 0x00008b0000057ab9 */ /* 0x000fe20000000800 */
[----:B------:R0:W-:Y:S02]  /*1a410*/  @P4 STG.E.U16 desc[UR22][R74.64], R103 ;  /* 0x000000674a004986 */ /* 0x0001e4000c101516 */
[----:B------:R-:W-:Y:S01]  /*1a420*/  VIADD R194, R71, UR4 ;  /* 0x0000000447c27c36 */ /* 0x000fe20008000000 */
[----:B------:R-:W-:Y:S01]  /*1a430*/  ISETP.LT.AND P4, PT, R4, UR5, !P0 ;  /* 0x0000000504007c0c */ /* 0x000fe2000c781270 */
[----:B------:R-:W-:Y:S01]  /*1a440*/  ULDC UR4, c[0x0][0x248] ;  /* 0x0000920000047ab9 */ /* 0x000fe20000000800 */
[----:B------:R-:W-:Y:S01]  /*1a450*/  PRMT R5, R103, 0x7632, R5 ;  /* 0x0000763267057816 */ /* 0x000fe20000000005 */
[----:B------:R-:W-:Y:S01]  /*1a460*/  VIADD R4, R7, 0x69 ;  /* 0x0000006907047836 */ /* 0x000fe20000000000 */
[----:B------:R-:W-:Y:S01]  /*1a470*/  ULDC UR5, c[0x0][0x22c] ;  /* 0x00008b0000057ab9 */ /* 0x000fe20000000800 */
[----:B0-----:R-:W-:Y:S01]  /*1a480*/  VIADD R103, R194, UR4 ;  /* 0x00000004c2677c36 */ /* 0x001fe20008000000 */
[----:B------:R-:W-:-:S03]  /*1a490*/  ULDC UR4, c[0x0][0x248] ;  /* 0x0000920000047ab9 */ /* 0x000fc60000000800 */
[----:B------:R-:W-:Y:S01]  /*1a4a0*/  VIADD R75, R103, UR4 ;  /* 0x00000004674b7c36 */ /* 0x000fe20008000000 */
[----:B------:R-:W-:Y:S01]  /*1a4b0*/  ULDC UR4, c[0x0][0x248] ;  /* 0x0000920000047ab9 */ /* 0x000fe20000000800 */
[----:B------:R-:W-:Y:S02]  /*1a4c0*/  @P6 STG.E.U16 desc[UR22][R76.64], R5 ;  /* 0x000000054c006986 */ /* 0x000fe4000c101516 */
[----:B------:R-:W-:Y:S01]  /*1a4d0*/  VIADD R74, R75, UR4 ;  /* 0x000000044b4a7c36 */ /* 0x000fe20008000000 */
[----:B------:R-:W-:Y:S01]  /*1a4e0*/  ULDC UR4, c[0x0][0x248] ;  /* 0x0000920000047ab9 */ /* 0x000fe20000000800 */
[----:B------:R0:W-:Y:S01]  /*1a4f0*/  @P4 STG.E.U16 desc[UR22][R78.64], R92 ;  /* 0x0000005c4e004986 */ /* 0x0001e2000c101516 */
[----:B------:R-:W-:Y:S01]  /*1a500*/  ISETP.LT.AND P6, PT, R4, UR5, !P0 ;  /* 0x0000000504007c0c */ /* 0x000fe2000c7c1270 */
[----:B0-----:R-:W-:Y:S01]  /*1a510*/  VIADD R79, R74, UR4 ;  /* 0x000000044a4f7c36 */ /* 0x001fe20008000000 */
[----:B------:R-:W-:Y:S01]  /*1a520*/  ULDC UR4, c[0x0][0x248] ;  /* 0x0000920000047ab9 */ /* 0x000fe20000000800 */
[----:B------:R-:W-:Y:S01]  /*1a530*/  VIADD R4, R7, 0x6c ;  /* 0x0000006c07047836 */ /* 0x000fe20000000000 */
[----:B------:R-:W-:Y:S01]  /*1a540*/  PRMT R92, R92, 0x7632, R92 ;  /* 0x000076325c5c7816 */ /* 0x000fe2000000005c */
[----:B------:R-:W-:Y:S01]  /*1a550*/  VIADD R78, R79, UR4 ;  /* 0x000000044f4e7c36 */ /* 0x000fe20008000000 */
[----:B------:R-:W-:Y:S01]  /*1a560*/  ULDC UR4, c[0x0][0x248] ;  /* 0x0000920000047ab9 */ /* 0x000fe20000000800 */
[----:B------:R-:W-:-:S02]  /*1a570*/  ULDC UR5, c[0x0][0x22c] ;  /* 0x00008b0000057ab9 */ /* 0x000fc40000000800 */
[----:B------:R-:W-:Y:S01]  /*1a580*/  VIADD R77, R78, UR4 ;  /* 0x000000044e4d7c36 */ /* 0x000fe20008000000 */
[----:B------:R-:W-:-:S03]  /*1a590*/  ULDC UR4, c[0x0][0x248] ;  /* 0x0000920000047ab9 */ /* 0x000fc60000000800 */
        /* <DEDUP_REMOVED lines=8> */
[----:B------:R-:W-:Y:S01]  /*1a620*/  ISETP.LT.AND P6, PT, R4, UR5, !P0 ;  /* 0x0000000504007c0c */ /* 0x000fe2000c7c1270 */
[----:B0-----:R-:W-:Y:S01]  /*1a630*/  VIADD R92, R198, UR4 ;  /* 0x00000004c65c7c36 */ /* 0x001fe20008000000 */
[----:B------:R-:W-:Y:S01]  /*1a640*/  ULDC UR4, c[0x0][0x248] ;  /* 0x0000920000047ab9 */ /* 0x000fe20000000800 */
[----:B------:R-:W-:Y:S01]  /*1a650*/  PRMT R5, R93, 0x7632, R5 ;  /* 0x000076325d057816 */ /* 0x000fe20000000005 */
[----:B------:R0:W-:Y:S01]  /*1a660*/  @P5 STG.E.U16 desc[UR22][R82.64], R93 ;  /* 0x0000005d52005986 */ /* 0x0001e2000c101516 */
[----:B------:R-:W-:Y:S01]  /*1a670*/  VIADD R81, R92, UR4 ;  /* 0x000000045c517c36 */ /* 0x000fe20008000000 */
[----:B------:R-:W-:Y:S01]  /*1a680*/  ULDC UR4, c[0x0][0x248] ;  /* 0x0000920000047ab9 */ /* 0x000fe20000000800 */
[----:B------:R-:W-:Y:S01]  /*1a690*/  VIADD R4, R7, 0x70 ;  /* 0x0000007007047836 */ /* 0x000fe20000000000 */
[----:B------:R-:W-:Y:S01]  /*1a6a0*/  ULDC UR5, c[0x0][0x22c] ;  /* 0x00008b0000057ab9 */ /* 0x000fe20000000800 */
[----:B------:R-:W-:Y:S01]  /*1a6b0*/  VIADD R80, R81, UR4 ;  /* 0x0000000451507c36 */ /* 0x000fe20008000000 */
[----:B------:R-:W-:-:S03]  /*1a6c0*/  ULDC UR4, c[0x0][0x248] ;  /* 0x0000920000047ab9 */ /* 0x000fc60000000800 */
[----:B------:R1:W-:Y:S01]  /*1a6d0*/  @P6 STG.E.U16 desc[UR22][R84.64], R5 ;  /* 0x0000000554006986 */ /* 0x0003e2000c101516 */
[----:B0-----:R-:W-:Y:S01]  /*1a6e0*/  VIADD R93, R80, UR4 ;  /* 0x00000004505d7c36 */ /* 0x001fe20008000000 */
[----:B------:R-:W-:-:S03]  /*1a6f0*/  ULDC UR4, c[0x0][0x248] ;  /* 0x0000920000047ab9 */ /* 0x000fc60000000800 */
[----:B-1----:R-:W-:Y:S01]  /*1a700*/  VIADD R84, R93, UR4 ;  /* 0x000000045d547c36 */ /* 0x002fe20008000000 */
[----:B------:R-:W-:-:S03]  /*1a710*/  ULDC UR4, c[0x0][0x248] ;  /* 0x0000920000047ab9 */ /* 0x000fc60000000800 */
[----:B------:R-:W-:Y:S01]  /*1a720*/  VIADD R83, R84, UR4 ;  /* 0x0000000454537c36 */ /* 0x000fe20008000000 */
[----:B------:R-:W-:-:S03]  /*1a730*/  ULDC UR4, c[0x0][0x248] ;  /* 0x0000920000047ab9 */ /* 0x000fc60000000800 */
[----:B------:R-:W-:Y:S01]  /*1a740*/  VIADD R82, R83, UR4 ;  /* 0x0000000453527c36 */ /* 0x000fe20008000000 */
[----:B------:R-:W-:Y:S01]  /*1a750*/  ULDC UR4, c[0x0][0x248] ;  /* 0x0000920000047ab9 */ /* 0x000fe20000000800 */
[----:B------:R-:W-:Y:S01]  /*1a760*/  ISETP.LT.AND P5, PT, R4, UR5, !P0 ;  /* 0x0000000504007c0c */ /* 0x000fe2000c7a1270 */
[C---:B------:R-:W-:Y:S01]  /*1a770*/  VIADD R4, R7.reuse, 0x71 ;  /* 0x0000007107047836 */ /* 0x040fe20000000000 */
[----:B------:R-:W-:Y:S01]  /*1a780*/  ULDC UR5, c[0x0][0x22c] ;  /* 0x00008b0000057ab9 */ /* 0x000fe20000000800 */
        /* <DEDUP_REMOVED lines=10> */
[----:B------:R-:W-:Y:S02]  /*1a830*/  PRMT R94, R94, 0x7632, R94 ;  /* 0x000076325e5e7816 */ /* 0x000fe4000000005e */
        /* <DEDUP_REMOVED lines=9> */
[----:B------:R-:W-:Y:S01]  /*1a8d0*/  VIADD R4, R7, 0x74 ;  /* 0x0000007407047836 */ /* 0x000fe20000000000 */
[----:B------:R-:W-:Y:S01]  /*1a8e0*/  @P2 STG.E.U16 desc[UR22][R98.64], R95 ;  /* 0x0000005f62002986 */ /* 0x000fe2000c101516 */
[----:B------:R-:W-:Y:S01]  /*1a8f0*/  PRMT R5, R95, 0x7632, R5 ;  /* 0x000076325f057816 */ /* 0x000fe20000000005 */
[----:B------:R-:W-:Y:S01]  /*1a900*/  ULDC UR4, c[0x0][0x248] ;  /* 0x0000920000047ab9 */ /* 0x000fe20000000800 */
[----:B0-----:R-:W-:Y:S01]  /*1a910*/  VIADD R96, R204, UR5 ;  /* 0x00000005cc607c36 */ /* 0x001fe20008000000 */
[----:B------:R-:W-:-:S02]  /*1a920*/  ULDC UR5, c[0x0][0x22c] ;  /* 0x00008b0000057ab9 */ /* 0x000fc40000000800 */
[----:B------:R-:W-:Y:S01]  /*1a930*/  ISETP.LT.AND P2, PT, R4, UR5, !P0 ;  /* 0x0000000504007c0c */ /* 0x000fe2000c741270 */
[C---:B------:R-:W-:Y:S01]  /*1a940*/  VIADD R4, R7.reuse, 0x75 ;  /* 0x0000007507047836 */ /* 0x040fe20000000000 */
[----:B------:R-:W-:Y:S01]  /*1a950*/  ULDC UR5, c[0x0][0x22c] ;  /* 0x00008b0000057ab9 */ /* 0x000fe20000000800 */
[----:B------:R0:W-:Y:S03]  /*1a960*/  @P1 STG.E.U16 desc[UR22][R104.64], R5 ;  /* 0x0000000568001986 */ /* 0x0001e6000c101516 */
[----:B------:R-:W-:Y:S01]  /*1a970*/  ISETP.LT.AND P1, PT, R4, UR5, !P0 ;  /* 0x0000000504007c0c */ /* 0x000fe2000c721270 */
[----:B------:R-:W-:Y:S01]  /*1a980*/  VIADD R4, R7, 0x76 ;  /* 0x0000007607047836 */ /* 0x000fe20000000000 */
[----:B------:R-:W-:Y:S01]  /*1a990*/  @P5 STG.E.U16 desc[UR22][R106.64], R88 ;  /* 0x000000586a005986 */ /* 0x000fe2000c101516 */
[----:B------:R-:W-:Y:S01]  /*1a9a0*/  ULDC UR5, c[0x0][0x22c] ;  /* 0x00008b0000057ab9 */ /* 0x000fe20000000800 */
[----:B0-----:R-:W-:-:S02]  /*1a9b0*/  PRMT R5, R88, 0x7632, R5 ;  /* 0x0000763258057816 */ /* 0x001fc40000000005 */
[----:B------:R-:W-:Y:S01]  /*1a9c0*/  ISETP.LT.AND P5, PT, R4, UR5, !P0 ;  /* 0x0000000504007c0c */ /* 0x000fe2000c7a1270 */
[----:B------:R-:W-:Y:S01]  /*1a9d0*/  VIADD R95, R96, UR4 ;  /* 0x00000004605f7c36 */ /* 0x000fe20008000000 */
[----:B------:R-:W-:Y:S01]  /*1a9e0*/  ULDC UR4, c[0x0][0x248] ;  /* 0x0000920000047ab9 */ /* 0x000fe20000000800 */
[----:B------:R0:W-:Y:S01]  /*1a9f0*/  @P6 STG.E.U16 desc[UR22][R108.64], R5 ;  /* 0x000000056c006986 */ /* 0x0001e2000c101516 */
[----:B------:R-:W-:-:S03]  /*1aa00*/  ULDC UR5, c[0x0][0x248] ;  /* 0x0000920000057ab9 */ /* 0x000fc60000000800 */
[----:B------:R1:W-:Y:S01]  /*1aa10*/  @P4 STG.E.U16 desc[UR22][R110.64], R89 ;  /* 0x000000596e004986 */ /* 0x0003e2000c101516 */
[----:B------:R-:W-:-:S04]  /*1aa20*/  LEA R4, P4, R216, R2, 0x1 ;  /* 0x00000002d8047211 */ /* 0x000fc800078808ff */
[-C--:B0-----:R-:W-:Y:S02]  /*1aa30*/  LEA.HI.X.SX32 R5, R216, R3.reuse, 0x1, P4 ;  /* 0x00000003d8057211 */ /* 0x081fe400020f0eff */
[----:B------:R-:W-:Y:S02]  /*1aa40*/  LEA R64, P4, R215, R2, 0x1 ;  /* 0x00000002d7407211 */ /* 0x000fe400078808ff */
[----:B-1----:R-:W-:Y:S02]  /*1aa50*/  PRMT R89, R89, 0x7632, R89 ;  /* 0x0000763259597816 */ /* 0x002fe40000000059 */
[----:B------:R-:W-:-:S03]  /*1aa60*/  LEA.HI.X.SX32 R65, R215, R3, 0x1, P4 ;  /* 0x00000003d7417211 */ /* 0x000fc600020f0eff */
[----:B------:R0:W-:Y:S04]  /*1aa70*/  @P3 STG.E.U16 desc[UR22][R4.64], R89 ;  /* 0x0000005904003986 */ /* 0x0001e8000c101516 */
[----:B------:R1:W-:Y:S01]  /*1aa80*/  @P2 STG.E.U16 desc[UR22][R64.64], R90 ;  /* 0x0000005a40002986 */ /* 0x0003e2000c101516 */
[----:B------:R-:W-:Y:S02]  /*1aa90*/  PRMT R111, R90, 0x7632, R111 ;  /* 0x000076325a6f7816 */ /* 0x000fe4000000006f */
[----:B0-----:R-:W-:-:S04]  /*1aaa0*/  LEA R4, P2, R214, R2, 0x1 ;  /* 0x00000002d6047211 */ /* 0x001fc800078408ff */
[----:B------:R-:W-:-:S05]  /*1aab0*/  LEA.HI.X.SX32 R5, R214, R3, 0x1, P2 ;  /* 0x00000003d6057211 */ /* 0x000fca00010f0eff */
[----:B------:R-:W-:Y:S01]  /*1aac0*/  @P1 STG.E.U16 desc[UR22][R4.64], R111 ;  /* 0x0000006f04001986 */ /* 0x000fe2000c101516 */
[----:B------:R-:W-:-:S04]  /*1aad0*/  LEA R238, P1, R58, R2, 0x1 ;  /* 0x000000023aee7211 */ /* 0x000fc800078208ff */
[-C--:B------:R-:W-:Y:S02]  /*1aae0*/  LEA.HI.X.SX32 R239, R58, R3.reuse, 0x1, P1 ;  /* 0x000000033aef7211 */ /* 0x080fe400008f0eff */
[-C--:B--2---:R-:W-:Y:S02]  /*1aaf0*/  LEA R240, P1, R137, R2.reuse, 0x1 ;  /* 0x0000000289f07211 */ /* 0x084fe400078208ff */
[-C--:B-1----:R-:W-:Y:S02]  /*1ab00*/  LEA R64, P2, R59, R2.reuse, 0x1 ;  /* 0x000000023b407211 */ /* 0x082fe400078408ff */
[-C--:B------:R-:W-:Y:S02]  /*1ab10*/  LEA.HI.X.SX32 R241, R137, R3.reuse, 0x1, P1 ;  /* 0x0000000389f17211 */ /* 0x080fe400008f0eff */
[----:B------:R-:W2:Y:S01]  /*1ab20*/  LDL.LU R137, [R1+0x2b0] ;  /* 0x0002b00001897983 */ /* 0x000ea20000300800 */
[----:B------:R-:W-:Y:S02]  /*1ab30*/  LEA.HI.X.SX32 R65, R59, R3, 0x1, P2 ;  /* 0x000000033b417211 */ /* 0x000fe400010f0eff */
[----:B---3--:R-:W-:-:S02]  /*1ab40*/  LEA R242, P2, R136, R2, 0x1 ;  /* 0x0000000288f27211 */ /* 0x008fc400078408ff */
[-C--:B----4-:R-:W-:Y:S02]  /*1ab50*/  LEA R112, P3, R15, R2.reuse, 0x1 ;  /* 0x000000020f707211 */ /* 0x090fe400078608ff */
[-C--:B------:R-:W-:Y:S02]  /*1ab60*/  LEA R58, P4, R63, R2.reuse, 0x1 ;  /* 0x000000023f3a7211 */ /* 0x080fe400078808ff */
[-C--:B------:R-:W-:Y:S02]  /*1ab70*/  LEA R130, P1, R249, R2.reuse, 0x1 ;  /* 0x00000002f9827211 */ /* 0x080fe400078208ff */
[-C--:B------:R-:W-:Y:S02]  /*1ab80*/  LEA.HI.X.SX32 R243, R136, R3.reuse, 0x1, P2 ;  /* 0x0000000388f37211 */ /* 0x080fe400010f0eff */
[----:B------:R-:W-:Y:S02]  /*1ab90*/  LEA.HI.X.SX32 R113, R15, R3, 0x1, P3 ;  /* 0x000000030f717211 */ /* 0x000fe400018f0eff */
[----:B------:R-:W-:-:S02]  /*1aba0*/  LEA R128, P2, R122, R2, 0x1 ;  /* 0x000000027a807211 */ /* 0x000fc400078408ff */
[-C--:B------:R-:W-:Y:S02]  /*1abb0*/  LEA.HI.X.SX32 R59, R63, R3.reuse, 0x1, P4 ;  /* 0x000000033f3b7211 */ /* 0x080fe400020f0eff */
[-C--:B------:R-:W-:Y:S01]  /*1abc0*/  LEA.HI.X.SX32 R131, R249, R3.reuse, 0x1, P1 ;  /* 0x00000003f9837211 */ /* 0x080fe200008f0eff */
[----:B------:R0:W-:Y:S01]  /*1abd0*/  STL.64 [R1+0xb80], R112 ;  /* 0x000b807001007387 */ /* 0x0001e20000100a00 */
[----:B------:R-:W-:-:S03]  /*1abe0*/  LEA.HI.X.SX32 R129, R122, R3, 0x1, P2 ;  /* 0x000000037a817211 */ /* 0x000fc600010f0eff */
[----:B------:R-:W-:Y:S04]  /*1abf0*/  STL.64 [R1+0xf08], R58 ;  /* 0x000f083a01007387 */ /* 0x000fe80000100a00 */
[----:B------:R-:W-:Y:S04]  /*1ac00*/  STL.64 [R1+0xb70], R130 ;  /* 0x000b708201007387 */ /* 0x000fe80000100a00 */
[----:B------:R-:W3:Y:S04]  /*1ac10*/  LDL.LU R249, [R1+0x294] ;  /* 0x0002940001f97983 */ /* 0x000ee80000300800 */
[----:B------:R1:W-:Y:S04]  /*1ac20*/  STL.64 [R1+0xb68], R128 ;  /* 0x000b688001007387 */ /* 0x0003e80000100a00 */
[----:B------:R-:W4:Y:S01]  /*1ac30*/  LDL.LU R122, [R1+0x290] ;  /* 0x00029000017a7983 */ /* 0x000f220000300800 */
[----:B0-----:R-:W-:Y:S01]  /*1ac40*/  IMAD.MOV.U32 R113, RZ, RZ, R62 ;  /* 0x000000ffff717224 */ /* 0x001fe200078e003e */
[CC--:B------:R-:W-:Y:S01]  /*1ac50*/  LEA R62, P3, R53.reuse, R2.reuse, 0x1 ;  /* 0x00000002353e7211 */ /* 0x0c0fe200078608ff */
[----:B------:R-:W-:Y:S01]  /*1ac60*/  IMAD.MOV.U32 R112, RZ, RZ, R60 ;  /* 0x000000ffff707224 */ /* 0x000fe200078e003c */
[----:B------:R-:W-:Y:S01]  /*1ac70*/  LEA R60, P4, R52, R2, 0x1 ;  /* 0x00000002343c7211 */ /* 0x000fe200078808ff */
[----:B------:R-:W-:Y:S01]  /*1ac80*/  IMAD.MOV.U32 R15, RZ, RZ, R61 ;  /* 0x000000ffff0f7224 */ /* 0x000fe200078e003d */
[----:B------:R-:W-:-:S02]  /*1ac90*/  LEA.HI.X.SX32 R63, R53, R3, 0x1, P3 ;  /* 0x00000003353f7211 */ /* 0x000fc400018f0eff */
[-C--:B-1----:R-:W-:Y:S02]  /*1aca0*/  LEA R128, P1, R123, R2.reuse, 0x1 ;  /* 0x000000027b807211 */ /* 0x082fe400078208ff */
[-C--:B------:R-:W-:Y:S02]  /*1acb0*/  LEA R58, P2, R135, R2.reuse, 0x1 ;  /* 0x00000002873a7211 */ /* 0x080fe400078408ff */
[-C--:B------:R-:W-:Y:S02]  /*1acc0*/  LEA.HI.X.SX32 R61, R52, R3.reuse, 0x1, P4 ;  /* 0x00000003343d7211 */ /* 0x080fe400020f0eff */
[-C--:B------:R-:W-:Y:S02]  /*1acd0*/  LEA.HI.X.SX32 R129, R123, R3.reuse, 0x1, P1 ;  /* 0x000000037b817211 */ /* 0x080fe400008f0eff */
[----:B------:R-:W-:Y:S01]  /*1ace0*/  LEA R52, P4, R121, R2, 0x1 ;  /* 0x0000000279347211 */ /* 0x000fe200078808ff */
[----:B------:R0:W-:Y:S01]  /*1acf0*/  STL.64 [R1+0xb60], R62 ;  /* 0x000b603e01007387 */ /* 0x0001e20000100a00 */
[----:B------:R-:W-:-:S02]  /*1ad00*/  LEA.HI.X.SX32 R59, R135, R3, 0x1, P2 ;  /* 0x00000003873b7211 */ /* 0x000fc400010f0eff */
[----:B------:R-:W-:Y:S01]  /*1ad10*/  LEA.HI.X.SX32 R53, R121, R3, 0x1, P4 ;  /* 0x0000000379357211 */ /* 0x000fe200020f0eff */
[----:B------:R1:W-:Y:S04]  /*1ad20*/  STL.64 [R1+0xef8], R60 ;  /* 0x000ef83c01007387 */ /* 0x0003e80000100a00 */
[----:B------:R-:W-:Y:S01]  /*1ad30*/  STL.64 [R1+0xb50], R128 ;  /* 0x000b508001007387 */ /* 0x000fe20000100a00 */
[----:B0-----:R-:W-:-:S03]  /*1ad40*/  LEA R62, P3, R120, R2, 0x1 ;  /* 0x00000002783e7211 */ /* 0x001fc600078608ff */
[----:B------:R-:W4:Y:S01]  /*1ad50*/  LDL.LU R123, [R1+0x280] ;  /* 0x00028000017b7983 */ /* 0x000f220000300800 */
[----:B------:R-:W-:-:S03]  /*1ad60*/  LEA.HI.X.SX32 R63, R120, R3, 0x1, P3 ;  /* 0x00000003783f7211 */ /* 0x000fc600018f0eff */
[----:B------:R0:W-:Y:S01]  /*1ad70*/  STL.64 [R1+0xb48], R58 ;  /* 0x000b483a01007387 */ /* 0x0001e20000100a00 */
[----:B-1----:R-:W-:-:S03]  /*1ad80*/  LEA R60, P2, R248, R2, 0x1 ;  /* 0x00000002f83c7211 */ /* 0x002fc600078408ff */
[----:B------:R-:W4:Y:S04]  /*1ad90*/  LDL.LU R135, [R1+0x27c] ;  /* 0x00027c0001877983 */ /* 0x000f280000300800 */
[----:B------:R-:W4:Y:S04]  /*1ada0*/  LDL.LU R120, [R1+0x278] ;  /* 0x0002780001787983 */ /* 0x000f280000300800 */
[----:B------:R1:W-:Y:S01]  /*1adb0*/  STL.64 [R1+0xb38], R52 ;  /* 0x000b383401007387 */ /* 0x0003e20000100a00 */
[----:B0-----:R-:W-:-:S03]  /*1adc0*/  LEA R58, P3, R55, R2, 0x1 ;  /* 0x00000002373a7211 */ /* 0x001fc600078608ff */
[----:B------:R-:W4:Y:S01]  /*1add0*/  LDL.LU R121, [R1+0x26c] ;  /* 0x00026c0001797983 */ /* 0x000f220000300800 */
[-C--:B------:R-:W-:Y:S02]  /*1ade0*/  LEA.HI.X.SX32 R61, R248, R3.reuse, 0x1, P2 ;  /* 0x00000003f83d7211 */ /* 0x080fe400010f0eff */
[----:B------:R-:W-:Y:S02]  /*1adf0*/  LEA.HI.X.SX32 R59, R55, R3, 0x1, P3 ;  /* 0x00000003373b7211 */ /* 0x000fe400018f0eff */
[----:B-1----:R-:W-:-:S04]  /*1ae00*/  LEA R52, P4, R54, R2, 0x1 ;  /* 0x0000000236347211 */ /* 0x002fc800078808ff */
[----:B------:R-:W-:Y:S02]  /*1ae10*/  LEA.HI.X.SX32 R53, R54, R3, 0x1, P4 ;  /* 0x0000000336357211 */ /* 0x000fe400020f0eff */
[----:B--2---:R-:W-:-:S04]  /*1ae20*/  LEA R128, P1, R137, R2, 0x1 ;  /* 0x0000000289807211 */ /* 0x004fc800078208ff */
[----:B------:R-:W-:-:S05]  /*1ae30*/  LEA.HI.X.SX32 R129, R137, R3, 0x1, P1 ;  /* 0x0000000389817211 */ /* 0x000fca00008f0eff */
[----:B------:R3:W-:Y:S04]  /*1ae40*/  STL.64 [R1+0xb28], R128 ;  /* 0x000b288001007387 */ /* 0x0007e80000100a00 */
[----:B------:R-:W2:Y:S04]  /*1ae50*/  LDL.LU R133, [R1+0x268] ;  /* 0x0002680001857983 */ /* 0x000ea80000300800 */
[----:B------:R-:W-:Y:S04]  /*1ae60*/  STL.64 [R1+0xb20], R60 ;  /* 0x000b203c01007387 */ /* 0x000fe80000100a00 */
[----:B------:R-:W2:Y:S04]  /*1ae70*/  LDL.LU R130, [R1+0x264] ;  /* 0x0002640001827983 */ /* 0x000ea80000300800 */
[----:B------:R0:W-:Y:S04]  /*1ae80*/  STL.64 [R1+0xb18], R58 ;  /* 0x000b183a01007387 */ /* 0x0001e80000100a00 */
[----:B------:R-:W2:Y:S04]  /*1ae90*/  LDL.LU R131, [R1+0x260] ;  /* 0x0002600001837983 */ /* 0x000ea80000300800 */
[----:B------:R-:W2:Y:S01]  /*1aea0*/  LDL.LU R136, [R1+0x250] ;  /* 0x0002500001887983 */ /* 0x000ea20000300800 */
[----:B---3--:R-:W-:-:S02]  /*1aeb0*/  LEA R128, P1, R249, R2, 0x1 ;  /* 0x00000002f9807211 */ /* 0x008fc400078208ff */
[-C--:B0-----:R-:W-:Y:S02]  /*1aec0*/  LEA R58, P3, R49, R2.reuse, 0x1 ;  /* 0x00000002313a7211 */ /* 0x081fe400078608ff */
[C---:B----4-:R-:W-:Y:S02]  /*1aed0*/  LEA R60, P2, R122.reuse, R2, 0x1 ;  /* 0x000000027a3c7211 */ /* 0x050fe400078408ff */
[-C--:B------:R-:W-:Y:S02]  /*1aee0*/  LEA.HI.X.SX32 R129, R249, R3.reuse, 0x1, P1 ;  /* 0x00000003f9817211 */ /* 0x080fe400008f0eff */
[-C--:B------:R-:W-:Y:S01]  /*1aef0*/  LEA.HI.X.SX32 R61, R122, R3.reuse, 0x1, P2 ;  /* 0x000000037a3d7211 */ /* 0x080fe200010f0eff */
[----:B------:R-:W-:Y:S01]  /*1af00*/  STL.64 [R1+0xee0], R52 ;  /* 0x000ee03401007387 */ /* 0x000fe20000100a00 */
[----:B------:R-:W-:-:S03]  /*1af10*/  LEA.HI.X.SX32 R59, R49, R3, 0x1, P3 ;  /* 0x00000003313b7211 */ /* 0x000fc600018f0eff */
[----:B------:R-:W-:Y:S04]  /*1af20*/  STL.64 [R1+0xb08], R128 ;  /* 0x000b088001007387 */ /* 0x000fe80000100a00 */
[----:B------:R-:W3:Y:S04]  /*1af30*/  LDL.LU R137, [R1+0x24c] ;  /* 0x00024c0001897983 */ /* 0x000ee80000300800 */
[----:B------:R0:W-:Y:S04]  /*1af40*/  STL.64 [R1+0xb00], R60 ;  /* 0x000b003c01007387 */ /* 0x0001e80000100a00 */
[----:B------:R-:W4:Y:S04]  /*1af50*/  LDL.LU R248, [R1+0x248] ;  /* 0x0002480001f87983 */ /* 0x000f280000300800 */
[----:B------:R1:W-:Y:S04]  /*1af60*/  STL.64 [R1+0xaf8], R58 ;  /* 0x000af83a01007387 */ /* 0x0003e80000100a00 */
[----:B------:R-:W4:Y:S04]  /*1af70*/  LDL.LU R249, [R1+0x23c] ;  /* 0x00023c0001f97983 */ /* 0x000f280000300800 */
[----:B------:R-:W4:Y:S01]  /*1af80*/  LDL.LU R122, [R1+0x234] ;  /* 0x00023400017a7983 */ /* 0x000f220000300800 */
[----:B------:R-:W-:-:S02]  /*1af90*/  LEA R54, P4, R48, R2, 0x1 ;  /* 0x0000000230367211 */ /* 0x000fc400078808ff */
[-C--:B0-----:R-:W-:Y:S02]  /*1afa0*/  LEA R60, P1, R123, R2.reuse, 0x1 ;  /* 0x000000027b3c7211 */ /* 0x081fe400078208ff */
[-C--:B-1----:R-:W-:Y:S02]  /*1afb0*/  LEA R58, P2, R135, R2.reuse, 0x1 ;  /* 0x00000002873a7211 */ /* 0x082fe400078408ff */
[-C--:B------:R-:W-:Y:S02]  /*1afc0*/  LEA.HI.X.SX32 R55, R48, R3.reuse, 0x1, P4 ;  /* 0x0000000330377211 */ /* 0x080fe400020f0eff */
[-C--:B------:R-:W-:Y:S02]  /*1afd0*/  LEA.HI.X.SX32 R61, R123, R3.reuse, 0x1, P1 ;  /* 0x000000037b3d7211 */ /* 0x080fe400008f0eff */
[-C--:B------:R-:W-:Y:S02]  /*1afe0*/  LEA.HI.X.SX32 R59, R135, R3.reuse, 0x1, P2 ;  /* 0x00000003873b7211 */ /* 0x080fe400010f0eff */
[CC--:B------:R-:W-:Y:S01]  /*1aff0*/  LEA R52, P4, R121.reuse, R2.reuse, 0x1 ;  /* 0x0000000279347211 */ /* 0x0c0fe200078808ff */
[----:B------:R-:W-:Y:S03]  /*1b000*/  STL.64 [R1+0xae8], R60 ;  /* 0x000ae83c01007387 */ /* 0x000fe60000100a00 */
[----:B------:R-:W-:Y:S01]  /*1b010*/  LEA.HI.X.SX32 R53, R121, R3, 0x1, P4 ;  /* 0x0000000379357211 */ /* 0x000fe200020f0eff */
[----:B------:R2:W-:Y:S01]  /*1b020*/  STL.64 [R1+0xae0], R58 ;  /* 0x000ae03a01007387 */ /* 0x0005e20000100a00 */
[----:B------:R-:W-:Y:S01]  /*1b030*/  LEA R48, P3, R120, R2, 0x1 ;  /* 0x0000000278307211 */ /* 0x000fe200078608ff */
[----:B------:R-:W-:-:S02]  /*1b040*/  IMAD.MOV.U32 R123, RZ, RZ, R112 ;  /* 0x000000ffff7b7224 */ /* 0x000fc400078e0070 */
[----:B------:R0:W-:Y:S01]  /*1b050*/  STL.64 [R1+0xad0], R52 ;  /* 0x000ad03401007387 */ /* 0x0001e20000100a00 */
[----:B------:R-:W-:Y:S01]  /*1b060*/  IMAD.MOV.U32 R112, RZ, RZ, R44 ;  /* 0x000000ffff707224 */ /* 0x000fe200078e002c */
[----:B------:R-:W-:Y:S01]  /*1b070*/  LEA.HI.X.SX32 R49, R120, R3, 0x1, P3 ;  /* 0x0000000378317211 */ /* 0x000fe200018f0eff */
[----:B------:R-:W-:Y:S02]  /*1b080*/  IMAD.MOV.U32 R120, RZ, RZ, R45 ;  /* 0x000000ffff787224 */ /* 0x000fe400078e002d */
[----:B------:R-:W-:Y:S02]  /*1b090*/  IMAD.MOV.U32 R135, RZ, RZ, R15 ;  /* 0x000000ffff877224 */ /* 0x000fe400078e000f */
[----:B------:R-:W-:Y:S02]  /*1b0a0*/  IMAD.MOV.U32 R15, RZ, RZ, R113 ;  /* 0x000000ffff0f7224 */ /* 0x000fe400078e0071 */
[----:B------:R-:W-:Y:S02]  /*1b0b0*/  IMAD.MOV.U32 R113, RZ, RZ, R50 ;  /* 0x000000ffff717224 */ /* 0x000fe400078e0032 */
[----:B------:R-:W-:Y:S01]  /*1b0c0*/  IMAD.MOV.U32 R121, RZ, RZ, R51 ;  /* 0x000000ffff797224 */ /* 0x000fe200078e0033 */
[----:B--2---:R-:W-:-:S04]  /*1b0d0*/  LEA R58, P1, R133, R2, 0x1 ;  /* 0x00000002853a7211 */ /* 0x004fc800078208ff */
[----:B------:R-:W-:Y:S02]  /*1b0e0*/  LEA.HI.X.SX32 R59, R133, R3, 0x1, P1 ;  /* 0x00000003853b7211 */ /* 0x000fe400008f0eff */
[----:B0-----:R-:W-:-:S03]  /*1b0f0*/  LEA R52, P2, R130, R2, 0x1 ;  /* 0x0000000282347211 */ /* 0x001fc600078408ff */
[----:B------:R4:W-:Y:S01]  /*1b100*/  STL.64 [R1+0xac0], R58 ;  /* 0x000ac03a01007387 */ /* 0x0009e20000100a00 */
[----:B------:R-:W-:-:S03]  /*1b110*/  LEA.HI.X.SX32 R53, R130, R3, 0x1, P2 ;  /* 0x0000000382357211 */ /* 0x000fc600010f0eff */
[----:B------:R-:W2:Y:S01]  /*1b120*/  LDL.LU R128, [R1+0x230] ;  /* 0x0002300001807983 */ /* 0x000ea20000300800 */
[----:B------:R-:W-:-:S03]  /*1b130*/  LEA R44, P4, R136, R2, 0x1 ;  /* 0x00000002882c7211 */ /* 0x000fc600078808ff */
[----:B------:R0:W-:Y:S01]  /*1b140*/  STL.64 [R1+0xab8], R52 ;  /* 0x000ab83401007387 */ /* 0x0001e20000100a00 */
[----:B------:R-:W-:-:S03]  /*1b150*/  LEA.HI.X.SX32 R45, R136, R3, 0x1, P4 ;  /* 0x00000003882d7211 */ /* 0x000fc600020f0eff */
[----:B------:R-:W2:Y:S04]  /*1b160*/  LDL.LU R129, [R1+0x22c] ;  /* 0x00022c0001817983 */ /* 0x000ea80000300800 */
[----:B------:R-:W2:Y:S04]  /*1b170*/  LDL.LU R148, [R1+0x220] ;  /* 0x0002200001947983 */ /* 0x000ea80000300800 */
[----:B------:R1:W-:Y:S01]  /*1b180*/  STL.64 [R1+0xaa8], R44 ;  /* 0x000aa82c01007387 */ /* 0x0003e20000100a00 */
[----:B------:R-:W-:-:S03]  /*1b190*/  LEA R50, P3, R131, R2, 0x1 ;  /* 0x0000000283327211 */ /* 0x000fc600078608ff */
[----:B------:R-:W2:Y:S01]  /*1b1a0*/  LDL.LU R250, [R1+0x21c] ;  /* 0x00021c0001fa7983 */ /* 0x000ea20000300800 */
[----:B------:R-:W-:Y:S02]  /*1b1b0*/  LEA.HI.X.SX32 R51, R131, R3, 0x1, P3 ;  /* 0x0000000383337211 */ /* 0x000fe400018f0eff */
[-C--:B---3--:R-:W-:Y:S01]  /*1b1c0*/  LEA R60, P1, R137, R2.reuse, 0x1 ;  /* 0x00000002893c7211 */ /* 0x088fe200078208ff */
[----:B------:R-:W3:Y:S04]  /*1b1d0*/  LDL.LU R133, [R1+0x214] ;  /* 0x0002140001857983 */ /* 0x000ee80000300800 */
[----:B------:R-:W3:Y:S01]  /*1b1e0*/  LDL.LU R130, [R1+0x210] ;  /* 0x0002100001827983 */ /* 0x000ee20000300800 */
[----:B----4-:R-:W-:-:S03]  /*1b1f0*/  LEA R58, P2, R248, R2, 0x1 ;  /* 0x00000002f83a7211 */ /* 0x010fc600078408ff */
[----:B------:R-:W4:Y:S01]  /*1b200*/  LDL.LU R131, [R1+0x204] ;  /* 0x0002040001837983 */ /* 0x000f220000300800 */
[-C--:B------:R-:W-:Y:S02]  /*1b210*/  LEA.HI.X.SX32 R61, R137, R3.reuse, 0x1, P1 ;  /* 0x00000003893d7211 */ /* 0x080fe400008f0eff */
[----:B------:R-:W-:Y:S01]  /*1b220*/  LEA.HI.X.SX32 R59, R248, R3, 0x1, P2 ;  /* 0x00000003f83b7211 */ /* 0x000fe200010f0eff */
[----:B------:R-:W4:Y:S01]  /*1b230*/  LDL.LU R136, [R1+0x200] ;  /* 0x0002000001887983 */ /* 0x000f220000300800 */
[----:B0-----:R-:W-:-:S03]  /*1b240*/  LEA R52, P4, R122, R2, 0x1 ;  /* 0x000000027a347211 */ /* 0x001fc600078808ff */
[----:B------:R-:W-:Y:S01]  /*1b250*/  STL.64 [R1+0xaa0], R60 ;  /* 0x000aa03c01007387 */ /* 0x000fe20000100a00 */
[----:B------:R-:W-:-:S03]  /*1b260*/  LEA.HI.X.SX32 R53, R122, R3, 0x1, P4 ;  /* 0x000000037a357211 */ /* 0x000fc600020f0eff */
[----:B------:R2:W-:Y:S04]  /*1b270*/  STL.64 [R1+0xa98], R58 ;  /* 0x000a983a01007387 */ /* 0x0005e80000100a00 */
[----:B------:R0:W-:Y:S04]  /*1b280*/  STL.64 [R1+0xa88], R52 ;  /* 0x000a883401007387 */ /* 0x0001e80000100a00 */
[----:B------:R-:W4:Y:S04]  /*1b290*/  LDL.LU R251, [R1+0x1f8] ;  /* 0x0001f80001fb7983 */ /* 0x000f280000300800 */
[----:B------:R-:W4:Y:S01]  /*1b2a0*/  LDL.LU R132, [R1+0x1f4] ;  /* 0x0001f40001847983 */ /* 0x000f220000300800 */
[----:B-1----:R-:W-:Y:S01]  /*1b2b0*/  LEA R44, P3, R249, R2, 0x1 ;  /* 0x00000002f92c7211 */ /* 0x002fe200078608ff */
[----:B------:R-:W-:-:S02]  /*1b2c0*/  IMAD.MOV.U32 R122, RZ, RZ, R123 ;  /* 0x000000ffff7a7224 */ /* 0x000fc400078e007b */
[----:B------:R-:W-:Y:S01]  /*1b2d0*/  IMAD.MOV.U32 R123, RZ, RZ, R40 ;  /* 0x000000ffff7b7224 */ /* 0x000fe200078e0028 */
[----:B------:R-:W-:Y:S01]  /*1b2e0*/  LEA.HI.X.SX32 R45, R249, R3, 0x1, P3 ;  /* 0x00000003f92d7211 */ /* 0x000fe200018f0eff */
[----:B------:R-:W-:Y:S01]  /*1b2f0*/  IMAD.MOV.U32 R137, RZ, RZ, R120 ;  /* 0x000000ffff897224 */ /* 0x000fe200078e0078 */
[----:B------:R-:W4:Y:S01]  /*1b300*/  LDL.LU R149, [R1+0x1d4] ;  /* 0x0001d40001957983 */ /* 0x000f220000300800 */
[----:B------:R-:W-:-:S03]  /*1b310*/  IMAD.MOV.U32 R120, RZ, RZ, R41 ;  /* 0x000000ffff787224 */ /* 0x000fc600078e0029 */
[----:B------:R-:W4:Y:S01]  /*1b320*/  LDL.LU R143, [R1+0x1d0] ;  /* 0x0001d000018f7983 */ /* 0x000f220000300800 */
[----:B------:R-:W-:Y:S02]  /*1b330*/  IMAD.MOV.U32 R249, RZ, RZ, R46 ;  /* 0x000000fffff97224 */ /* 0x000fe400078e002e */
[----:B------:R-:W-:Y:S01]  /*1b340*/  IMAD.MOV.U32 R248, RZ, RZ, R47 ;  /* 0x000000fffff87224 */ /* 0x000fe200078e002f */
[----:B--2---:R-:W-:-:S04]  /*1b350*/  LEA R58, P1, R128, R2, 0x1 ;  /* 0x00000002803a7211 */ /* 0x004fc800078208ff */
[----:B------:R-:W-:-:S05]  /*1b360*/  LEA.HI.X.SX32 R59, R128, R3, 0x1, P1 ;  /* 0x00000003803b7211 */ /* 0x000fca00008f0eff */
[----:B------:R4:W-:Y:S01]  /*1b370*/  STL.64 [R1+0xa78], R58 ;  /* 0x000a783a01007387 */ /* 0x0009e20000100a00 */
[-C--:B0-----:R-:W-:Y:S02]  /*1b380*/  LEA R52, P3, R148, R2.reuse, 0x1 ;  /* 0x0000000294347211 */ /* 0x081fe400078608ff */
[-C--:B------:R-:W-:Y:S02]  /*1b390*/  LEA R40, P4, R250, R2.reuse, 0x1 ;  /* 0x00000002fa287211 */ /* 0x080fe400078808ff */
[-C--:B------:R-:W-:Y:S02]  /*1b3a0*/  LEA.HI.X.SX32 R53, R148, R3.reuse, 0x1, P3 ;  /* 0x0000000394357211 */ /* 0x080fe400018f0eff */
[----:B------:R-:W-:Y:S02]  /*1b3b0*/  LEA.HI.X.SX32 R41, R250, R3, 0x1, P4 ;  /* 0x00000003fa297211 */ /* 0x000fe400020f0eff */
[----:B---3--:R-:W-:-:S03]  /*1b3c0*/  LEA R60, P1, R133, R2, 0x1 ;  /* 0x00000002853c7211 */ /* 0x008fc600078208ff */
[----:B------:R-:W-:Y:S01]  /*1b3d0*/  STL.64 [R1+0xa60], R40 ;  /* 0x000a602801007387 */ /* 0x000fe20000100a00 */
[----:B----4-:R-:W-:-:S03]  /*1b3e0*/  LEA R58, P3, R131, R2, 0x1 ;  /* 0x00000002833a7211 */ /* 0x010fc600078608ff */
[----:B------:R0:W-:Y:S01]  /*1b3f0*/  STL.64 [R1+0xa68], R52 ;  /* 0x000a683401007387 */ /* 0x0001e20000100a00 */
[-C--:B------:R-:W-:Y:S02]  /*1b400*/  LEA.HI.X.SX32 R61, R133, R3.reuse, 0x1, P1 ;  /* 0x00000003853d7211 */ /* 0x080fe400008f0eff */
[----:B------:R-:W-:Y:S01]  /*1b410*/  LEA.HI.X.SX32 R59, R131, R3, 0x1, P3 ;  /* 0x00000003833b7211 */ /* 0x000fe200018f0eff */
[----:B------:R-:W2:Y:S01]  /*1b420*/  LDL.LU R128, [R1+0x1e0] ;  /* 0x0001e00001807983 */ /* 0x000ea20000300800 */
[----:B------:R-:W-:-:S03]  /*1b430*/  LEA R46, P2, R129, R2, 0x1 ;  /* 0x00000002812e7211 */ /* 0x000fc600078408ff */
[----:B------:R-:W3:Y:S01]  /*1b440*/  LDL.LU R148, [R1+0x1dc] ;  /* 0x0001dc0001947983 */ /* 0x000ee20000300800 */
[----:B0-----:R-:W-:-:S03]  /*1b450*/  LEA R52, P4, R136, R2, 0x1 ;  /* 0x0000000288347211 */ /* 0x001fc600078808ff */
[----:B------:R-:W-:Y:S01]  /*1b460*/  STL.64 [R1+0xa58], R60 ;  /* 0x000a583c01007387 */ /* 0x000fe20000100a00 */
[----:B------:R-:W-:-:S03]  /*1b470*/  LEA.HI.X.SX32 R53, R136, R3, 0x1, P4 ;  /* 0x0000000388357211 */ /* 0x000fc600020f0eff */
[----:B------:R0:W-:Y:S01]  /*1b480*/  STL.64 [R1+0xa48], R58 ;  /* 0x000a483a01007387 */ /* 0x0001e20000100a00 */
[----:B------:R-:W-:Y:S02]  /*1b490*/  LEA.HI.X.SX32 R47, R129, R3, 0x1, P2 ;  /* 0x00000003812f7211 */ /* 0x000fe400010f0eff */
[----:B------:R-:W-:Y:S01]  /*1b4a0*/  LEA R40, P2, R130, R2, 0x1 ;  /* 0x0000000282287211 */ /* 0x000fe200078408ff */
[----:B------:R1:W-:Y:S01]  /*1b4b0*/  STL.64 [R1+0xa40], R52 ;  /* 0x000a403401007387 */ /* 0x0003e20000100a00 */
[----:B------:R-:W-:-:S03]  /*1b4c0*/  IMAD.MOV.U32 R131, RZ, RZ, R42 ;  /* 0x000000ffff837224 */ /* 0x000fc600078e002a */
[----:B------:R-:W4:Y:S01]  /*1b4d0*/  LDL.LU R250, [R1+0x1cc] ;  /* 0x0001cc0001fa7983 */ /* 0x000f220000300800 */
[CC--:B0-----:R-:W-:Y:S01]  /*1b4e0*/  LEA R58, P1, R251.reuse, R2.reuse, 0x1 ;  /* 0x00000002fb3a7211 */ /* 0x0c1fe200078208ff */
[----:B------:R-:W-:Y:S01]  /*1b4f0*/  IMAD.MOV.U32 R133, RZ, RZ, R248 ;  /* 0x000000ffff857224 */ /* 0x000fe200078e00f8 */
[-C--:B------:R-:W-:Y:S01]  /*1b500*/  LEA.HI.X.SX32 R41, R130, R3.reuse, 0x1, P2 ;  /* 0x0000000382297211 */ /* 0x080fe200010f0eff */
[----:B------:R-:W4:Y:S01]  /*1b510*/  LDL.LU R129, [R1+0x1c8] ;  /* 0x0001c80001817983 */ /* 0x000f220000300800 */
[-C--:B------:R-:W-:Y:S02]  /*1b520*/  LEA.HI.X.SX32 R59, R251, R3.reuse, 0x1, P1 ;  /* 0x00000003fb3b7211 */ /* 0x080fe400008f0eff */
[C---:B------:R-:W-:Y:S01]  /*1b530*/  LEA R42, P2, R132.reuse, R2, 0x1 ;  /* 0x00000002842a7211 */ /* 0x040fe200078408ff */
[----:B------:R-:W-:Y:S02]  /*1b540*/  IMAD.MOV.U32 R248, RZ, RZ, R43 ;  /* 0x000000fffff87224 */ /* 0x000fe400078e002b */
[----:B------:R-:W-:Y:S01]  /*1b550*/  STL.64 [R1+0xa38], R58 ;  /* 0x000a383a01007387 */ /* 0x000fe20000100a00 */
[----:B------:R-:W-:-:S03]  /*1b560*/  LEA.HI.X.SX32 R43, R132, R3, 0x1, P2 ;  /* 0x00000003842b7211 */ /* 0x000fc600010f0eff */
[----:B------:R-:W4:Y:S04]  /*1b570*/  LDL.LU R251, [R1+0x1c4] ;  /* 0x0001c40001fb7983 */ /* 0x000f280000300800 */
[----:B------:R-:W4:Y:S01]  /*1b580*/  LDL.LU R132, [R1+0x1bc] ;  /* 0x0001bc0001847983 */ /* 0x000f220000300800 */
[----:B------:R-:W-:Y:S02]  /*1b590*/  IMAD.MOV.U32 R130, RZ, RZ, R249 ;  /* 0x000000ffff827224 */ /* 0x000fe400078e00f9 */
[----:B------:R-:W-:Y:S02]  /*1b5a0*/  IMAD.MOV.U32 R249, RZ, RZ, R122 ;  /* 0x000000fffff97224 */ /* 0x000fe400078e007a */
[----:B------:R-:W-:Y:S02]  /*1b5b0*/  IMAD.MOV.U32 R122, RZ, RZ, R135 ;  /* 0x000000ffff7a7224 */ /* 0x000fe400078e0087 */
[----:B------:R-:W-:Y:S01]  /*1b5c0*/  IMAD.MOV.U32 R135, RZ, RZ, R36 ;  /* 0x000000ffff877224 */ /* 0x000fe200078e0024 */
[----:B------:R-:W-:-:S02]  /*1b5d0*/  LEA R36, P4, R38, R2, 0x1 ;  /* 0x0000000226247211 */ /* 0x000fc400078808ff */
[C---:B-1----:R-:W-:Y:S01]  /*1b5e0*/  LEA R52, P3, R39.reuse, R2, 0x1 ;  /* 0x0000000227347211 */ /* 0x042fe200078608ff */
[----:B------:R-:W-:Y:S01]  /*1b5f0*/  IMAD.MOV.U32 R136, RZ, RZ, R37 ;  /* 0x000000ffff887224 */ /* 0x000fe200078e0025 */
[-C--:B------:R-:W-:Y:S02]  /*1b600*/  LEA.HI.X.SX32 R37, R38, R3.reuse, 0x1, P4 ;  /* 0x0000000326257211 */ /* 0x080fe400020f0eff */
[----:B------:R-:W-:-:S03]  /*1b610*/  LEA.HI.X.SX32 R53, R39, R3, 0x1, P3 ;  /* 0x0000000327357211 */ /* 0x000fc600018f0eff */
[----:B------:R-:W-:Y:S01]  /*1b620*/  STL.64 [R1+0xa20], R36 ;  /* 0x000a202401007387 */ /* 0x000fe20000100a00 */
[----:B------:R-:W-:-:S03]  /*1b630*/  LEA R38, P4, R143, R2, 0x1 ;  /* 0x000000028f267211 */ /* 0x000fc600078808ff */
[----:B------:R0:W-:Y:S01]  /*1b640*/  STL.64 [R1+0xa28], R52 ;  /* 0x000a283401007387 */ /* 0x0001e20000100a00 */
[----:B------:R-:W-:Y:S02]  /*1b650*/  LEA.HI.X.SX32 R39, R143, R3, 0x1, P4 ;  /* 0x000000038f277211 */ /* 0x000fe400020f0eff */
[----:B0-----:R-:W-:-:S04]  /*1b660*/  LEA R52, P3, R149, R2, 0x1 ;  /* 0x0000000295347211 */ /* 0x001fc800078608ff */
[----:B------:R-:W-:Y:S02]  /*1b670*/  LEA.HI.X.SX32 R53, R149, R3, 0x1, P3 ;  /* 0x0000000395357211 */ /* 0x000fe400018f0eff */
[----:B--2---:R-:W-:-:S04]  /*1b680*/  LEA R58, P1, R128, R2, 0x1 ;  /* 0x00000002803a7211 */ /* 0x004fc800078208ff */
[----:B------:R-:W-:Y:S02]  /*1b690*/  LEA.HI.X.SX32 R59, R128, R3, 0x1, P1 ;  /* 0x00000003803b7211 */ /* 0x000fe400008f0eff */
[----:B---3--:R-:W-:-:S03]  /*1b6a0*/  LEA R36, P2, R148, R2, 0x1 ;  /* 0x0000000294247211 */ /* 0x008fc600078408ff */
[----:B------:R0:W-:Y:S01]  /*1b6b0*/  STL.64 [R1+0xa18], R58 ;  /* 0x000a183a01007387 */ /* 0x0001e20000100a00 */
[----:B------:R-:W-:-:S03]  /*1b6c0*/  LEA.HI.X.SX32 R37, R148, R3, 0x1, P2 ;  /* 0x0000000394257211 */ /* 0x000fc600010f0eff */
[----:B------:R-:W2:Y:S04]  /*1b6d0*/  LDL.LU R159, [R1+0x18c] ;  /* 0x00018c00019f7983 */ /* 0x000ea80000300800 */
[----:B------:R1:W-:Y:S01]  /*1b6e0*/  STL.64 [R1+0xa08], R52 ;  /* 0x000a083401007387 */ /* 0x0003e20000100a00 */
[----:B----4-:R-:W-:-:S03]  /*1b6f0*/  LEA R60, P1, R250, R2, 0x1 ;  /* 0x00000002fa3c7211 */ /* 0x010fc600078208ff */
[----:B------:R-:W3:Y:S01]  /*1b700*/  LDL.LU R150, [R1+0x188] ;  /* 0x0001880001967983 */ /* 0x000ee20000300800 */
[----:B------:R-:W-:-:S03]  /*1b710*/  LEA.HI.X.SX32 R61, R250, R3, 0x1, P1 ;  /* 0x00000003fa3d7211 */ /* 0x000fc600008f0eff */
[----:B------:R4:W-:Y:S04]  /*1b720*/  STL.64 [R1+0xa00], R38 ;  /* 0x000a002601007387 */ /* 0x0009e80000100a00 */
[----:B------:R-:W2:Y:S04]  /*1b730*/  LDL.LU R148, [R1+0x1b8] ;  /* 0x0001b80001947983 */ /* 0x000ea80000300800 */
[----:B------:R-:W3:Y:S01]  /*1b740*/  LDL.LU R149, [R1+0x1b4] ;  /* 0x0001b40001957983 */ /* 0x000ee20000300800 */
[----:B0-----:R-:W-:-:S03]  /*1b750*/  LEA R58, P3, R251, R2, 0x1 ;  /* 0x00000002fb3a7211 */ /* 0x001fc600078608ff */
[----:B------:R-:W3:Y:S01]  /*1b760*/  LDL.LU R143, [R1+0x1b0] ;  /* 0x0001b000018f7983 */ /* 0x000ee20000300800 */
[----:B-1----:R-:W-:-:S03]  /*1b770*/  LEA R52, P4, R132, R2, 0x1 ;  /* 0x0000000284347211 */ /* 0x002fc600078808ff */
[----:B------:R2:W-:Y:S01]  /*1b780*/  STL.64 [R1+0x9f8], R60 ;  /* 0x0009f83c01007387 */ /* 0x0005e20000100a00 */
[----:B------:R-:W-:-:S03]  /*1b790*/  LEA.HI.X.SX32 R59, R251, R3, 0x1, P3 ;  /* 0x00000003fb3b7211 */ /* 0x000fc600018f0eff */
[----:B------:R-:W3:Y:S01]  /*1b7a0*/  LDL.LU R250, [R1+0x1ac] ;  /* 0x0001ac0001fa7983 */ /* 0x000ee20000300800 */
[-C--:B------:R-:W-:Y:S02]  /*1b7b0*/  LEA.HI.X.SX32 R53, R132, R3.reuse, 0x1, P4 ;  /* 0x0000000384357211 */ /* 0x080fe400020f0eff */
[C---:B----4-:R-:W-:Y:S01]  /*1b7c0*/  LEA R38, P2, R129.reuse, R2, 0x1 ;  /* 0x0000000281267211 */ /* 0x050fe200078408ff */
[----:B------:R3:W-:Y:S04]  /*1b7d0*/  STL.64 [R1+0x9e8], R58 ;  /* 0x0009e83a01007387 */ /* 0x0007e80000100a00 */
[----:B------:R0:W-:Y:S01]  /*1b7e0*/  STL.64 [R1+0x9e0], R52 ;  /* 0x0009e03401007387 */ /* 0x0001e20000100a00 */
[----:B------:R-:W-:-:S03]  /*1b7f0*/  LEA.HI.X.SX32 R39, R129, R3, 0x1, P2 ;  /* 0x0000000381277211 */ /* 0x000fc600010f0eff */
[----:B------:R-:W4:Y:S04]  /*1b800*/  LDL.LU R158, [R1+0x1a8] ;  /* 0x0001a800019e7983 */ /* 0x000f280000300800 */
[----:B------:R-:W4:Y:S04]  /*1b810*/  LDL.LU R151, [R1+0x1a4] ;  /* 0x0001a40001977983 */ /* 0x000f280000300800 */
[----:B------:R-:W4:Y:S01]  /*1b820*/  LDL.LU R129, [R1+0x1a0] ;  /* 0x0001a00001817983 */ /* 0x000f220000300800 */
[----:B------:R-:W-:-:S03]  /*1b830*/  IMAD.MOV.U32 R132, RZ, RZ, R130 ;  /* 0x000000ffff847224 */ /* 0x000fc600078e0082 */
[----:B------:R-:W4:Y:S01]  /*1b840*/  LDL.LU R145, [R1+0x180] ;  /* 0x0001800001917983 */ /* 0x000f220000300800 */
[----:B------:R-:W-:-:S03]  /*1b850*/  IMAD.MOV.U32 R251, RZ, RZ, R131 ;  /* 0x000000fffffb7224 */ /* 0x000fc600078e0083 */
[----:B------:R-:W4:Y:S01]  /*1b860*/  LDL.LU R139, [R1+0x178] ;  /* 0x00017800018b7983 */ /* 0x000f220000300800 */
[----:B------:R-:W-:Y:S02]  /*1b870*/  IMAD.MOV.U32 R130, RZ, RZ, R136 ;  /* 0x000000ffff827224 */ /* 0x000fe400078e0088 */
[----:B------:R-:W-:Y:S01]  /*1b880*/  IMAD.MOV.U32 R131, RZ, RZ, R121 ;  /* 0x000000ffff837224 */ /* 0x000fe200078e0079 */
[----:B------:R-:W4:Y:S01]  /*1b890*/  LDL.LU R128, [R1+0x174] ;  /* 0x0001740001807983 */ /* 0x000f220000300800 */
[----:B------:R-:W-:Y:S02]  /*1b8a0*/  IMAD.MOV.U32 R136, RZ, RZ, R14 ;  /* 0x000000ffff887224 */ /* 0x000fe400078e000e */
[----:B------:R-:W-:Y:S02]  /*1b8b0*/  IMAD.MOV.U32 R121, RZ, RZ, R15 ;  /* 0x000000ffff797224 */ /* 0x000fe400078e000f */
[----:B------:R-:W-:Y:S02]  /*1b8c0*/  IMAD.MOV.U32 R14, RZ, RZ, R33 ;  /* 0x000000ffff0e7224 */ /* 0x000fe400078e0021 */
[----:B------:R-:W-:Y:S01]  /*1b8d0*/  IMAD.MOV.U32 R15, RZ, RZ, R32 ;  /* 0x000000ffff0f7224 */ /* 0x000fe200078e0020 */
[----:B--2---:R-:W-:-:S04]  /*1b8e0*/  LEA R60, P1, R148, R2, 0x1 ;  /* 0x00000002943c7211 */ /* 0x004fc800078208ff */
[----:B------:R-:W-:Y:S02]  /*1b8f0*/  LEA.HI.X.SX32 R61, R148, R3, 0x1, P1 ;  /* 0x00000003943d7211 */ /* 0x000fe400008f0eff */
[----:B---3--:R-:W-:-:S04]  /*1b900*/  LEA R58, P3, R143, R2, 0x1 ;  /* 0x000000028f3a7211 */ /* 0x008fc800078608ff */
[-C--:B------:R-:W-:Y:S02]  /*1b910*/  LEA.HI.X.SX32 R59, R143, R3.reuse, 0x1, P3 ;  /* 0x000000038f3b7211 */ /* 0x080fe400018f0eff */
[CC--:B0-----:R-:W-:Y:S01]  /*1b920*/  LEA R52, P4, R250.reuse, R2.reuse, 0x1 ;  /* 0x00000002fa347211 */ /* 0x0c1fe200078808ff */
[----:B------:R-:W-:Y:S03]  /*1b930*/  STL.64 [R1+0x9d8], R60 ;  /* 0x0009d83c01007387 */ /* 0x000fe60000100a00 */
[----:B------:R-:W-:Y:S01]  /*1b940*/  LEA.HI.X.SX32 R53, R250, R3, 0x1, P4 ;  /* 0x00000003fa357211 */ /* 0x000fe200020f0eff */
[----:B------:R4:W-:Y:S01]  /*1b950*/  STL.64 [R1+0x9c8], R58 ;  /* 0x0009c83a01007387 */ /* 0x0009e20000100a00 */
[----:B------:R-:W-:-:S03]  /*1b960*/  LEA R32, P2, R149, R2, 0x1 ;  /* 0x0000000295207211 */ /* 0x000fc600078408ff */
[----:B------:R0:W-:Y:S01]  /*1b970*/  STL.64 [R1+0x9c0], R52 ;  /* 0x0009c03401007387 */ /* 0x0001e20000100a00 */
[----:B------:R-:W-:Y:S01]  /*1b980*/  IMAD.MOV.U32 R250, RZ, RZ, R14 ;  /* 0x000000fffffa7224 */ /* 0x000fe200078e000e */
[-C--:B------:R-:W-:Y:S01]  /*1b990*/  LEA.HI.X.SX32 R33, R149, R3.reuse, 0x1, P2 ;  /* 0x0000000395217211 */ /* 0x080fe200010f0eff */
[----:B------:R-:W-:Y:S01]  /*1b9a0*/  IMAD.MOV.U32 R14, RZ, RZ, R34 ;  /* 0x000000ffff0e7224 */ /* 0x000fe200078e0022 */
[----:B------:R-:W2:Y:S01]  /*1b9b0*/  LDL.LU R157, [R1+0x194] ;  /* 0x00019400019d7983 */ /* 0x000ea20000300800 */
[CC--:B----4-:R-:W-:Y:S02]  /*1b9c0*/  LEA R58, P1, R158.reuse, R2.reuse, 0x1 ;  /* 0x000000029e3a7211 */ /* 0x0d0fe400078208ff */
[CC--:B0-----:R-:W-:Y:S01]  /*1b9d0*/  LEA R52, P3, R129.reuse, R2.reuse, 0x1 ;  /* 0x0000000281347211 */ /* 0x0c1fe200078608ff */
[----:B------:R-:W-:Y:S01]  /*1b9e0*/  IMAD.MOV.U32 R149, RZ, RZ, R130 ;  /* 0x000000ffff957224 */ /* 0x000fe200078e0082 */
[-C--:B------:R-:W-:Y:S01]  /*1b9f0*/  LEA.HI.X.SX32 R59, R158, R3.reuse, 0x1, P1 ;  /* 0x000000039e3b7211 */ /* 0x080fe200008f0eff */
[----:B------:R-:W3:Y:S01]  /*1ba00*/  LDL.LU R144, [R1+0x190] ;  /* 0x0001900001907983 */ /* 0x000ee20000300800 */
[-C--:B------:R-:W-:Y:S01]  /*1ba10*/  LEA.HI.X.SX32 R53, R129, R3.reuse, 0x1, P3 ;  /* 0x0000000381357211 */ /* 0x080fe200018f0eff */
[----:B------:R-:W-:Y:S01]  /*1ba20*/  IMAD.MOV.U32 R130, RZ, RZ, R121 ;  /* 0x000000ffff827224 */ /* 0x000fe200078e0079 */
[C---:B------:R-:W-:Y:S01]  /*1ba30*/  LEA R34, P2, R151.reuse, R2, 0x1 ;  /* 0x0000000297227211 */ /* 0x040fe200078408ff */
[----:B------:R-:W-:Y:S01]  /*1ba40*/  IMAD.MOV.U32 R121, RZ, RZ, R15 ;  /* 0x000000ffff797224 */ /* 0x000fe200078e000f */
[----:B------:R-:W-:Y:S01]  /*1ba50*/  STL.64 [R1+0x9b0], R58 ;  /* 0x0009b03a01007387 */ /* 0x000fe20000100a00 */
[----:B------:R-:W-:Y:S01]  /*1ba60*/  IMAD.MOV.U32 R15, RZ, RZ, R35 ;  /* 0x000000ffff0f7224 */ /* 0x000fe200078e0023 */
[----:B------:R-:W-:-:S02]  /*1ba70*/  LEA.HI.X.SX32 R35, R151, R3, 0x1, P2 ;  /* 0x0000000397237211 */ /* 0x000fc400010f0eff */
[----:B------:R0:W-:Y:S04]  /*1ba80*/  STL.64 [R1+0x9a0], R52 ;  /* 0x0009a03401007387 */ /* 0x0001e80000100a00 */
[----:B------:R-:W4:Y:S01]  /*1ba90*/  LDL.LU R151, [R1+0x184] ;  /* 0x0001840001977983 */ /* 0x000f220000300800 */
[----:B------:R-:W-:Y:S02]  /*1baa0*/  IMAD.MOV.U32 R148, RZ, RZ, R251 ;  /* 0x000000ffff947224 */ /* 0x000fe400078e00fb */
[----:B------:R-:W-:Y:S02]  /*1bab0*/  IMAD.MOV.U32 R251, RZ, RZ, R113 ;  /* 0x000000fffffb7224 */ /* 0x000fe400078e0071 */
[----:B------:R-:W-:Y:S01]  /*1bac0*/  IMAD.MOV.U32 R113, RZ, RZ, R28 ;  /* 0x000000ffff717224 */ /* 0x000fe200078e001c */
[----:B------:R-:W-:Y:S01]  /*1bad0*/  LEA R28, P4, R30, R2, 0x1 ;  /* 0x000000021e1c7211 */ /* 0x000fe200078808ff */
[----:B------:R-:W-:-:S02]  /*1bae0*/  IMAD.MOV.U32 R143, RZ, RZ, R131 ;  /* 0x000000ffff8f7224 */ /* 0x000fc400078e0083 */
[----:B------:R-:W-:Y:S02]  /*1baf0*/  IMAD.MOV.U32 R131, RZ, RZ, R136 ;  /* 0x000000ffff837224 */ /* 0x000fe400078e0088 */
[----:B------:R-:W-:Y:S01]  /*1bb00*/  IMAD.MOV.U32 R136, RZ, RZ, R29 ;  /* 0x000000ffff887224 */ /* 0x000fe200078e001d */
[----:B------:R-:W-:Y:S01]  /*1bb10*/  LEA.HI.X.SX32 R29, R30, R3, 0x1, P4 ;  /* 0x000000031e1d7211 */ /* 0x000fe200020f0eff */
[----:B------:R-:W-:Y:S02]  /*1bb20*/  IMAD.MOV.U32 R129, RZ, RZ, R148 ;  /* 0x000000ffff817224 */ /* 0x000fe400078e0094 */
[----:B------:R-:W-:Y:S01]  /*1bb30*/  IMAD.MOV.U32 R148, RZ, RZ, R149 ;  /* 0x000000ffff947224 */ /* 0x000fe200078e0095 */
[-C--:B------:R-:W-:Y:S01]  /*1bb40*/  LEA R30, P4, R150, R2.reuse, 0x1 ;  /* 0x00000002961e7211 */ /* 0x080fe200078808ff */
[----:B------:R-:W-:Y:S01]  /*1bb50*/  IMAD.MOV.U32 R149, RZ, RZ, R143 ;  /* 0x000000ffff957224 */ /* 0x000fe200078e008f */
[----:B0-----:R-:W-:Y:S01]  /*1bb60*/  LEA R52, P3, R159, R2, 0x1 ;  /* 0x000000029f347211 */ /* 0x001fe200078608ff */
[----:B------:R-:W-:Y:S01]  /*1bb70*/  IMAD.MOV.U32 R143, RZ, RZ, R250 ;  /* 0x000000ffff8f7224 */ /* 0x000fe200078e00fa */
[----:B------:R3:W-:Y:S01]  /*1bb80*/  STL.64 [R1+0x998], R28 ;  /* 0x0009981c01007387 */ /* 0x0007e20000100a00 */
[----:B------:R-:W-:-:S02]  /*1bb90*/  IMAD.MOV.U32 R250, RZ, RZ, R251 ;  /* 0x000000fffffa7224 */ /* 0x000fc400078e00fb */
[----:B------:R-:W-:Y:S02]  /*1bba0*/  IMAD.MOV.U32 R251, RZ, RZ, R113 ;  /* 0x000000fffffb7224 */ /* 0x000fe400078e0071 */
[----:B------:R-:W-:Y:S01]  /*1bbb0*/  IMAD.MOV.U32 R113, RZ, RZ, R31 ;  /* 0x000000ffff717224 */ /* 0x000fe200078e001f */
[-C--:B------:R-:W-:Y:S02]  /*1bbc0*/  LEA.HI.X.SX32 R31, R150, R3.reuse, 0x1, P4 ;  /* 0x00000003961f7211 */ /* 0x080fe400020f0eff */
[----:B------:R-:W-:Y:S02]  /*1bbd0*/  LEA.HI.X.SX32 R53, R159, R3, 0x1, P3 ;  /* 0x000000039f357211 */ /* 0x000fe400018f0eff */
[----:B--2---:R-:W-:-:S04]  /*1bbe0*/  LEA R58, P1, R157, R2, 0x1 ;  /* 0x000000029d3a7211 */ /* 0x004fc800078208ff */
[----:B------:R-:W-:-:S05]  /*1bbf0*/  LEA.HI.X.SX32 R59, R157, R3, 0x1, P1 ;  /* 0x000000039d3b7211 */ /* 0x000fca00008f0eff */
[----:B------:R0:W-:Y:S01]  /*1bc00*/  STL.64 [R1+0x990], R58 ;  /* 0x0009903a01007387 */ /* 0x0001e20000100a00 */
[----:B---3--:R-:W-:-:S03]  /*1bc10*/  LEA R28, P2, R144, R2, 0x1 ;  /* 0x00000002901c7211 */ /* 0x008fc600078408ff */
[----:B------:R-:W2:Y:S01]  /*1bc20*/  LDL.LU R158, [R1+0x158] ;  /* 0x00015800019e7983 */ /* 0x000ea20000300800 */
[----:B------:R-:W-:-:S03]  /*1bc30*/  LEA.HI.X.SX32 R29, R144, R3, 0x1, P2 ;  /* 0x00000003901d7211 */ /* 0x000fc600010f0eff */
[----:B------:R-:W3:Y:S04]  /*1bc40*/  LDL.LU R157, [R1+0x154] ;  /* 0x00015400019d7983 */ /* 0x000ee80000300800 */
[----:B------:R-:W2:Y:S01]  /*1bc50*/  LDL.LU R144, [R1+0x150] ;  /* 0x0001500001907983 */ /* 0x000ea20000300800 */
[----:B----4-:R-:W-:-:S03]  /*1bc60*/  LEA R60, P1, R151, R2, 0x1 ;  /* 0x00000002973c7211 */ /* 0x010fc600078208ff */
[----:B------:R-:W-:Y:S01]  /*1bc70*/  STL.64 [R1+0x978], R30 ;  /* 0x0009781e01007387 */ /* 0x000fe20000100a00 */
[----:B------:R-:W-:-:S03]  /*1bc80*/  LEA.HI.X.SX32 R61, R151, R3, 0x1, P1 ;  /* 0x00000003973d7211 */ /* 0x000fc600008f0eff */
[----:B------:R1:W-:Y:S01]  /*1bc90*/  STL.64 [R1+0x980], R52 ;  /* 0x0009803401007387 */ /* 0x0003e20000100a00 */
[----:B0-----:R-:W-:-:S03]  /*1bca0*/  LEA R58, P3, R139, R2, 0x1 ;  /* 0x000000028b3a7211 */ /* 0x001fc600078608ff */
[----:B------:R0:W-:Y:S01]  /*1bcb0*/  STL.64 [R1+0x970], R60 ;  /* 0x0009703c01007387 */ /* 0x0001e20000100a00 */
[----:B------:R-:W-:-:S03]  /*1bcc0*/  LEA.HI.X.SX32 R59, R139, R3, 0x1, P3 ;  /* 0x000000038b3b7211 */ /* 0x000fc600018f0eff */
[----:B------:R-:W4:Y:S01]  /*1bcd0*/  LDL.LU R152, [R1+0x148] ;  /* 0x0001480001987983 */ /* 0x000f220000300800 */
[----:B-1----:R-:W-:-:S03]  /*1bce0*/  LEA R52, P4, R128, R2, 0x1 ;  /* 0x0000000280347211 */ /* 0x002fc600078808ff */
[----:B------:R-:W4:Y:S01]  /*1bcf0*/  LDL.LU R150, [R1+0x140] ;  /* 0x0001400001967983 */ /* 0x000f220000300800 */
[----:B------:R-:W-:-:S03]  /*1bd00*/  LEA R30, P2, R145, R2, 0x1 ;  /* 0x00000002911e7211 */ /* 0x000fc600078408ff */
[----:B------:R-:W4:Y:S01]  /*1bd10*/  LDL.LU R151, [R1+0x13c] ;  /* 0x00013c0001977983 */ /* 0x000f220000300800 */
[----:B------:R-:W-:-:S03]  /*1bd20*/  LEA.HI.X.SX32 R53, R128, R3, 0x1, P4 ;  /* 0x0000000380357211 */ /* 0x000fc600020f0eff */
[----:B------:R-:W0:Y:S01]  /*1bd30*/  LDL.LU R165, [R1+0x170] ;  /* 0x0001700001a57983 */ /* 0x000e220000300800 */
[----:B------:R-:W-:-:S03]  /*1bd40*/  LEA.HI.X.SX32 R31, R145, R3, 0x1, P2 ;  /* 0x00000003911f7211 */ /* 0x000fc600010f0eff */
[----:B------:R-:W3:Y:S04]  /*1bd50*/  LDL.LU R160, [R1+0x16c] ;  /* 0x00016c0001a07983 */ /* 0x000ee80000300800 */
[----:B------:R1:W-:Y:S04]  /*1bd60*/  STL.64 [R1+0x960], R58 ;  /* 0x0009603a01007387 */ /* 0x0003e80000100a00 */
[----:B------:R-:W1:Y:S04]  /*1bd70*/  LDL.LU R161, [R1+0x168] ;  /* 0x0001680001a17983 */ /* 0x000e680000300800 */
[----:B------:R1:W-:Y:S04]  /*1bd80*/  STL.64 [R1+0x958], R52 ;  /* 0x0009583401007387 */ /* 0x0003e80000100a00 */
[----:B------:R-:W2:Y:S04]  /*1bd90*/  LDL.LU R145, [R1+0x164] ;  /* 0x0001640001917983 */ /* 0x000ea80000300800 */
[----:B------:R-:W4:Y:S04]  /*1bda0*/  LDL.LU R153, [R1+0x130] ;  /* 0x0001300001997983 */ /* 0x000f280000300800 */
[----:B------:R-:W4:Y:S04]  /*1bdb0*/  LDL.LU R159, [R1+0x12c] ;  /* 0x00012c00019f7983 */ /* 0x000f280000300800 */
[----:B------:R-:W4:Y:S01]  /*1bdc0*/  LDL.LU R164, [R1+0x15c] ;  /* 0x00015c0001a47983 */ /* 0x000f220000300800 */
        /* <DEDUP_REMOVED lines=10> */
[----:B0-----:R-:W-:-:S04]  /*1be70*/  LEA R60, P1, R165, R2, 0x1 ;  /* 0x00000002a53c7211 */ /* 0x001fc800078208ff */
[----:B------:R-:W-:Y:S02]  /*1be80*/  LEA.HI.X.SX32 R61, R165, R3, 0x1, P1 ;  /* 0x00000003a53d7211 */ /* 0x000fe400008f0eff */
[----:B---3--:R-:W-:-:S03]  /*1be90*/  LEA R24, P2, R160, R2, 0x1 ;  /* 0x00000002a0187211 */ /* 0x008fc600078408ff */
[----:B------:R4:W-:Y:S01]  /*1bea0*/  STL.64 [R1+0x950], R60 ;  /* 0x0009503c01007387 */ /* 0x0009e20000100a00 */
[----:B-1----:R-:W-:-:S04]  /*1beb0*/  LEA R58, P3, R161, R2, 0x1 ;  /* 0x00000002a13a7211 */ /* 0x002fc800078608ff */
[----:B------:R-:W-:Y:S02]  /*1bec0*/  LEA.HI.X.SX32 R59, R161, R3, 0x1, P3 ;  /* 0x00000003a13b7211 */ /* 0x000fe400018f0eff */
[----:B--2---:R-:W-:-:S04]  /*1bed0*/  LEA R52, P4, R145, R2, 0x1 ;  /* 0x0000000291347211 */ /* 0x004fc800078808ff */
[-C--:B------:R-:W-:Y:S01]  /*1bee0*/  LEA.HI.X.SX32 R53, R145, R3.reuse, 0x1, P4 ;  /* 0x0000000391357211 */ /* 0x080fe200020f0eff */
[----:B------:R0:W-:Y:S01]  /*1bef0*/  STL.64 [R1+0x940], R58 ;  /* 0x0009403a01007387 */ /* 0x0001e20000100a00 */
[-C--:B------:R-:W-:Y:S02]  /*1bf00*/  LEA.HI.X.SX32 R25, R160, R3.reuse, 0x1, P2 ;  /* 0x00000003a0197211 */ /* 0x080fe400010f0eff */
[C---:B----4-:R-:W-:Y:S01]  /*1bf10*/  LEA R60, P1, R164.reuse, R2, 0x1 ;  /* 0x00000002a43c7211 */ /* 0x050fe200078208ff */
[----:B------:R1:W-:Y:S03]  /*1bf20*/  STL.64 [R1+0x938], R52 ;  /* 0x0009383401007387 */ /* 0x0003e60000100a00 */
[----:B------:R-:W-:Y:S01]  /*1bf30*/  LEA.HI.X.SX32 R61, R164, R3, 0x1, P1 ;  /* 0x00000003a43d7211 */ /* 0x000fe200008f0eff */
[----:B------:R-:W2:Y:S04]  /*1bf40*/  LDL.LU R160, [R1+0x120] ;  /* 0x0001200001a07983 */ /* 0x000ea80000300800 */
[----:B------:R-:W3:Y:S04]  /*1bf50*/  LDL.LU R161, [R1+0x11c] ;  /* 0x00011c0001a17983 */ /* 0x000ee80000300800 */
[----:B------:R4:W-:Y:S04]  /*1bf60*/  STL.64 [R1+0x928], R60 ;  /* 0x0009283c01007387 */ /* 0x0009e80000100a00 */
[----:B------:R-:W4:Y:S01]  /*1bf70*/  LDL.LU R164, [R1+0x14c] ;  /* 0x00014c0001a47983 */ /* 0x000f220000300800 */
[----:B------:R-:W-:-:S02]  /*1bf80*/  IMAD.MOV.U32 R165, RZ, RZ, R139 ;  /* 0x000000ffffa57224 */ /* 0x000fc400078e008b */
[----:B------:R-:W-:Y:S01]  /*1bf90*/  IMAD.MOV.U32 R139, RZ, RZ, R129 ;  /* 0x000000ffff8b7224 */ /* 0x000fe200078e0081 */
[CC--:B0-----:R-:W-:Y:S01]  /*1bfa0*/  LEA R58, P3, R157.reuse, R2.reuse, 0x1 ;  /* 0x000000029d3a7211 */ /* 0x0c1fe200078608ff */
[----:B------:R-:W-:Y:S02]  /*1bfb0*/  IMAD.MOV.U32 R129, RZ, RZ, R149 ;  /* 0x000000ffff817224 */ /* 0x000fe400078e0095 */
[----:B------:R-:W-:Y:S01]  /*1bfc0*/  IMAD.MOV.U32 R149, RZ, RZ, R250 ;  /* 0x000000ffff957224 */ /* 0x000fe200078e00fa */
[----:B-1----:R-:W-:Y:S01]  /*1bfd0*/  LEA R52, P4, R144, R2, 0x1 ;  /* 0x0000000290347211 */ /* 0x002fe200078808ff */
[----:B------:R-:W-:Y:S02]  /*1bfe0*/  IMAD.MOV.U32 R250, RZ, RZ, R132 ;  /* 0x000000fffffa7224 */ /* 0x000fe400078e0084 */
[----:B------:R-:W-:Y:S02]  /*1bff0*/  IMAD.MOV.U32 R145, RZ, RZ, R128 ;  /* 0x000000ffff917224 */ /* 0x000fe400078e0080 */
[----:B------:R-:W-:Y:S01]  /*1c000*/  IMAD.MOV.U32 R132, RZ, RZ, R248 ;  /* 0x000000ffff847224 */ /* 0x000fe200078e00f8 */
[----:B------:R-:W-:Y:S01]  /*1c010*/  LEA.HI.X.SX32 R59, R157, R3, 0x1, P3 ;  /* 0x000000039d3b7211 */ /* 0x000fe200018f0eff */
[----:B------:R-:W-:-:S02]  /*1c020*/  IMAD.MOV.U32 R128, RZ, RZ, R148 ;  /* 0x000000ffff807224 */ /* 0x000fc400078e0094 */
[----:B------:R-:W-:Y:S02]  /*1c030*/  IMAD.MOV.U32 R248, RZ, RZ, R120 ;  /* 0x000000fffff87224 */ /* 0x000fe400078e0078 */
[----:B------:R-:W-:Y:S02]  /*1c040*/  IMAD.MOV.U32 R148, RZ, RZ, R143 ;  /* 0x000000ffff947224 */ /* 0x000fe400078e008f */
[----:B------:R-:W-:Y:S01]  /*1c050*/  IMAD.MOV.U32 R120, RZ, RZ, R26 ;  /* 0x000000ffff787224 */ /* 0x000fe200078e001a */
[----:B------:R-:W-:Y:S01]  /*1c060*/  LEA R26, P2, R158, R2, 0x1 ;  /* 0x000000029e1a7211 */ /* 0x000fe200078408ff */
[----:B------:R-:W-:Y:S01]  /*1c070*/  IMAD.MOV.U32 R143, RZ, RZ, R251 ;  /* 0x000000ffff8f7224 */ /* 0x000fe200078e00fb */
[-C--:B------:R-:W-:Y:S01]  /*1c080*/  LEA.HI.X.SX32 R53, R144, R3.reuse, 0x1, P4 ;  /* 0x0000000390357211 */ /* 0x080fe200020f0eff */
[----:B------:R-:W-:Y:S02]  /*1c090*/  IMAD.MOV.U32 R251, RZ, RZ, R133 ;  /* 0x000000fffffb7224 */ /* 0x000fe400078e0085 */
[----:B------:R-:W-:Y:S01]  /*1c0a0*/  IMAD.MOV.U32 R133, RZ, RZ, R123 ;  /* 0x000000ffff857224 */ /* 0x000fe200078e007b */
[----:B------:R0:W-:Y:S01]  /*1c0b0*/  STL.64 [R1+0x918], R58 ;  /* 0x0009183a01007387 */ /* 0x0001e20000100a00 */
[----:B------:R-:W-:Y:S01]  /*1c0c0*/  IMAD.MOV.U32 R123, RZ, RZ, R27 ;  /* 0x000000ffff7b7224 */ /* 0x000fe200078e001b */
[----:B------:R-:W-:-:S02]  /*1c0d0*/  LEA.HI.X.SX32 R27, R158, R3, 0x1, P2 ;  /* 0x000000039e1b7211 */ /* 0x000fc400010f0eff */
[----:B------:R-:W2:Y:S04]  /*1c0e0*/  LDL.LU R158, [R1+0x114] ;  /* 0x00011400019e7983 */ /* 0x000ea80000300800 */
[----:B------:R1:W-:Y:S01]  /*1c0f0*/  STL.64 [R1+0x910], R52 ;  /* 0x0009103401007387 */ /* 0x0003e20000100a00 */
[----:B----4-:R-:W-:-:S04]  /*1c100*/  LEA R60, P1, R164, R2, 0x1 ;  /* 0x00000002a43c7211 */ /* 0x010fc800078208ff */
[----:B------:R-:W-:-:S05]  /*1c110*/  LEA.HI.X.SX32 R61, R164, R3, 0x1, P1 ;  /* 0x00000003a43d7211 */ /* 0x000fca00008f0eff */
[----:B------:R4:W-:Y:S04]  /*1c120*/  STL.64 [R1+0x900], R60 ;  /* 0x0009003c01007387 */ /* 0x0009e80000100a00 */
[----:B------:R-:W4:Y:S01]  /*1c130*/  LDL.LU R164, [R1+0x138] ;  /* 0x0001380001a47983 */ /* 0x000f220000300800 */
[----:B------:R-:W-:Y:S02]  /*1c140*/  IMAD.MOV.U32 R144, RZ, RZ, R145 ;  /* 0x000000ffff907224 */ /* 0x000fe400078e0091 */
[----:B------:R-:W-:Y:S02]  /*1c150*/  IMAD.MOV.U32 R145, RZ, RZ, R128 ;  /* 0x000000ffff917224 */ /* 0x000fe400078e0080 */
[----:B------:R-:W-:Y:S01]  /*1c160*/  IMAD.MOV.U32 R128, RZ, RZ, R148 ;  /* 0x000000ffff807224 */ /* 0x000fe200078e0094 */
[----:B0-----:R-:W-:Y:S01]  /*1c170*/  LEA R58, P3, R150, R2, 0x1 ;  /* 0x00000002963a7211 */ /* 0x001fe200078608ff */
[----:B------:R-:W-:-:S02]  /*1c180*/  IMAD.MOV.U32 R157, RZ, RZ, R139 ;  /* 0x000000ffff9d7224 */ /* 0x000fc400078e008b */
[----:B------:R-:W-:Y:S01]  /*1c190*/  IMAD.MOV.U32 R148, RZ, RZ, R143 ;  /* 0x000000ffff947224 */ /* 0x000fe200078e008f */
[----:B-1----:R-:W-:Y:S01]  /*1c1a0*/  LEA R52, P4, R151, R2, 0x1 ;  /* 0x0000000297347211 */ /* 0x002fe200078808ff */
[----:B------:R-:W-:Y:S02]  /*1c1b0*/  IMAD.MOV.U32 R139, RZ, RZ, R129 ;  /* 0x000000ffff8b7224 */ /* 0x000fe400078e0081 */
[----:B------:R-:W-:Y:S02]  /*1c1c0*/  IMAD.MOV.U32 R143, RZ, RZ, R251 ;  /* 0x000000ffff8f7224 */ /* 0x000fe400078e00fb */
[----:B------:R-:W-:Y:S02]  /*1c1d0*/  IMAD.MOV.U32 R129, RZ, RZ, R149 ;  /* 0x000000ffff817224 */ /* 0x000fe400078e0095 */
[----:B------:R-:W-:Y:S02]  /*1c1e0*/  IMAD.MOV.U32 R251, RZ, RZ, R133 ;  /* 0x000000fffffb7224 */ /* 0x000fe400078e0085 */
[----:B------:R-:W-:-:S02]  /*1c1f0*/  IMAD.MOV.U32 R149, RZ, RZ, R250 ;  /* 0x000000ffff957224 */ /* 0x000fc400078e00fa */
[----:B------:R-:W-:Y:S01]  /*1c200*/  IMAD.MOV.U32 R133, RZ, RZ, R20 ;  /* 0x000000ffff857224 */ /* 0x000fe200078e0014 */
[-C--:B------:R-:W-:Y:S01]  /*1c210*/  LEA R20, P2, R152, R2.reuse, 0x1 ;  /* 0x0000000298147211 */ /* 0x080fe200078408ff */
[----:B------:R-:W-:Y:S01]  /*1c220*/  IMAD.MOV.U32 R250, RZ, RZ, R132 ;  /* 0x000000fffffa7224 */ /* 0x000fe200078e0084 */
[-C--:B------:R-:W-:Y:S01]  /*1c230*/  LEA.HI.X.SX32 R59, R150, R3.reuse, 0x1, P3 ;  /* 0x00000003963b7211 */ /* 0x080fe200018f0eff */
[----:B------:R-:W-:Y:S01]  /*1c240*/  IMAD.MOV.U32 R132, RZ, RZ, R248 ;  /* 0x000000ffff847224 */ /* 0x000fe200078e00f8 */
[-C--:B------:R-:W-:Y:S01]  /*1c250*/  LEA.HI.X.SX32 R53, R151, R3.reuse, 0x1, P4 ;  /* 0x0000000397357211 */ /* 0x080fe200020f0eff */
[----:B------:R-:W-:Y:S02]  /*1c260*/  IMAD.MOV.U32 R248, RZ, RZ, R123 ;  /* 0x000000fffff87224 */ /* 0x000fe400078e007b */
[----:B------:R-:W-:Y:S01]  /*1c270*/  IMAD.MOV.U32 R123, RZ, RZ, R21 ;  /* 0x000000ffff7b7224 */ /* 0x000fe200078e0015 */
[----:B------:R-:W-:Y:S02]  /*1c280*/  LEA.HI.X.SX32 R21, R152, R3, 0x1, P2 ;  /* 0x0000000398157211 */ /* 0x000fe400010f0eff */
[----:B------:R-:W2:Y:S04]  /*1c290*/  LDL.LU R152, [R1+0x134] ;  /* 0x0001340001987983 */ /* 0x000ea80000300800 */
[----:B------:R0:W-:Y:S04]  /*1c2a0*/  STL.64 [R1+0x8f0], R58 ;  /* 0x0008f03a01007387 */ /* 0x0001e80000100a00 */
[----:B------:R1:W-:Y:S01]  /*1c2b0*/  STL.64 [R1+0x8e8], R52 ;  /* 0x0008e83401007387 */ /* 0x0003e20000100a00 */
[----:B----4-:R-:W-:-:S04]  /*1c2c0*/  LEA R60, P1, R164, R2, 0x1 ;  /* 0x00000002a43c7211 */ /* 0x010fc800078208ff */
[----:B------:R-:W-:-:S05]  /*1c2d0*/  LEA.HI.X.SX32 R61, R164, R3, 0x1, P1 ;  /* 0x00000003a43d7211 */ /* 0x000fca00008f0eff */
[----:B------:R-:W-:Y:S04]  /*1c2e0*/  STL.64 [R1+0x8e0], R60 ;  /* 0x0008e03c01007387 */ /* 0x000fe80000100a00 */
[----:B------:R-:W4:Y:S01]  /*1c2f0*/  LDL.LU R164, [R1+0x128] ;  /* 0x0001280001a47983 */ /* 0x000f220000300800 */
[-C--:B0-----:R-:W-:Y:S02]  /*1c300*/  LEA R58, P3, R153, R2.reuse, 0x1 ;  /* 0x00000002993a7211 */ /* 0x081fe400078608ff */
[----:B-1----:R-:W-:Y:S01]  /*1c310*/  LEA R52, P4, R159, R2, 0x1 ;  /* 0x000000029f347211 */ /* 0x002fe200078808ff */
[----:B------:R-:W-:Y:S01]  /*1c320*/  IMAD.MOV.U32 R150, RZ, RZ, R145 ;  /* 0x000000ffff967224 */ /* 0x000fe200078e0091 */
[-C--:B------:R-:W-:Y:S01]  /*1c330*/  LEA.HI.X.SX32 R59, R153, R3.reuse, 0x1, P3 ;  /* 0x00000003993b7211 */ /* 0x080fe200018f0eff */
[----:B------:R-:W-:Y:S01]  /*1c340*/  IMAD.MOV.U32 R151, RZ, RZ, R139 ;  /* 0x000000ffff977224 */ /* 0x000fe200078e008b */
[----:B------:R-:W-:Y:S01]  /*1c350*/  LEA.HI.X.SX32 R53, R159, R3, 0x1, P4 ;  /* 0x000000039f357211 */ /* 0x000fe200020f0eff */
[----:B------:R-:W-:-:S02]  /*1c360*/  IMAD.MOV.U32 R145, RZ, RZ, R128 ;  /* 0x000000ffff917224 */ /* 0x000fc400078e0080 */
[----:B------:R-:W-:Y:S02]  /*1c370*/  IMAD.MOV.U32 R139, RZ, RZ, R129 ;  /* 0x000000ffff8b7224 */ /* 0x000fe400078e0081 */
[----:B------:R-:W-:Y:S02]  /*1c380*/  IMAD.MOV.U32 R128, RZ, RZ, R148 ;  /* 0x000000ffff807224 */ /* 0x000fe400078e0094 */
[----:B------:R-:W-:Y:S02]  /*1c390*/  IMAD.MOV.U32 R129, RZ, RZ, R149 ;  /* 0x000000ffff817224 */ /* 0x000fe400078e0095 */
[----:B------:R-:W-:Y:S01]  /*1c3a0*/  IMAD.MOV.U32 R148, RZ, RZ, R143 ;  /* 0x000000ffff947224 */ /* 0x000fe200078e008f */
[----:B------:R-:W-:Y:S01]  /*1c3b0*/  STL.64 [R1+0x8d0], R58 ;  /* 0x0008d03a01007387 */ /* 0x000fe20000100a00 */
[----:B------:R-:W-:Y:S02]  /*1c3c0*/  IMAD.MOV.U32 R149, RZ, RZ, R250 ;  /* 0x000000ffff957224 */ /* 0x000fe400078e00fa */
[----:B------:R-:W-:-:S02]  /*1c3d0*/  IMAD.MOV.U32 R143, RZ, RZ, R251 ;  /* 0x000000ffff8f7224 */ /* 0x000fc400078e00fb */
[----:B------:R-:W-:Y:S01]  /*1c3e0*/  IMAD.MOV.U32 R153, RZ, RZ, R150 ;  /* 0x000000ffff997224 */ /* 0x000fe200078e0096 */
[----:B------:R3:W-:Y:S01]  /*1c3f0*/  STL.64 [R1+0x8c8], R52 ;  /* 0x0008c83401007387 */ /* 0x0007e20000100a00 */
[----:B------:R-:W-:Y:S02]  /*1c400*/  IMAD.MOV.U32 R250, RZ, RZ, R132 ;  /* 0x000000fffffa7224 */ /* 0x000fe400078e0084 */
[----:B------:R-:W-:Y:S02]  /*1c410*/  IMAD.MOV.U32 R251, RZ, RZ, R23 ;  /* 0x000000fffffb7224 */ /* 0x000fe400078e0017 */
[----:B------:R-:W-:Y:S02]  /*1c420*/  IMAD.MOV.U32 R159, RZ, RZ, R151 ;  /* 0x000000ffff9f7224 */ /* 0x000fe400078e0097 */
[----:B------:R-:W-:Y:S02]  /*1c430*/  IMAD.MOV.U32 R150, RZ, RZ, R145 ;  /* 0x000000ffff967224 */ /* 0x000fe400078e0091 */
[----:B------:R-:W-:-:S02]  /*1c440*/  IMAD.MOV.U32 R132, RZ, RZ, R22 ;  /* 0x000000ffff847224 */ /* 0x000fc400078e0016 */
[----:B------:R-:W-:Y:S01]  /*1c450*/  IMAD.MOV.U32 R151, RZ, RZ, R139 ;  /* 0x000000ffff977224 */ /* 0x000fe200078e008b */
[-C--:B---3--:R-:W-:Y:S01]  /*1c460*/  LEA R52, P4, R161, R2.reuse, 0x1 ;  /* 0x00000002a1347211 */ /* 0x088fe200078808ff */
[----:B------:R-:W-:Y:S01]  /*1c470*/  IMAD.MOV.U32 R145, RZ, RZ, R128 ;  /* 0x000000ffff917224 */ /* 0x000fe200078e0080 */
[----:B--2---:R-:W-:Y:S01]  /*1c480*/  LEA R22, P2, R152, R2, 0x1 ;  /* 0x0000000298167211 */ /* 0x004fe200078408ff */
[----:B------:R-:W-:Y:S02]  /*1c490*/  IMAD.MOV.U32 R139, RZ, RZ, R129 ;  /* 0x000000ffff8b7224 */ /* 0x000fe400078e0081 */
[----:B------:R-:W-:Y:S02]  /*1c4a0*/  IMAD.MOV.U32 R128, RZ, RZ, R148 ;  /* 0x000000ffff807224 */ /* 0x000fe400078e0094 */
[----:B------:R-:W-:Y:S02]  /*1c4b0*/  IMAD.MOV.U32 R129, RZ, RZ, R149 ;  /* 0x000000ffff817224 */ /* 0x000fe400078e0095 */
[----:B------:R-:W-:-:S02]  /*1c4c0*/  IMAD.MOV.U32 R148, RZ, RZ, R143 ;  /* 0x000000ffff947224 */ /* 0x000fc400078e008f */
[----:B------:R-:W-:Y:S02]  /*1c4d0*/  IMAD.MOV.U32 R149, RZ, RZ, R250 ;  /* 0x000000ffff957224 */ /* 0x000fe400078e00fa */
[----:B------:R-:W-:Y:S01]  /*1c4e0*/  IMAD.MOV.U32 R143, RZ, RZ, R251 ;  /* 0x000000ffff8f7224 */ /* 0x000fe200078e00fb */
[-C--:B------:R-:W-:Y:S01]  /*1c4f0*/  LEA.HI.X.SX32 R53, R161, R3.reuse, 0x1, P4 ;  /* 0x00000003a1357211 */ /* 0x080fe200020f0eff */
[----:B------:R-:W-:Y:S01]  /*1c500*/  IMAD.MOV.U32 R250, RZ, RZ, R132 ;  /* 0x000000fffffa7224 */ /* 0x000fe200078e0084 */
[----:B------:R-:W-:Y:S01]  /*1c510*/  LEA.HI.X.SX32 R23, R152, R3, 0x1, P2 ;  /* 0x0000000398177211 */ /* 0x000fe200010f0eff */
[----:B------:R-:W-:Y:S01]  /*1c520*/  IMAD.MOV.U32 R132, RZ, RZ, R131 ;  /* 0x000000ffff847224 */ /* 0x000fe200078e0083 */
[-C--:B------:R-:W-:Y:S01]  /*1c530*/  LEA R58, P3, R160, R2.reuse, 0x1 ;  /* 0x00000002a03a7211 */ /* 0x080fe200078608ff */
[----:B------:R-:W-:Y:S01]  /*1c540*/  IMAD.MOV.U32 R251, RZ, RZ, R130 ;  /* 0x000000fffffb7224 */ /* 0x000fe200078e0082 */
[----:B------:R-:W2:Y:S01]  /*1c550*/  LDL.LU R152, [R1+0xf0] ;  /* 0x0000f00001987983 */ /* 0x000ea20000300800 */
[----:B------:R-:W-:Y:S01]  /*1c560*/  IMAD.MOV.U32 R131, RZ, RZ, R16 ;  /* 0x000000ffff837224 */ /* 0x000fe200078e0010 */
[----:B------:R-:W-:Y:S01]  /*1c570*/  LEA R16, P2, R165, R2, 0x1 ;  /* 0x00000002a5107211 */ /* 0x000fe200078408ff */
[----:B------:R-:W-:-:S02]  /*1c580*/  IMAD.MOV.U32 R161, RZ, RZ, R128 ;  /* 0x000000ffffa17224 */ /* 0x000fc400078e0080 */
[----:B------:R-:W-:Y:S02]  /*1c590*/  IMAD.MOV.U32 R130, RZ, RZ, R17 ;  /* 0x000000ffff827224 */ /* 0x000fe400078e0011 */
[----:B------:R-:W-:Y:S02]  /*1c5a0*/  IMAD.MOV.U32 R128, RZ, RZ, R143 ;  /* 0x000000ffff807224 */ /* 0x000fe400078e008f */
[----:B------:R-:W-:Y:S01]  /*1c5b0*/  IMAD.MOV.U32 R143, RZ, RZ, R14 ;  /* 0x000000ffff8f7224 */ /* 0x000fe200078e000e */
[-C--:B------:R-:W-:Y:S02]  /*1c5c0*/  LEA.HI.X.SX32 R59, R160, R3.reuse, 0x1, P3 ;  /* 0x00000003a03b7211 */ /* 0x080fe400018f0eff */
[----:B------:R-:W-:Y:S01]  /*1c5d0*/  LEA.HI.X.SX32 R17, R165, R3, 0x1, P2 ;  /* 0x00000003a5117211 */ /* 0x000fe200010f0eff */
[----:B------:R-:W-:Y:S02]  /*1c5e0*/  IMAD.MOV.U32 R165, RZ, RZ, R139 ;  /* 0x000000ffffa57224 */ /* 0x000fe400078e008b */
[----:B------:R-:W-:-:S02]  /*1c5f0*/  IMAD.MOV.U32 R139, RZ, RZ, R149 ;  /* 0x000000ffff8b7224 */ /* 0x000fc400078e0095 */
[----:B------:R-:W-:Y:S02]  /*1c600*/  IMAD.MOV.U32 R160, RZ, RZ, R150 ;  /* 0x000000ffffa07224 */ /* 0x000fe400078e0096 */
[----:B------:R-:W-:Y:S02]  /*1c610*/  IMAD.MOV.U32 R149, RZ, RZ, R136 ;  /* 0x000000ffff957224 */ /* 0x000fe400078e0088 */
[----:B------:R-:W-:Y:S02]  /*1c620*/  IMAD.MOV.U32 R150, RZ, RZ, R145 ;  /* 0x000000ffff967224 */ /* 0x000fe400078e0091 */
[----:B------:R-:W-:Y:S01]  /*1c630*/  IMAD.MOV.U32 R136, RZ, RZ, R18 ;  /* 0x000000ffff887224 */ /* 0x000fe200078e0012 */
[----:B------:R-:W-:Y:S01]  /*1c640*/  LEA R18, P2, R158, R2, 0x1 ;  /* 0x000000029e127211 */ /* 0x000fe200078408ff */
[----:B------:R-:W-:Y:S02]  /*1c650*/  IMAD.MOV.U32 R145, RZ, RZ, R148 ;  /* 0x000000ffff917224 */ /* 0x000fe400078e0094 */
[----:B------:R-:W-:-:S02]  /*1c660*/  IMAD.MOV.U32 R148, RZ, RZ, R132 ;  /* 0x000000ffff947224 */ /* 0x000fc400078e0084 */
[----:B------:R-:W-:Y:S02]  /*1c670*/  IMAD.MOV.U32 R132, RZ, RZ, R131 ;  /* 0x000000ffff847224 */ /* 0x000fe400078e0083 */
[----:B------:R-:W-:Y:S02]  /*1c680*/  IMAD.MOV.U32 R5, RZ, RZ, R165 ;  /* 0x000000ffff057224 */ /* 0x000fe400078e00a5 */
[----:B------:R-:W-:Y:S01]  /*1c690*/  IMAD.MOV.U32 R131, RZ, RZ, R19 ;  /* 0x000000ffff837224 */ /* 0x000fe200078e0013 */
[----:B------:R-:W-:Y:S02]  /*1c6a0*/  LEA.HI.X.SX32 R19, R158, R3, 0x1, P2 ;  /* 0x000000039e137211 */ /* 0x000fe400010f0eff */
[----:B----4-:R-:W-:-:S04]  /*1c6b0*/  LEA R60, P1, R164, R2, 0x1 ;  /* 0x00000002a43c7211 */ /* 0x010fc800078208ff */
[-C--:B------:R-:W-:Y:S01]  /*1c6c0*/  LEA.HI.X.SX32 R61, R164, R3.reuse, 0x1, P1 ;  /* 0x00000003a43d7211 */ /* 0x080fe200008f0eff */
[----:B------:R-:W-:Y:S02]  /*1c6d0*/  IMAD.MOV.U32 R164, RZ, RZ, R159 ;  /* 0x000000ffffa47224 */ /* 0x000fe400078e009f */
[----:B------:R-:W-:Y:S02]  /*1c6e0*/  IMAD.MOV.U32 R159, RZ, RZ, R151 ;  /* 0x000000ffff9f7224 */ /* 0x000fe400078e0097 */
[----:B------:R-:W-:Y:S01]  /*1c6f0*/  IMAD.MOV.U32 R151, RZ, RZ, R129 ;  /* 0x000000ffff977224 */ /* 0x000fe200078e0081 */
[C---:B------:R-:W-:Y:S01]  /*1c700*/  LEA R14, P1, R164.reuse, R2, 0x1 ;  /* 0x00000002a40e7211 */ /* 0x040fe200078208ff */
[----:B------:R-:W-:Y:S02]  /*1c710*/  IMAD.MOV.U32 R129, RZ, RZ, R251 ;  /* 0x000000ffff817224 */ /* 0x000fe400078e00fb */
[----:B------:R-:W-:Y:S02]  /*1c720*/  IMAD.MOV.U32 R251, RZ, RZ, R130 ;  /* 0x000000fffffb7224 */ /* 0x000fe400078e0082 */
[----:B------:R-:W-:Y:S01]  /*1c730*/  IMAD.MOV.U32 R130, RZ, RZ, R15 ;  /* 0x000000ffff827224 */ /* 0x000fe200078e000f */
[----:B------:R-:W-:Y:S01]  /*1c740*/  LEA.HI.X.SX32 R15, R164, R3, 0x1, P1 ;  /* 0x00000003a40f7211 */ /* 0x000fe200008f0eff */
[----:B------:R0:W-:Y:S04]  /*1c750*/  STL.64 [R1+0x8c0], R60 ;  /* 0x0008c03c01007387 */ /* 0x0001e80000100a00 */
[----:B------:R-:W-:Y:S01]  /*1c760*/  STL.64 [R1+0x8b0], R58 ;  /* 0x0008b03a01007387 */ /* 0x000fe20000100a00 */
[----:B------:R-:W-:-:S03]  /*1c770*/  IMAD.MOV.U32 R165, RZ, RZ, R151 ;  /* 0x000000ffffa57224 */ /* 0x000fc600078e0097 */
[----:B0-----:R-:W3:Y:S04]  /*1c780*/  LDL.LU R61, [R1+0xe0] ;  /* 0x0000e000013d7983 */ /* 0x001ee80000300800 */
[----:B------:R-:W-:Y:S04]  /*1c790*/  STL.64 [R1+0x8a8], R52 ;  /* 0x0008a83401007387 */ /* 0x000fe80000100a00 */
[----:B------:R0:W-:Y:S04]  /*1c7a0*/  STL.64 [R1+0x8a0], R14 ;  /* 0x0008a00e01007387 */ /* 0x0001e80000100a00 */
[----:B0-----:R-:W4:Y:S04]  /*1c7b0*/  LDL.LU.64 R14, [R1+0xfe0] ;  /* 0x000fe000010e7983 */ /* 0x001f280000300a00 */
[----:B------:R-:W2:Y:S04]  /*1c7c0*/  LDL.LU R151, [R1+0xfc] ;  /* 0x0000fc0001977983 */ /* 0x000ea80000300800 */
[----:B------:R-:W3:Y:S01]  /*1c7d0*/  LDL.LU R158, [R1+0x100] ;  /* 0x00010000019e7983 */ /* 0x000ee20000300800 */
[CC--:B------:R-:W-:Y:S01]  /*1c7e0*/  LEA R52, P4, R144.reuse, R2.reuse, 0x1 ;  /* 0x0000000290347211 */ /* 0x0c0fe200078808ff */
[----:B------:R-:W-:Y:S01]  /*1c7f0*/  IMAD.MOV.U32 R164, RZ, RZ, R161 ;  /* 0x000000ffffa47224 */ /* 0x000fe200078e00a1 */
[----:B------:R-:W-:Y:S01]  /*1c800*/  LEA R58, P3, R157, R2, 0x1 ;  /* 0x000000029d3a7211 */ /* 0x000fe200078608ff */
[----:B------:R-:W-:Y:S01]  /*1c810*/  IMAD.MOV.U32 R60, RZ, RZ, R159 ;  /* 0x000000ffff3c7224 */ /* 0x000fe200078e009f */
[----:B------:R-:W-:Y:S01]  /*1c820*/  LEA.HI.X.SX32 R53, R144, R3, 0x1, P4 ;  /* 0x0000000390357211 */ /* 0x000fe200020f0eff */
[----:B------:R-:W-:-:S02]  /*1c830*/  IMAD.MOV.U32 R161, RZ, RZ, R150 ;  /* 0x000000ffffa17224 */ /* 0x000fc400078e0096 */
[----:B------:R-:W-:Y:S02]  /*1c840*/  IMAD.MOV.U32 R159, RZ, RZ, R145 ;  /* 0x000000ffff9f7224 */ /* 0x000fe400078e0091 */
[----:B------:R-:W-:Y:S02]  /*1c850*/  IMAD.MOV.U32 R144, RZ, RZ, R143 ;  /* 0x000000ffff907224 */ /* 0x000fe400078e008f */
[----:B------:R-:W-:Y:S02]  /*1c860*/  IMAD.MOV.U32 R145, RZ, RZ, R130 ;  /* 0x000000ffff917224 */ /* 0x000fe400078e0082 */
[----:B------:R-:W-:Y:S01]  /*1c870*/  IMAD.MOV.U32 R143, RZ, RZ, R137 ;  /* 0x000000ffff8f7224 */ /* 0x000fe200078e0089 */
[----:B------:R-:W-:Y:S01]  /*1c880*/  LEA.HI.X.SX32 R59, R157, R3, 0x1, P3 ;  /* 0x000000039d3b7211 */ /* 0x000fe200018f0eff */
[----:B------:R-:W-:Y:S02]  /*1c890*/  IMAD.MOV.U32 R150, RZ, RZ, R139 ;  /* 0x000000ffff967224 */ /* 0x000fe400078e008b */
[----:B------:R-:W-:Y:S01]  /*1c8a0*/  IMAD.MOV.U32 R130, RZ, RZ, R112 ;  /* 0x000000ffff827224 */ /* 0x000fe200078e0070 */
[-C--:B------:R-:W-:Y:S01]  /*1c8b0*/  LEA R112, P1, R60, R2.reuse, 0x1 ;  /* 0x000000023c707211 */ /* 0x080fe200078208ff */
[----:B------:R-:W-:Y:S01]  /*1c8c0*/  IMAD.MOV.U32 R137, RZ, RZ, R12 ;  /* 0x000000ffff897224 */ /* 0x000fe200078e000c */
[----:B------:R-:W-:Y:S01]  /*1c8d0*/  LEA R12, P2, R161, R2, 0x1 ;  /* 0x00000002a10c7211 */ /* 0x000fe200078408ff */
[----:B------:R-:W-:-:S02]  /*1c8e0*/  IMAD.MOV.U32 R139, RZ, RZ, R128 ;  /* 0x000000ffff8b7224 */ /* 0x000fc400078e0080 */
[----:B------:R-:W-:Y:S02]  /*1c8f0*/  IMAD.MOV.U32 R128, RZ, RZ, R148 ;  /* 0x000000ffff807224 */ /* 0x000fe400078e0094 */
[----:B------:R-:W-:Y:S02]  /*1c900*/  IMAD.MOV.U32 R157, RZ, RZ, R149 ;  /* 0x000000ffff9d7224 */ /* 0x000fe400078e0095 */
[----:B------:R-:W-:Y:S02]  /*1c910*/  IMAD.MOV.U32 R148, RZ, RZ, R131 ;  /* 0x000000ffff947224 */ /* 0x000fe400078e0083 */
[----:B------:R-:W-:Y:S02]  /*1c920*/  IMAD.MOV.U32 R149, RZ, RZ, R136 ;  /* 0x000000ffff957224 */ /* 0x000fe400078e0088 */
[----:B------:R-:W-:Y:S01]  /*1c930*/  IMAD.MOV.U32 R131, RZ, RZ, R113 ;  /* 0x000000ffff837224 */ /* 0x000fe200078e0071 */
[-C--:B------:R-:W-:Y:S01]  /*1c940*/  LEA.HI.X.SX32 R113, R60, R3.reuse, 0x1, P1 ;  /* 0x000000033c717211 */ /* 0x080fe200008f0eff */
[----:B------:R-:W-:Y:S01]  /*1c950*/  IMAD.MOV.U32 R136, RZ, RZ, R13 ;  /* 0x000000ffff887224 */ /* 0x000fe200078e000d */
[----:B------:R-:W-:Y:S01]  /*1c960*/  LEA.HI.X.SX32 R13, R161, R3, 0x1, P2 ;  /* 0x00000003a10d7211 */ /* 0x000fe200010f0eff */
[----:B------:R-:W-:-:S02]  /*1c970*/  IMAD.MOV.U32 R60, RZ, RZ, R159 ;  /* 0x000000ffff3c7224 */ /* 0x000fc400078e009f */
[----:B------:R-:W-:Y:S01]  /*1c980*/  IMAD.MOV.U32 R161, RZ, RZ, R150 ;  /* 0x000000ffffa17224 */ /* 0x000fe200078e0096 */
[----:B------:R-:W-:Y:S01]  /*1c990*/  STL.64 [R1+0x890], R58 ;  /* 0x0008903a01007387 */ /* 0x000fe20000100a00 */
[----:B------:R-:W-:Y:S02]  /*1c9a0*/  IMAD.MOV.U32 R150, RZ, RZ, R145 ;  /* 0x000000ffff967224 */ /* 0x000fe400078e0091 */
[----:B------:R-:W-:Y:S01]  /*1c9b0*/  IMAD.MOV.U32 R145, RZ, RZ, R130 ;  /* 0x000000ffff917224 */ /* 0x000fe200078e0082 */
[----:B------:R-:W-:Y:S01]  /*1c9c0*/  STL.64 [R1+0x888], R52 ;  /* 0x0008883401007387 */ /* 0x000fe20000100a00 */
[----:B------:R-:W-:Y:S02]  /*1c9d0*/  IMAD.MOV.U32 R130, RZ, RZ, R248 ;  /* 0x000000ffff827224 */ /* 0x000fe400078e00f8 */
[----:B------:R-:W-:Y:S01]  /*1c9e0*/  IMAD.MOV.U32 R248, RZ, RZ, R118 ;  /* 0x000000fffff87224 */ /* 0x000fe200078e0076 */
[----:B------:R-:W-:Y:S01]  /*1c9f0*/  LEA R118, P1, R60, R2, 0x1 ;  /* 0x000000023c767211 */ /* 0x000fe200078208ff */
[----:B------:R-:W-:-:S02]  /*1ca00*/  IMAD.MOV.U32 R159, RZ, RZ, R144 ;  /* 0x000000ffff9f7224 */ /* 0x000fc400078e0090 */
[----:B------:R-:W-:Y:S02]  /*1ca10*/  IMAD.MOV.U32 R144, RZ, RZ, R143 ;  /* 0x000000ffff907224 */ /* 0x000fe400078e008f */
[----:B------:R-:W-:Y:S02]  /*1ca20*/  IMAD.MOV.U32 R143, RZ, RZ, R137 ;  /* 0x000000ffff8f7224 */ /* 0x000fe400078e0089 */
[----:B------:R-:W-:Y:S01]  /*1ca30*/  IMAD.MOV.U32 R137, RZ, RZ, R119 ;  /* 0x000000ffff897224 */ /* 0x000fe200078e0077 */
[----:B------:R-:W-:Y:S01]  /*1ca40*/  LEA.HI.X.SX32 R119, R60, R3, 0x1, P1 ;  /* 0x000000033c777211 */ /* 0x000fe200008f0eff */
[----:B------:R0:W-:Y:S04]  /*1ca50*/  STL.64 [R1+0x880], R112 ;  /* 0x0008807001007387 */ /* 0x0001e80000100a00 */
[----:B0-----:R-:W4:Y:S01]  /*1ca60*/  LDL.LU.64 R112, [R1+0xfd8] ;  /* 0x000fd80001707983 */ /* 0x001f220000300a00 */
[----:B--2---:R-:W-:-:S02]  /*1ca70*/  LEA R52, P4, R151, R2, 0x1 ;  /* 0x0000000297347211 */ /* 0x004fc400078808ff */
[C---:B---3--:R-:W-:Y:S02]  /*1ca80*/  LEA R58, P3, R158.reuse, R2, 0x1 ;  /* 0x000000029e3a7211 */ /* 0x048fe400078608ff */
[-C--:B------:R-:W-:Y:S02]  /*1ca90*/  LEA.HI.X.SX32 R53, R151, R3.reuse, 0x1, P4 ;  /* 0x0000000397357211 */ /* 0x080fe400020f0eff */
[----:B------:R-:W-:-:S05]  /*1caa0*/  LEA.HI.X.SX32 R59, R158, R3, 0x1, P3 ;  /* 0x000000039e3b7211 */ /* 0x000fca00018f0eff */
[----:B------:R-:W-:Y:S04]  /*1cab0*/  STL.64 [R1+0x870], R58 ;  /* 0x0008703a01007387 */ /* 0x000fe80000100a00 */
[----:B------:R-:W-:Y:S04]  /*1cac0*/  STL.64 [R1+0x868], R52 ;  /* 0x0008683401007387 */ /* 0x000fe80000100a00 */
[----:B------:R0:W-:Y:S04]  /*1cad0*/  STL.64 [R1+0x860], R118 ;  /* 0x0008607601007387 */ /* 0x0001e80000100a00 */
[----:B0-----:R-:W2:Y:S04]  /*1cae0*/  LDL.LU.64 R118, [R1+0xfd0] ;  /* 0x000fd00001767983 */ /* 0x001ea80000300a00 */
[----:B------:R-:W3:Y:S01]  /*1caf0*/  LDL.LU R60, [R1+0xe4] ;  /* 0x0000e400013c7983 */ /* 0x000ee20000300800 */
[----:B------:R-:W-:-:S02]  /*1cb00*/  IMAD.MOV.U32 R151, RZ, RZ, R148 ;  /* 0x000000ffff977224 */ /* 0x000fc400078e0094 */
[----:B------:R-:W-:Y:S02]  /*1cb10*/  IMAD.MOV.U32 R148, RZ, RZ, R136 ;  /* 0x000000ffff947224 */ /* 0x000fe400078e0088 */
[----:B------:R-:W-:Y:S02]  /*1cb20*/  IMAD.MOV.U32 R136, RZ, RZ, R122 ;  /* 0x000000ffff887224 */ /* 0x000fe400078e007a */
[----:B------:R-:W-:Y:S02]  /*1cb30*/  IMAD.MOV.U32 R158, RZ, RZ, R157 ;  /* 0x000000ffff9e7224 */ /* 0x000fe400078e009d */
[----:B----4-:R-:W-:Y:S01]  /*1cb40*/  IMAD.MOV.U32 R122, RZ, RZ, R14 ;  /* 0x000000ffff7a7224 */ /* 0x010fe200078e000e */
[-C--:B------:R-:W-:Y:S01]  /*1cb50*/  LEA R14, P2, R161, R2.reuse, 0x1 ;  /* 0x00000002a10e7211 */ /* 0x080fe200078408ff */
[----:B------:R-:W-:Y:S01]  /*1cb60*/  IMAD.MOV.U32 R157, RZ, RZ, R149 ;  /* 0x000000ffff9d7224 */ /* 0x000fe200078e0095 */
[----:B------:R-:W-:Y:S01]  /*1cb70*/  LEA R58, P3, R152, R2, 0x1 ;  /* 0x00000002983a7211 */ /* 0x000fe200078608ff */
[----:B------:R-:W-:-:S02]  /*1cb80*/  IMAD.MOV.U32 R149, RZ, RZ, R131 ;  /* 0x000000ffff957224 */ /* 0x000fc400078e0083 */
[----:B------:R-:W-:Y:S02]  /*1cb90*/  IMAD.MOV.U32 R131, RZ, RZ, R249 ;  /* 0x000000ffff837224 */ /* 0x000fe400078e00f9 */
[----:B------:R-:W-:Y:S01]  /*1cba0*/  IMAD.MOV.U32 R249, RZ, RZ, R15 ;  /* 0x000000fffff97224 */ /* 0x000fe200078e000f */
[-C--:B------:R-:W-:Y:S01]  /*1cbb0*/  LEA.HI.X.SX32 R15, R161, R3.reuse, 0x1, P2 ;  /* 0x00000003a10f7211 */ /* 0x080fe200010f0eff */
[----:B------:R-:W-:Y:S01]  /*1cbc0*/  IMAD.MOV.U32 R161, RZ, RZ, R158 ;  /* 0x000000ffffa17224 */ /* 0x000fe200078e009e */
[----:B------:R-:W-:Y:S01]  /*1cbd0*/  LEA.HI.X.SX32 R59, R152, R3, 0x1, P3 ;  /* 0x00000003983b7211 */ /* 0x000fe200018f0eff */
[----:B------:R-:W-:Y:S02]  /*1cbe0*/  IMAD.MOV.U32 R158, RZ, RZ, R159 ;  /* 0x000000ffff9e7224 */ /* 0x000fe400078e009f */
[----:B------:R-:W-:Y:S02]  /*1cbf0*/  IMAD.MOV.U32 R152, RZ, RZ, R150 ;  /* 0x000000ffff987224 */ /* 0x000fe400078e0096 */
[----:B------:R-:W-:Y:S01]  /*1cc00*/  IMAD.MOV.U32 R159, RZ, RZ, R157 ;  /* 0x000000ffff9f7224 */ /* 0x000fe200078e009d */
[----:B------:R-:W-:Y:S01]  /*1cc10*/  LEA R52, P4, R153, R2, 0x1 ;  /* 0x0000000299347211 */ /* 0x000fe200078808ff */
[----:B------:R-:W-:-:S02]  /*1cc20*/  IMAD.MOV.U32 R150, RZ, RZ, R144 ;  /* 0x000000ffff967224 */ /* 0x000fc400078e0090 */
[----:B------:R-:W-:Y:S02]  /*1cc30*/  IMAD.MOV.U32 R157, RZ, RZ, R143 ;  /* 0x000000ffff9d7224 */ /* 0x000fe400078e008f */
[----:B------:R-:W-:Y:S02]  /*1cc40*/  IMAD.MOV.U32 R144, RZ, RZ, R130 ;  /* 0x000000ffff907224 */ /* 0x000fe400078e0082 */
[----:B------:R-:W-:Y:S02]  /*1cc50*/  IMAD.MOV.U32 R143, RZ, RZ, R136 ;  /* 0x000000ffff8f7224 */ /* 0x000fe400078e0088 */
[----:B------:R-:W-:Y:S02]  /*1cc60*/  IMAD.MOV.U32 R130, RZ, RZ, R137 ;  /* 0x000000ffff827224 */ /* 0x000fe400078e0089 */
[----:B------:R-:W-:Y:S02]  /*1cc70*/  IMAD.MOV.U32 R136, RZ, RZ, R123 ;  /* 0x000000ffff887224 */ /* 0x000fe400078e007b */
[----:B------:R-:W-:Y:S01]  /*1cc80*/  IMAD.MOV.U32 R137, RZ, RZ, R122 ;  /* 0x000000ffff897224 */ /* 0x000fe200078e007a */
[----:B------:R-:W-:Y:S01]  /*1cc90*/  LEA R122, P1, R8, R2, 0x1 ;  /* 0x00000002087a7211 */ /* 0x000fe200078208ff */
[----:B------:R-:W-:Y:S01]  /*1cca0*/  IMAD.MOV.U32 R123, RZ, RZ, R8 ;  /* 0x000000ffff7b7224 */ /* 0x000fe200078e0008 */
[----:B------:R-:W-:Y:S01]  /*1ccb0*/  LEA.HI.X.SX32 R53, R153, R3, 0x1, P4 ;  /* 0x0000000399357211 */ /* 0x000fe200020f0eff */
[----:B------:R0:W-:Y:S01]  /*1ccc0*/  STL.64 [R1+0x850], R58 ;  /* 0x0008503a01007387 */ /* 0x0001e20000100a00 */
[----:B------:R-:W-:-:S02]  /*1ccd0*/  IMAD.MOV.U32 R153, RZ, RZ, R151 ;  /* 0x000000ffff997224 */ /* 0x000fc400078e0097 */
[----:B------:R-:W-:Y:S01]  /*1cce0*/  LEA.HI.X.SX32 R123, R123, R3, 0x1, P1 ;  /* 0x000000037b7b7211 */ /* 0x000fe200008f0eff */
[----:B------:R-:W-:Y:S01]  /*1ccf0*/  IMAD.MOV.U32 R151, RZ, RZ, R145 ;  /* 0x000000ffff977224 */ /* 0x000fe200078e0091 */
[----:B------:R1:W-:Y:S01]  /*1cd00*/  STL.64 [R1+0x848], R52 ;  /* 0x0008483401007387 */ /* 0x0003e20000100a00 */
[----:B------:R-:W-:Y:S01]  /*1cd10*/  IMAD.MOV.U32 R145, RZ, RZ, R131 ;  /* 0x000000ffff917224 */ /* 0x000fe200078e0083 */
[----:B0-----:R-:W-:Y:S01]  /*1cd20*/  LEA R58, P3, R61, R2, 0x1 ;  /* 0x000000023d3a7211 */ /* 0x001fe200078608ff */
[----:B------:R-:W-:-:S03]  /*1cd30*/  IMAD.MOV.U32 R131, RZ, RZ, R135 ;  /* 0x000000ffff837224 */ /* 0x000fc600078e0087 */
[-C--:B------:R-:W-:Y:S01]  /*1cd40*/  LEA.HI.X.SX32 R59, R61, R3.reuse, 0x1, P3 ;  /* 0x000000033d3b7211 */ /* 0x080fe200018f0eff */
[----:B------:R-:W-:Y:S01]  /*1cd50*/  IMAD.MOV.U32 R135, RZ, RZ, R120 ;  /* 0x000000ffff877224 */ /* 0x000fe200078e0078 */
[C---:B-1----:R-:W-:Y:S01]  /*1cd60*/  LEA R52, P4, R160.reuse, R2, 0x1 ;  /* 0x00000002a0347211 */ /* 0x042fe200078808ff */
[----:B------:R-:W-:Y:S01]  /*1cd70*/  IMAD.MOV.U32 R120, RZ, RZ, R9 ;  /* 0x000000ffff787224 */ /* 0x000fe200078e0009 */
[----:B------:R0:W-:Y:S01]  /*1cd80*/  STL.64 [R1+0x840], R122 ;  /* 0x0008407a01007387 */ /* 0x0001e20000100a00 */
[----:B------:R-:W-:Y:S01]  /*1cd90*/  IMAD.MOV.U32 R61, RZ, RZ, R10 ;  /* 0x000000ffff3d7224 */ /* 0x000fe200078e000a */
[----:B------:R-:W-:Y:S01]  /*1cda0*/  LEA.HI.X.SX32 R53, R160, R3, 0x1, P4 ;  /* 0x00000003a0357211 */ /* 0x000fe200020f0eff */
[----:B------:R-:W-:Y:S02]  /*1cdb0*/  IMAD.MOV.U32 R160, RZ, RZ, R161 ;  /* 0x000000ffffa07224 */ /* 0x000fe400078e00a1 */
[----:B------:R-:W-:Y:S01]  /*1cdc0*/  IMAD.MOV.U32 R161, RZ, RZ, R152 ;  /* 0x000000ffffa17224 */ /* 0x000fe200078e0098 */
[----:B0-----:R-:W4:Y:S04]  /*1cdd0*/  LDL.LU.64 R122, [R1+0xfc8] ;  /* 0x000fc800017a7983 */ /* 0x001f280000300a00 */
[----:B------:R0:W-:Y:S01]  /*1cde0*/  STL.64 [R1+0x830], R58 ;  /* 0x0008303a01007387 */ /* 0x0001e20000100a00 */
[----:B------:R-:W-:-:S02]  /*1cdf0*/  IMAD.MOV.U32 R152, RZ, RZ, R153 ;  /* 0x000000ffff987224 */ /* 0x000fc400078e0099 */
[----:B------:R-:W-:Y:S01]  /*1ce00*/  IMAD.MOV.U32 R153, RZ, RZ, R159 ;  /* 0x000000ffff997224 */ /* 0x000fe200078e009f */
[----:B------:R1:W-:Y:S01]  /*1ce10*/  STL.64 [R1+0x828], R52 ;  /* 0x0008283401007387 */ /* 0x0003e20000100a00 */
[----:B------:R-:W-:Y:S01]  /*1ce20*/  IMAD.MOV.U32 R159, RZ, RZ, R150 ;  /* 0x000000ffff9f7224 */ /* 0x000fe200078e0096 */
[----:B0-----:R-:W-:Y:S01]  /*1ce30*/  LEA R58, P3, R164, R2, 0x1 ;  /* 0x00000002a43a7211 */ /* 0x001fe200078608ff */
[----:B------:R-:W-:-:S03]  /*1ce40*/  IMAD.MOV.U32 R150, RZ, RZ, R151 ;  /* 0x000000ffff967224 */ /* 0x000fc600078e0097 */
[-C--:B------:R-:W-:Y:S02]  /*1ce50*/  LEA.HI.X.SX32 R59, R164, R3.reuse, 0x1, P3 ;  /* 0x00000003a43b7211 */ /* 0x080fe400018f0eff */
[C---:B-1----:R-:W-:Y:S01]  /*1ce60*/  LEA R52, P4, R165.reuse, R2, 0x1 ;  /* 0x00000002a5347211 */ /* 0x042fe200078808ff */
[----:B------:R-:W-:Y:S02]  /*1ce70*/  IMAD.MOV.U32 R151, RZ, RZ, R157 ;  /* 0x000000ffff977224 */ /* 0x000fe400078e009d */
[----:B------:R-:W-:Y:S01]  /*1ce80*/  IMAD.MOV.U32 R157, RZ, RZ, R144 ;  /* 0x000000ffff9d7224 */ /* 0x000fe200078e0090 */
[----:B------:R-:W-:Y:S01]  /*1ce90*/  LEA.HI.X.SX32 R53, R165, R3, 0x1, P4 ;  /* 0x00000003a5357211 */ /* 0x000fe200020f0eff */
        /* <DEDUP_REMOVED lines=12> */
[----:B---3--:R-:W-:-:S04]  /*1cf60*/  LEA R8, P2, R60, R2, 0x1 ;  /* 0x000000023c087211 */ /* 0x008fc800078408ff */
[----:B------:R-:W-:Y:S02]  /*1cf70*/  LEA.HI.X.SX32 R9, R60, R3, 0x1, P2 ;  /* 0x000000033c097211 */ /* 0x000fe400010f0eff */
[----:B------:R-:W-:-:S04]  /*1cf80*/  LEA R60, P1, R10, R2, 0x1 ;  /* 0x000000020a3c7211 */ /* 0x000fc800078208ff */
[----:B------:R-:W-:-:S05]  /*1cf90*/  LEA.HI.X.SX32 R61, R61, R3, 0x1, P1 ;  /* 0x000000033d3d7211 */ /* 0x000fca00008f0eff */
[----:B------:R-:W-:Y:S01]  /*1cfa0*/  STL.64 [R1+0x820], R60 ;  /* 0x0008203c01007387 */ /* 0x000fe20000100a00 */
[----:B------:R-:W-:-:S03]  /*1cfb0*/  LEA R10, P2, R5, R2, 0x1 ;  /* 0x00000002050a7211 */ /* 0x000fc600078408ff */
[----:B------:R0:W-:Y:S01]  /*1cfc0*/  STL.64 [R1+0x810], R58 ;  /* 0x0008103a01007387 */ /* 0x0001e20000100a00 */
[----:B------:R-:W-:Y:S01]  /*1cfd0*/  LEA.HI.X.SX32 R11, R5, R3, 0x1, P2 ;  /* 0x00000003050b7211 */ /* 0x000fe200010f0eff */
[----:B------:R-:W-:Y:S02]  /*1cfe0*/  IMAD.MOV.U32 R5, RZ, RZ, R150 ;  /* 0x000000ffff057224 */ /* 0x000fe400078e0096 */
[----:B------:R1:W-:Y:S01]  /*1cff0*/  STL.64 [R1+0x808], R52 ;  /* 0x0008083401007387 */ /* 0x0003e20000100a00 */
[----:B0-----:R-:W-:Y:S01]  /*1d000*/  IMAD.MOV.U32 R59, RZ, RZ, R161 ;  /* 0x000000ffff3b7224 */ /* 0x001fe200078e00a1 */
[----:B------:R-:W-:Y:S01]  /*1d010*/  LEA R60, P3, R165, R2, 0x1 ;  /* 0x00000002a53c7211 */ /* 0x000fe200078608ff */
[----:B------:R-:W-:-:S03]  /*1d020*/  IMAD.MOV.U32 R150, RZ, RZ, R129 ;  /* 0x000000ffff967224 */ /* 0x000fc600078e0081 */
[CC--:B------:R-:W-:Y:S01]  /*1d030*/  LEA R128, P1, R59.reuse, R2.reuse, 0x1 ;  /* 0x000000023b807211 */ /* 0x0c0fe200078208ff */
[----:B------:R-:W-:Y:S01]  /*1d040*/  IMAD.MOV.U32 R58, RZ, RZ, R144 ;  /* 0x000000ffff3a7224 */ /* 0x000fe200078e0090 */
[CC--:B-1----:R-:W-:Y:S01]  /*1d050*/  LEA R52, P4, R160.reuse, R2.reuse, 0x1 ;  /* 0x00000002a0347211 */ /* 0x0c2fe200078808ff */
[----:B--2---:R-:W-:Y:S01]  /*1d060*/  IMAD.MOV.U32 R144, RZ, RZ, R118 ;  /* 0x000000ffff907224 */ /* 0x004fe200078e0076 */
[-C--:B------:R-:W-:Y:S01]  /*1d070*/  LEA.HI.X.SX32 R129, R59, R3.reuse, 0x1, P1 ;  /* 0x000000033b817211 */ /* 0x080fe200008f0eff */
[----:B------:R-:W-:Y:S01]  /*1d080*/  IMAD.MOV.U32 R161, RZ, RZ, R145 ;  /* 0x000000ffffa17224 */ /* 0x000fe200078e0091 */
[-C--:B------:R-:W-:Y:S01]  /*1d090*/  LEA.HI.X.SX32 R61, R165, R3.reuse, 0x1, P3 ;  /* 0x00000003a53d7211 */ /* 0x080fe200018f0eff */
[----:B------:R-:W2:Y:S01]  /*1d0a0*/  LDL.LU R118, [R1+0xfc0] ;  /* 0x000fc00001767983 */ /* 0x000ea20000300800 */
[-C--:B------:R-:W-:Y:S01]  /*1d0b0*/  LEA.HI.X.SX32 R53, R160, R3.reuse, 0x1, P4 ;  /* 0x00000003a0357211 */ /* 0x080fe200020f0eff */
[----:B------:R-:W-:Y:S02]  /*1d0c0*/  IMAD.MOV.U32 R145, RZ, RZ, R113 ;  /* 0x000000ffff917224 */ /* 0x000fe400078e0071 */
[----:B------:R0:W-:Y:S01]  /*1d0d0*/  STL.64 [R1+0x800], R128 ;  /* 0x0008008001007387 */ /* 0x0001e20000100a00 */
[----:B------:R-:W-:Y:S01]  /*1d0e0*/  IMAD.MOV.U32 R160, RZ, RZ, R144 ;  /* 0x000000ffffa07224 */ /* 0x000fe200078e0090 */
[-C--:B------:R-:W-:Y:S01]  /*1d0f0*/  LEA R144, P1, R58, R2.reuse, 0x1 ;  /* 0x000000023a907211 */ /* 0x080fe200078208ff */
[----:B------:R-:W-:Y:S01]  /*1d100*/  IMAD.MOV.U32 R59, RZ, RZ, R152 ;  /* 0x000000ffff3b7224 */ /* 0x000fe200078e0098 */
[----:B------:R-:W-:Y:S01]  /*1d110*/  LEA R112, P2, R164, R2, 0x1 ;  /* 0x00000002a4707211 */ /* 0x000fe200078408ff */
[----:B------:R-:W-:Y:S01]  /*1d120*/  IMAD.MOV.U32 R152, RZ, RZ, R145 ;  /* 0x000000ffff987224 */ /* 0x000fe200078e0091 */
[-C--:B------:R-:W-:Y:S01]  /*1d130*/  LEA.HI.X.SX32 R145, R58, R3.reuse, 0x1, P1 ;  /* 0x000000033a917211 */ /* 0x080fe200008f0eff */
[----:B------:R-:W-:Y:S01]  /*1d140*/  IMAD.MOV.U32 R165, RZ, RZ, R161 ;  /* 0x000000ffffa57224 */ /* 0x000fe200078e00a1 */
[----:B0-----:R-:W3:Y:S04]  /*1d150*/  LDL.LU.64 R128, [R1+0xfb8] ;  /* 0x000fb80001807983 */ /* 0x001ee80000300a00 */
[----:B------:R0:W-:Y:S01]  /*1d160*/  STL.64 [R1+0x7f0], R60 ;  /* 0x0007f03c01007387 */ /* 0x0001e20000100a00 */
[----:B------:R-:W-:Y:S01]  /*1d170*/  IMAD.MOV.U32 R161, RZ, RZ, R139 ;  /* 0x000000ffffa17224 */ /* 0x000fe200078e008b */
[----:B------:R-:W-:-:S02]  /*1d180*/  LEA.HI.X.SX32 R113, R164, R3, 0x1, P2 ;  /* 0x00000003a4717211 */ /* 0x000fc400010f0eff */
[----:B------:R1:W-:Y:S01]  /*1d190*/  STL.64 [R1+0x7e8], R52 ;  /* 0x0007e83401007387 */ /* 0x0003e20000100a00 */
[----:B------:R-:W-:Y:S01]  /*1d1a0*/  IMAD.MOV.U32 R139, RZ, RZ, R114 ;  /* 0x000000ffff8b7224 */ /* 0x000fe200078e0072 */
[CC--:B------:R-:W-:Y:S02]  /*1d1b0*/  LEA R114, P2, R148.reuse, R2.reuse, 0x1 ;  /* 0x0000000294727211 */ /* 0x0c0fe400078408ff */
[-C--:B0-----:R-:W-:Y:S01]  /*1d1c0*/  LEA R60, P3, R149, R2.reuse, 0x1 ;  /* 0x00000002953c7211 */ /* 0x081fe200078608ff */
[----:B------:R0:W-:Y:S01]  /*1d1d0*/  STL.64 [R1+0x7e0], R144 ;  /* 0x0007e09001007387 */ /* 0x0001e20000100a00 */
[-C--:B-1----:R-:W-:Y:S02]  /*1d1e0*/  LEA R52, P4, R117, R2.reuse, 0x1 ;  /* 0x0000000275347211 */ /* 0x082fe400078808ff */
[-C--:B------:R-:W-:Y:S01]  /*1d1f0*/  LEA.HI.X.SX32 R61, R149, R3.reuse, 0x1, P3 ;  /* 0x00000003953d7211 */ /* 0x080fe200018f0eff */
[----:B------:R-:W-:Y:S01]  /*1d200*/  IMAD.MOV.U32 R164, RZ, RZ, R150 ;  /* 0x000000ffffa47224 */ /* 0x000fe200078e0096 */
[-C--:B------:R-:W-:Y:S01]  /*1d210*/  LEA.HI.X.SX32 R53, R117, R3.reuse, 0x1, P4 ;  /* 0x0000000375357211 */ /* 0x080fe200020f0eff */
[----:B------:R-:W-:Y:S01]  /*1d220*/  IMAD.MOV.U32 R150, RZ, RZ, R115 ;  /* 0x000000ffff967224 */ /* 0x000fe200078e0073 */
[----:B------:R-:W-:Y:S01]  /*1d230*/  LEA.HI.X.SX32 R115, R148, R3, 0x1, P2 ;  /* 0x0000000394737211 */ /* 0x000fe200010f0eff */
[----:B0-----:R-:W3:Y:S01]  /*1d240*/  LDL.LU.64 R144, [R1+0xfb0] ;  /* 0x000fb00001907983 */ /* 0x001ee20000300a00 */
[----:B------:R-:W-:Y:S01]  /*1d250*/  IMAD.MOV.U32 R58, RZ, RZ, R116 ;  /* 0x000000ffff3a7224 */ /* 0x000fe200078e0074 */
[----:B------:R-:W-:-:S02]  /*1d260*/  LEA R148, P1, R59, R2, 0x1 ;  /* 0x000000023b947211 */ /* 0x000fc400078208ff */
[----:B------:R0:W-:Y:S02]  /*1d270*/  STL.64 [R1+0x7d0], R60 ;  /* 0x0007d03c01007387 */ /* 0x0001e40000100a00 */
[-C--:B------:R-:W-:Y:S02]  /*1d280*/  LEA.HI.X.SX32 R149, R59, R3.reuse, 0x1, P1 ;  /* 0x000000033b957211 */ /* 0x080fe400008f0eff */
[----:B------:R1:W-:Y:S01]  /*1d290*/  STL.64 [R1+0x7c8], R52 ;  /* 0x0007c83401007387 */ /* 0x0003e20000100a00 */
[CC--:B0-----:R-:W-:Y:S02]  /*1d2a0*/  LEA R60, P3, R153.reuse, R2.reuse, 0x1 ;  /* 0x00000002993c7211 */ /* 0x0c1fe400078608ff */
[-C--:B-1----:R-:W-:Y:S02]  /*1d2b0*/  LEA R52, P4, R158, R2.reuse, 0x1 ;  /* 0x000000029e347211 */ /* 0x082fe400078808ff */
[----:B------:R-:W-:Y:S01]  /*1d2c0*/  LEA.HI.X.SX32 R61, R153, R3, 0x1, P3 ;  /* 0x00000003993d7211 */ /* 0x000fe200018f0eff */
[----:B------:R-:W-:Y:S01]  /*1d2d0*/  IMAD.MOV.U32 R153, RZ, RZ, R120 ;  /* 0x000000ffff997224 */ /* 0x000fe200078e0078 */
[----:B------:R-:W-:-:S02]  /*1d2e0*/  LEA R120, P1, R58, R2, 0x1 ;  /* 0x000000023a787211 */ /* 0x000fc400078208ff */
[-C--:B------:R-:W-:Y:S01]  /*1d2f0*/  LEA.HI.X.SX32 R53, R158, R3.reuse, 0x1, P4 ;  /* 0x000000039e357211 */ /* 0x080fe200020f0eff */
[----:B------:R-:W-:Y:S01]  /*1d300*/  IMAD.MOV.U32 R158, RZ, RZ, R121 ;  /* 0x000000ffff9e7224 */ /* 0x000fe200078e0079 */
[----:B------:R-:W-:Y:S01]  /*1d310*/  LEA.HI.X.SX32 R121, R58, R3, 0x1, P1 ;  /* 0x000000033a797211 */ /* 0x000fe200008f0eff */
[----:B------:R0:W-:Y:S04]  /*1d320*/  STL.64 [R1+0x7c0], R148 ;  /* 0x0007c09401007387 */ /* 0x0001e80000100a00 */
[----:B0-----:R-:W3:Y:S04]  /*1d330*/  LDL.LU.64 R148, [R1+0xfa8] ;  /* 0x000fa80001947983 */ /* 0x001ee80000300a00 */
[----:B------:R-:W-:Y:S04]  /*1d340*/  STL.64 [R1+0x7b0], R60 ;  /* 0x0007b03c01007387 */ /* 0x000fe80000100a00 */
[----:B------:R-:W-:Y:S04]  /*1d350*/  STL.64 [R1+0x7a8], R52 ;  /* 0x0007a83401007387 */ /* 0x000fe80000100a00 */
[----:B------:R0:W-:Y:S04]  /*1d360*/  STL.64 [R1+0x7a0], R120 ;  /* 0x0007a07801007387 */ /* 0x0001e80000100a00 */
[----:B0-----:R-:W3:Y:S01]  /*1d370*/  LDL.LU.64 R120, [R1+0xfa0] ;  /* 0x000fa00001787983 */ /* 0x001ee20000300a00 */
[----:B------:R-:W-:-:S02]  /*1d380*/  LEA R116, P2, R5, R2, 0x1 ;  /* 0x0000000205747211 */ /* 0x000fc400078408ff */
[-C--:B------:R-:W-:Y:S02]  /*1d390*/  LEA R60, P3, R143, R2.reuse, 0x1 ;  /* 0x000000028f3c7211 */ /* 0x080fe400078608ff */
[-C--:B------:R-:W-:Y:S02]  /*1d3a0*/  LEA.HI.X.SX32 R117, R5, R3.reuse, 0x1, P2 ;  /* 0x0000000305757211 */ /* 0x080fe400010f0eff */
[C---:B------:R-:W-:Y:S01]  /*1d3b0*/  LEA R52, P4, R250.reuse, R2, 0x1 ;  /* 0x00000002fa347211 */ /* 0x040fe200078808ff */
[----:B------:R-:W-:Y:S01]  /*1d3c0*/  IMAD.MOV.U32 R5, RZ, RZ, R119 ;  /* 0x000000ffff057224 */ /* 0x000fe200078e0077 */
[-C--:B------:R-:W-:Y:S02]  /*1d3d0*/  LEA.HI.X.SX32 R61, R143, R3.reuse, 0x1, P3 ;  /* 0x000000038f3d7211 */ /* 0x080fe400018f0eff */
[----:B------:R-:W-:Y:S01]  /*1d3e0*/  LEA.HI.X.SX32 R53, R250, R3, 0x1, P4 ;  /* 0x00000003fa357211 */ /* 0x000fe200020f0eff */
[----:B------:R-:W-:Y:S02]  /*1d3f0*/  IMAD.MOV.U32 R143, RZ, RZ, R135 ;  /* 0x000000ffff8f7224 */ /* 0x000fe400078e0087 */
[----:B------:R0:W-:Y:S01]  /*1d400*/  STL.64 [R1+0x790], R60 ;  /* 0x0007903c01007387 */ /* 0x0001e20000100a00 */
[----:B------:R-:W-:-:S03]  /*1d410*/  IMAD.MOV.U32 R58, RZ, RZ, R151 ;  /* 0x000000ffff3a7224 */ /* 0x000fc600078e0097 */
[----:B------:R1:W-:Y:S01]  /*1d420*/  STL.64 [R1+0x788], R52 ;  /* 0x0007883401007387 */ /* 0x0003e20000100a00 */
[CC--:B0-----:R-:W-:Y:S02]  /*1d430*/  LEA R60, P3, R153.reuse, R2.reuse, 0x1 ;  /* 0x00000002993c7211 */ /* 0x0c1fe400078608ff */
[C---:B-1----:R-:W-:Y:S02]  /*1d440*/  LEA R52, P4, R158.reuse, R2, 0x1 ;  /* 0x000000029e347211 */ /* 0x042fe400078808ff */
[-C--:B------:R-:W-:Y:S02]  /*1d450*/  LEA.HI.X.SX32 R61, R153, R3.reuse, 0x1, P3 ;  /* 0x00000003993d7211 */ /* 0x080fe400018f0eff */
[----:B------:R-:W-:Y:S01]  /*1d460*/  LEA.HI.X.SX32 R53, R158, R3, 0x1, P4 ;  /* 0x000000039e357211 */ /* 0x000fe200020f0eff */
[----:B------:R-:W-:Y:S02]  /*1d470*/  IMAD.MOV.U32 R153, RZ, RZ, R133 ;  /* 0x000000ffff997224 */ /* 0x000fe400078e0085 */
[----:B------:R-:W-:-:S02]  /*1d480*/  IMAD.MOV.U32 R151, RZ, RZ, R130 ;  /* 0x000000ffff977224 */ /* 0x000fc400078e0082 */
[----:B----4-:R-:W-:Y:S02]  /*1d490*/  IMAD.MOV.U32 R158, RZ, RZ, R123 ;  /* 0x000000ffff9e7224 */ /* 0x010fe400078e007b */
[----:B--2---:R-:W-:Y:S01]  /*1d4a0*/  IMAD.MOV.U32 R59, RZ, RZ, R118 ;  /* 0x000000ffff3b7224 */ /* 0x004fe200078e0076 */
[----:B------:R-:W-:-:S04]  /*1d4b0*/  LEA R118, P2, R165, R2, 0x1 ;  /* 0x00000002a5767211 */ /* 0x000fc800078408ff */
[----:B------:R-:W-:Y:S01]  /*1d4c0*/  LEA.HI.X.SX32 R119, R165, R3, 0x1, P2 ;  /* 0x00000003a5777211 */ /* 0x000fe200010f0eff */
[----:B------:R-:W-:Y:S02]  /*1d4d0*/  IMAD.MOV.U32 R165, RZ, RZ, R159 ;  /* 0x000000ffffa57224 */ /* 0x000fe400078e009f */
[----:B------:R-:W-:Y:S02]  /*1d4e0*/  IMAD.MOV.U32 R159, RZ, RZ, R131 ;  /* 0x000000ffff9f7224 */ /* 0x000fe400078e0083 */
[----:B------:R-:W-:Y:S01]  /*1d4f0*/  IMAD.MOV.U32 R131, RZ, RZ, R134 ;  /* 0x000000ffff837224 */ /* 0x000fe200078e0086 */
[----:B------:R-:W-:-:S04]  /*1d500*/  LEA R134, P1, R59, R2, 0x1 ;  /* 0x000000023b867211 */ /* 0x000fc800078208ff */
[----:B------:R-:W-:Y:S01]  /*1d510*/  LEA.HI.X.SX32 R135, R59, R3, 0x1, P1 ;  /* 0x000000033b877211 */ /* 0x000fe200008f0eff */
[----:B------:R-:W-:Y:S02]  /*1d520*/  IMAD.MOV.U32 R59, RZ, RZ, R164 ;  /* 0x000000ffff3b7224 */ /* 0x000fe400078e00a4 */
[----:B------:R-:W-:Y:S02]  /*1d530*/  IMAD.MOV.U32 R164, RZ, RZ, R152 ;  /* 0x000000ffffa47224 */ /* 0x000fe400078e0098 */
[----:B------:R0:W-:Y:S01]  /*1d540*/  STL.64 [R1+0x780], R134 ;  /* 0x0007808601007387 */ /* 0x0001e20000100a00 */
[----:B------:R-:W-:Y:S01]  /*1d550*/  IMAD.MOV.U32 R152, RZ, RZ, R132 ;  /* 0x000000ffff987224 */ /* 0x000fe200078e0084 */
[----:B------:R-:W-:-:S04]  /*1d560*/  LEA R132, P1, R58, R2, 0x1 ;  /* 0x000000023a847211 */ /* 0x000fc800078208ff */
[----:B------:R-:W-:Y:S01]  /*1d570*/  LEA.HI.X.SX32 R133, R58, R3, 0x1, P1 ;  /* 0x000000033a857211 */ /* 0x000fe200008f0eff */
[----:B0-----:R-:W2:Y:S04]  /*1d580*/  LDL.LU.64 R134, [R1+0xf98] ;  /* 0x000f980001867983 */ /* 0x001ea80000300a00 */
[----:B------:R0:W-:Y:S04]  /*1d590*/  STL.64 [R1+0x770], R60 ;  /* 0x0007703c01007387 */ /* 0x0001e80000100a00 */
[----:B------:R1:W-:Y:S01]  /*1d5a0*/  STL.64 [R1+0x768], R52 ;  /* 0x0007683401007387 */ /* 0x0003e20000100a00 */
[----:B0-----:R-:W-:-:S02]  /*1d5b0*/  LEA R60, P3, R161, R2, 0x1 ;  /* 0x00000002a13c7211 */ /* 0x001fc400078608ff */
[C---:B-1----:R-:W-:Y:S02]  /*1d5c0*/  LEA R52, P4, R150.reuse, R2, 0x1 ;  /* 0x0000000296347211 */ /* 0x042fe400078808ff */
[-C--:B------:R-:W-:Y:S02]  /*1d5d0*/  LEA.HI.X.SX32 R61, R161, R3.reuse, 0x1, P3 ;  /* 0x00000003a13d7211 */ /* 0x080fe400018f0eff */
[----:B------:R-:W-:Y:S01]  /*1d5e0*/  LEA.HI.X.SX32 R53, R150, R3, 0x1, P4 ;  /* 0x0000000396357211 */ /* 0x000fe200020f0eff */
[----:B------:R0:W-:Y:S01]  /*1d5f0*/  STL.64 [R1+0x760], R132 ;  /* 0x0007608401007387 */ /* 0x0001e20000100a00 */
[----:B------:R-:W-:-:S03]  /*1d600*/  IMAD.MOV.U32 R58, RZ, RZ, R124 ;  /* 0x000000ffff3a7224 */ /* 0x000fc600078e007c */
[----:B0-----:R-:W4:Y:S04]  /*1d610*/  LDL.LU.64 R132, [R1+0xf90] ;  /* 0x000f900001847983 */ /* 0x001f280000300a00 */
[----:B------:R-:W-:Y:S04]  /*1d620*/  STL.64 [R1+0x750], R60 ;  /* 0x0007503c01007387 */ /* 0x000fe80000100a00 */
[----:B------:R0:W-:Y:S02]  /*1d630*/  STL.64 [R1+0x748], R52 ;  /* 0x0007483401007387 */ /* 0x0001e40000100a00 */
[----:B0-----:R-:W-:-:S02]  /*1d640*/  LEA R52, P4, R151, R2, 0x1 ;  /* 0x0000000297347211 */ /* 0x001fc400078808ff */
[-C--:B------:R-:W-:Y:S02]  /*1d650*/  LEA R60, P3, R164, R2.reuse, 0x1 ;  /* 0x00000002a43c7211 */ /* 0x080fe400078608ff */
[----:B------:R-:W-:Y:S01]  /*1d660*/  LEA.HI.X.SX32 R53, R151, R3, 0x1, P4 ;  /* 0x0000000397357211 */ /* 0x000fe200020f0eff */
[----:B---3--:R-:W-:Y:S01]  /*1d670*/  IMAD.MOV.U32 R250, RZ, RZ, R120 ;  /* 0x000000fffffa7224 */ /* 0x008fe200078e0078 */
[----:B------:R-:W-:Y:S01]  /*1d680*/  LEA R120, P2, R5, R2, 0x1 ;  /* 0x0000000205787211 */ /* 0x000fe200078408ff */
[----:B------:R-:W-:-:S03]  /*1d690*/  IMAD.MOV.U32 R130, RZ, RZ, R121 ;  /* 0x000000ffff827224 */ /* 0x000fc600078e0079 */
[-C--:B------:R-:W-:Y:S01]  /*1d6a0*/  LEA.HI.X.SX32 R121, R5, R3.reuse, 0x1, P2 ;  /* 0x0000000305797211 */ /* 0x080fe200010f0eff */
[----:B------:R-:W-:Y:S02]  /*1d6b0*/  IMAD.MOV.U32 R5, RZ, RZ, R160 ;  /* 0x000000ffff057224 */ /* 0x000fe400078e00a0 */
[----:B------:R-:W-:Y:S02]  /*1d6c0*/  IMAD.MOV.U32 R160, RZ, RZ, R251 ;  /* 0x000000ffffa07224 */ /* 0x000fe400078e00fb */
[----:B------:R-:W-:Y:S01]  /*1d6d0*/  IMAD.MOV.U32 R251, RZ, RZ, R122 ;  /* 0x000000fffffb7224 */ /* 0x000fe200078e007a */
[-C--:B------:R-:W-:Y:S01]  /*1d6e0*/  LEA R122, P2, R165, R2.reuse, 0x1 ;  /* 0x00000002a57a7211 */ /* 0x080fe200078408ff */
[----:B------:R-:W-:Y:S01]  /*1d6f0*/  IMAD.MOV.U32 R161, RZ, RZ, R130 ;  /* 0x000000ffffa17224 */ /* 0x000fe200078e0082 */
[-C--:B------:R-:W-:Y:S02]  /*1d700*/  LEA R130, P1, R59, R2.reuse, 0x1 ;  /* 0x000000023b827211 */ /* 0x080fe400078208ff */
[----:B------:R-:W-:Y:S01]  /*1d710*/  LEA.HI.X.SX32 R123, R165, R3, 0x1, P2 ;  /* 0x00000003a57b7211 */ /* 0x000fe200010f0eff */
[----:B------:R-:W-:Y:S01]  /*1d720*/  IMAD.MOV.U32 R165, RZ, RZ, R137 ;  /* 0x000000ffffa57224 */ /* 0x000fe200078e0089 */
[----:B------:R-:W-:Y:S01]  /*1d730*/  LEA R124, P2, R5, R2, 0x1 ;  /* 0x00000002057c7211 */ /* 0x000fe200078408ff */
[----:B------:R-:W-:-:S02]  /*1d740*/  IMAD.MOV.U32 R150, RZ, RZ, R250 ;  /* 0x000000ffff967224 */ /* 0x000fc400078e00fa */
[----:B------:R-:W-:Y:S02]  /*1d750*/  IMAD.MOV.U32 R137, RZ, RZ, R248 ;  /* 0x000000ffff897224 */ /* 0x000fe400078e00f8 */
[----:B------:R-:W-:Y:S01]  /*1d760*/  IMAD.MOV.U32 R250, RZ, RZ, R131 ;  /* 0x000000fffffa7224 */ /* 0x000fe200078e0083 */
[-C--:B------:R-:W-:Y:S01]  /*1d770*/  LEA.HI.X.SX32 R131, R59, R3.reuse, 0x1, P1 ;  /* 0x000000033b837211 */ /* 0x080fe200008f0eff */
[----:B------:R-:W-:Y:S01]  /*1d780*/  IMAD.MOV.U32 R248, RZ, RZ, R125 ;  /* 0x000000fffff87224 */ /* 0x000fe200078e007d */
[-C--:B------:R-:W-:Y:S01]  /*1d790*/  LEA.HI.X.SX32 R125, R5, R3.reuse, 0x1, P2 ;  /* 0x00000003057d7211 */ /* 0x080fe200010f0eff */
[----:B------:R-:W-:Y:S02]  /*1d7a0*/  IMAD.MOV.U32 R151, RZ, RZ, R139 ;  /* 0x000000ffff977224 */ /* 0x000fe400078e008b */
[----:B------:R-:W-:Y:S01]  /*1d7b0*/  IMAD.MOV.U32 R139, RZ, RZ, R128 ;  /* 0x000000ffff8b7224 */ /* 0x000fe200078e0080 */
[----:B------:R-:W-:Y:S01]  /*1d7c0*/  LEA R128, P1, R159, R2, 0x1 ;  /* 0x000000029f807211 */ /* 0x000fe200078208ff */
[----:B------:R-:W-:Y:S01]  /*1d7d0*/  IMAD.MOV.U32 R5, RZ, RZ, R158 ;  /* 0x000000ffff057224 */ /* 0x000fe200078e009e */
[----:B------:R-:W-:Y:S01]  /*1d7e0*/  LEA.HI.X.SX32 R61, R164, R3, 0x1, P3 ;  /* 0x00000003a43d7211 */ /* 0x000fe200018f0eff */
[----:B------:R-:W-:-:S02]  /*1d7f0*/  IMAD.MOV.U32 R158, RZ, RZ, R157 ;  /* 0x000000ffff9e7224 */ /* 0x000fc400078e009d */
[----:B------:R-:W-:Y:S02]  /*1d800*/  IMAD.MOV.U32 R157, RZ, RZ, R138 ;  /* 0x000000ffff9d7224 */ /* 0x000fe400078e008a */
[----:B------:R-:W-:Y:S01]  /*1d810*/  IMAD.MOV.U32 R138, RZ, RZ, R129 ;  /* 0x000000ffff8a7224 */ /* 0x000fe200078e0081 */
[----:B------:R-:W-:Y:S01]  /*1d820*/  LEA.HI.X.SX32 R129, R159, R3, 0x1, P1 ;  /* 0x000000039f817211 */ /* 0x000fe200008f0eff */
[----:B------:R0:W-:Y:S04]  /*1d830*/  STL.64 [R1+0x740], R130 ;  /* 0x0007408201007387 */ /* 0x0001e80000100a00 */
[----:B0-----:R-:W3:Y:S04]  /*1d840*/  LDL.LU.64 R130, [R1+0xf88] ;  /* 0x000f880001827983 */ /* 0x001ee80000300a00 */
[----:B------:R-:W-:Y:S04]  /*1d850*/  STL.64 [R1+0x730], R60 ;  /* 0x0007303c01007387 */ /* 0x000fe80000100a00 */
[----:B------:R-:W-:Y:S04]  /*1d860*/  STL.64 [R1+0x728], R52 ;  /* 0x0007283401007387 */ /* 0x000fe80000100a00 */
[----:B------:R0:W-:Y:S04]  /*1d870*/  STL.64 [R1+0x720], R128 ;  /* 0x0007208001007387 */ /* 0x0001e80000100a00 */
[----:B0-----:R-:W2:Y:S01]  /*1d880*/  LDL.LU.64 R128, [R1+0xf80] ;  /* 0x000f800001807983 */ /* 0x001ea20000300a00 */
[----:B------:R-:W-:Y:S01]  /*1d890*/  IMAD.MOV.U32 R164, RZ, RZ, R152 ;  /* 0x000000ffffa47224 */ /* 0x000fe200078e0098 */
[-C--:B------:R-:W-:Y:S01]  /*1d8a0*/  LEA R60, P3, R136, R2.reuse, 0x1 ;  /* 0x00000002883c7211 */ /* 0x080fe200078608ff */
[----:B------:R-:W-:Y:S01]  /*1d8b0*/  IMAD.MOV.U32 R152, RZ, RZ, R126 ;  /* 0x000000ffff987224 */ /* 0x000fe200078e007e */
[----:B------:R-:W-:-:S02]  /*1d8c0*/  LEA R52, P4, R249, R2, 0x1 ;  /* 0x00000002f9347211 */ /* 0x000fc400078808ff */
[-C--:B------:R-:W-:Y:S01]  /*1d8d0*/  LEA R126, P2, R143, R2.reuse, 0x1 ;  /* 0x000000028f7e7211 */ /* 0x080fe200078408ff */
[----:B------:R-:W-:Y:S01]  /*1d8e0*/  IMAD.MOV.U32 R59, RZ, RZ, R153 ;  /* 0x000000ffff3b7224 */ /* 0x000fe200078e0099 */
[-C--:B------:R-:W-:Y:S01]  /*1d8f0*/  LEA.HI.X.SX32 R61, R136, R3.reuse, 0x1, P3 ;  /* 0x00000003883d7211 */ /* 0x080fe200018f0eff */
[----:B------:R-:W-:Y:S01]  /*1d900*/  IMAD.MOV.U32 R153, RZ, RZ, R127 ;  /* 0x000000ffff997224 */ /* 0x000fe200078e007f */
[-C--:B------:R-:W-:Y:S02]  /*1d910*/  LEA.HI.X.SX32 R53, R249, R3.reuse, 0x1, P4 ;  /* 0x00000003f9357211 */ /* 0x080fe400020f0eff */
[-C--:B------:R-:W-:Y:S01]  /*1d920*/  LEA.HI.X.SX32 R127, R143, R3.reuse, 0x1, P2 ;  /* 0x000000038f7f7211 */ /* 0x080fe200010f0eff */
[----:B------:R-:W-:Y:S01]  /*1d930*/  IMAD.MOV.U32 R143, RZ, RZ, R250 ;  /* 0x000000ffff8f7224 */ /* 0x000fe200078e00fa */
[C---:B------:R-:W-:Y:S01]  /*1d940*/  LEA R136, P1, R58.reuse, R2, 0x1 ;  /* 0x000000023a887211 */ /* 0x040fe200078208ff */
[----:B------:R-:W-:Y:S01]  /*1d950*/  IMAD.MOV.U32 R250, RZ, RZ, R248 ;  /* 0x000000fffffa7224 */ /* 0x000fe200078e00f8 */
[----:B------:R0:W-:Y:S01]  /*1d960*/  STL.64 [R1+0x710], R60 ;  /* 0x0007103c01007387 */ /* 0x0001e20000100a00 */
[----:B------:R-:W-:Y:S01]  /*1d970*/  IMAD.MOV.U32 R159, RZ, RZ, R137 ;  /* 0x000000ffff9f7224 */ /* 0x000fe200078e0089 */
[----:B------:R-:W-:-:S02]  /*1d980*/  LEA.HI.X.SX32 R137, R58, R3, 0x1, P1 ;  /* 0x000000033a897211 */ /* 0x000fc400008f0eff */
[----:B------:R1:W-:Y:S01]  /*1d990*/  STL.64 [R1+0x708], R52 ;  /* 0x0007083401007387 */ /* 0x0003e20000100a00 */
[CC--:B0-----:R-:W-:Y:S02]  /*1d9a0*/  LEA R60, P3, R161.reuse, R2.reuse, 0x1 ;  /* 0x00000002a13c7211 */ /* 0x0c1fe400078608ff */
[CC--:B-1----:R-:W-:Y:S02]  /*1d9b0*/  LEA R52, P4, R150.reuse, R2.reuse, 0x1 ;  /* 0x0000000296347211 */ /* 0x0c2fe400078808ff */
[-C--:B------:R-:W-:Y:S02]  /*1d9c0*/  LEA.HI.X.SX32 R61, R161, R3.reuse, 0x1, P3 ;  /* 0x00000003a13d7211 */ /* 0x080fe400018f0eff */
[----:B------:R-:W-:Y:S01]  /*1d9d0*/  LEA.HI.X.SX32 R53, R150, R3, 0x1, P4 ;  /* 0x0000000396357211 */ /* 0x000fe200020f0eff */
[----:B------:R-:W-:Y:S01]  /*1d9e0*/  IMAD.MOV.U32 R150, RZ, RZ, R138 ;  /* 0x000000ffff967224 */ /* 0x000fe200078e008a */
[----:B------:R0:W-:Y:S01]  /*1d9f0*/  STL.64 [R1+0x700], R136 ;  /* 0x0007008801007387 */ /* 0x0001e20000100a00 */
[----:B------:R-:W-:Y:S01]  /*1da00*/  LEA R138, P1, R152, R2, 0x1 ;  /* 0x00000002988a7211 */ /* 0x000fe200078208ff */
[----:B------:R-:W-:-:S02]  /*1da10*/  IMAD.MOV.U32 R58, RZ, RZ, R5 ;  /* 0x000000ffff3a7224 */ /* 0x000fc400078e0005 */
[----:B------:R-:W-:Y:S01]  /*1da20*/  IMAD.MOV.U32 R5, RZ, RZ, R139 ;  /* 0x000000ffff057224 */ /* 0x000fe200078e008b */
[----:B------:R-:W-:Y:S01]  /*1da30*/  LEA.HI.X.SX32 R139, R152, R3, 0x1, P1 ;  /* 0x00000003988b7211 */ /* 0x000fe200008f0eff */
[----:B0-----:R-:W4:Y:S04]  /*1da40*/  LDL.LU.64 R136, [R1+0xf78] ;  /* 0x000f780001887983 */ /* 0x001f280000300a00 */
[----:B------:R0:W-:Y:S04]  /*1da50*/  STL.64 [R1+0x6f0], R60 ;  /* 0x0006f03c01007387 */ /* 0x0001e80000100a00 */
[----:B------:R1:W-:Y:S01]  /*1da60*/  STL.64 [R1+0x6e8], R52 ;  /* 0x0006e83401007387 */ /* 0x0003e20000100a00 */
[----:B0-----:R-:W-:-:S02]  /*1da70*/  LEA R60, P3, R158, R2, 0x1 ;  /* 0x000000029e3c7211 */ /* 0x001fc400078608ff */
[C---:B-1----:R-:W-:Y:S02]  /*1da80*/  LEA R52, P4, R251.reuse, R2, 0x1 ;  /* 0x00000002fb347211 */ /* 0x042fe400078808ff */
[-C--:B------:R-:W-:Y:S02]  /*1da90*/  LEA.HI.X.SX32 R61, R158, R3.reuse, 0x1, P3 ;  /* 0x000000039e3d7211 */ /* 0x080fe400018f0eff */
[----:B------:R-:W-:Y:S01]  /*1daa0*/  LEA.HI.X.SX32 R53, R251, R3, 0x1, P4 ;  /* 0x00000003fb357211 */ /* 0x000fe200020f0eff */
[----:B------:R0:W-:Y:S04]  /*1dab0*/  STL.64 [R1+0x6e0], R138 ;  /* 0x0006e08a01007387 */ /* 0x0001e80000100a00 */
[----:B0-----:R-:W4:Y:S04]  /*1dac0*/  LDL.LU.64 R138, [R1+0xf70] ;  /* 0x000f7000018a7983 */ /* 0x001f280000300a00 */
[----:B------:R-:W-:Y:S04]  /*1dad0*/  STL.64 [R1+0x6d0], R60 ;  /* 0x0006d03c01007387 */ /* 0x000fe80000100a00 */
[----:B------:R-:W-:Y:S01]  /*1dae0*/  STL.64 [R1+0x6c8], R52 ;  /* 0x0006c83401007387 */ /* 0x000fe20000100a00 */
[----:B---3--:R-:W-:-:S02]  /*1daf0*/  IMAD.MOV.U32 R161, RZ, RZ, R131 ;  /* 0x000000ffffa17224 */ /* 0x008fc400078e0083 */
[----:B--2---:R-:W-:Y:S01]  /*1db00*/  IMAD.MOV.U32 R248, RZ, RZ, R128 ;  /* 0x000000fffff87224 */ /* 0x004fe200078e0080 */
[----:B------:R-:W-:Y:S01]  /*1db10*/  LEA R128, P2, R165, R2, 0x1 ;  /* 0x00000002a5807211 */ /* 0x000fe200078408ff */
[----:B------:R-:W-:-:S03]  /*1db20*/  IMAD.MOV.U32 R249, RZ, RZ, R129 ;  /* 0x000000fffff97224 */ /* 0x000fc600078e0081 */
[----:B------:R-:W-:Y:S01]  /*1db30*/  LEA.HI.X.SX32 R129, R165, R3, 0x1, P2 ;  /* 0x00000003a5817211 */ /* 0x000fe200010f0eff */
[----:B------:R-:W-:Y:S01]  /*1db40*/  IMAD.MOV.U32 R165, RZ, RZ, R130 ;  /* 0x000000ffffa57224 */ /* 0x000fe200078e0082 */
[----:B------:R-:W-:-:S04]  /*1db50*/  LEA R130, P2, R153, R2, 0x1 ;  /* 0x0000000299827211 */ /* 0x000fc800078408ff */
[----:B------:R-:W-:Y:S01]  /*1db60*/  LEA.HI.X.SX32 R131, R153, R3, 0x1, P2 ;  /* 0x0000000399837211 */ /* 0x000fe200010f0eff */
[----:B------:R-:W-:Y:S01]  /*1db70*/  IMAD.MOV.U32 R153, RZ, RZ, R250 ;  /* 0x000000ffff997224 */ /* 0x000fe200078e00fa */
[----:B------:R-:W-:-:S04]  /*1db80*/  LEA R250, P1, R248, R2, 0x1 ;  /* 0x00000002f8fa7211 */ /* 0x000fc800078208ff */
[----:B------:R-:W-:-:S05]  /*1db90*/  LEA.HI.X.SX32 R251, R248, R3, 0x1, P1 ;  /* 0x00000003f8fb7211 */ /* 0x000fca00008f0eff */
[----:B------:R0:W-:Y:S04]  /*1dba0*/  STL.64 [R1+0x6c0], R250 ;  /* 0x0006c0fa01007387 */ /* 0x0001e80000100a00 */
[----:B0-----:R-:W2:Y:S01]  /*1dbb0*/  LDL.LU.64 R250, [R1+0xf68] ;  /* 0x000f680001fa7983 */ /* 0x001ea20000300a00 */
[----:B----4-:R-:W-:Y:S01]  /*1dbc0*/  IMAD.MOV.U32 R158, RZ, RZ, R132 ;  /* 0x000000ffff9e7224 */ /* 0x010fe200078e0084 */
[-C--:B------:R-:W-:Y:S02]  /*1dbd0*/  LEA R132, P2, R249, R2.reuse, 0x1 ;  /* 0x00000002f9847211 */ /* 0x080fe400078408ff */
[CC--:B------:R-:W-:Y:S02]  /*1dbe0*/  LEA R60, P3, R135.reuse, R2.reuse, 0x1 ;  /* 0x00000002873c7211 */ /* 0x0c0fe400078608ff */
[----:B------:R-:W-:Y:S01]  /*1dbf0*/  LEA R52, P4, R134, R2, 0x1 ;  /* 0x0000000286347211 */ /* 0x000fe200078808ff */
[----:B------:R-:W-:Y:S01]  /*1dc00*/  IMAD.MOV.U32 R152, RZ, RZ, R159 ;  /* 0x000000ffff987224 */ /* 0x000fe200078e009f */
[-C--:B------:R-:W-:Y:S01]  /*1dc10*/  LEA.HI.X.SX32 R61, R135, R3.reuse, 0x1, P3 ;  /* 0x00000003873d7211 */ /* 0x080fe200018f0eff */
[----:B------:R-:W-:Y:S01]  /*1dc20*/  IMAD.MOV.U32 R159, RZ, RZ, R133 ;  /* 0x000000ffff9f7224 */ /* 0x000fe200078e0085 */
[----:B------:R-:W-:-:S02]  /*1dc30*/  LEA.HI.X.SX32 R133, R249, R3, 0x1, P2 ;  /* 0x00000003f9857211 */ /* 0x000fc400010f0eff */
[-C--:B------:R-:W-:Y:S02]  /*1dc40*/  LEA.HI.X.SX32 R53, R134, R3.reuse, 0x1, P4 ;  /* 0x0000000386357211 */ /* 0x080fe400020f0eff */
[CC--:B------:R-:W-:Y:S01]  /*1dc50*/  LEA R134, P2, R59.reuse, R2.reuse, 0x1 ;  /* 0x000000023b867211 */ /* 0x0c0fe200078408ff */
[----:B------:R0:W-:Y:S01]  /*1dc60*/  STL.64 [R1+0x6b0], R60 ;  /* 0x0006b03c01007387 */ /* 0x0001e20000100a00 */
[C---:B------:R-:W-:Y:S02]  /*1dc70*/  LEA R248, P1, R58.reuse, R2, 0x1 ;  /* 0x000000023af87211 */ /* 0x040fe400078208ff */
[-C--:B------:R-:W-:Y:S01]  /*1dc80*/  LEA.HI.X.SX32 R135, R59, R3.reuse, 0x1, P2 ;  /* 0x000000033b877211 */ /* 0x080fe200010f0eff */
[----:B------:R-:W-:Y:S01]  /*1dc90*/  IMAD.MOV.U32 R59, RZ, RZ, R165 ;  /* 0x000000ffff3b7224 */ /* 0x000fe200078e00a5 */
[----:B------:R1:W-:Y:S01]  /*1dca0*/  STL.64 [R1+0x6a8], R52 ;  /* 0x0006a83401007387 */ /* 0x0003e20000100a00 */
[----:B------:R-:W-:Y:S01]  /*1dcb0*/  IMAD.MOV.U32 R165, RZ, RZ, R151 ;  /* 0x000000ffffa57224 */ /* 0x000fe200078e0097 */
[----:B------:R-:W-:-:S02]  /*1dcc0*/  LEA.HI.X.SX32 R249, R58, R3, 0x1, P1 ;  /* 0x000000033af97211 */ /* 0x000fc400008f0eff */
[-C--:B0-----:R-:W-:Y:S02]  /*1dcd0*/  LEA R60, P3, R164, R2.reuse, 0x1 ;  /* 0x00000002a43c7211 */ /* 0x081fe400078608ff */
[-C--:B-1----:R-:W-:Y:S02]  /*1dce0*/  LEA R52, P4, R160, R2.reuse, 0x1 ;  /* 0x00000002a0347211 */ /* 0x082fe400078808ff */
[-C--:B------:R-:W-:Y:S01]  /*1dcf0*/  LEA.HI.X.SX32 R61, R164, R3.reuse, 0x1, P3 ;  /* 0x00000003a43d7211 */ /* 0x080fe200018f0eff */
[----:B------:R-:W-:Y:S01]  /*1dd00*/  IMAD.MOV.U32 R164, RZ, RZ, R150 ;  /* 0x000000ffffa47224 */ /* 0x000fe200078e0096 */
[----:B------:R-:W-:Y:S01]  /*1dd10*/  LEA.HI.X.SX32 R53, R160, R3, 0x1, P4 ;  /* 0x00000003a0357211 */ /* 0x000fe200020f0eff */
[----:B------:R0:W-:Y:S04]  /*1dd20*/  STL.64 [R1+0x6a0], R248 ;  /* 0x0006a0f801007387 */ /* 0x0001e80000100a00 */
[----:B0-----:R-:W3:Y:S04]  /*1dd30*/  LDL.LU.64 R248, [R1+0xf60] ;  /* 0x000f600001f87983 */ /* 0x001ee80000300a00 */
[----:B------:R-:W-:Y:S04]  /*1dd40*/  STL.64 [R1+0x690], R60 ;  /* 0x0006903c01007387 */ /* 0x000fe80000100a00 */
[----:B------:R-:W-:Y:S01]  /*1dd50*/  STL.64 [R1+0x688], R52 ;  /* 0x0006883401007387 */ /* 0x000fe20000100a00 */
[----:B--2---:R-:W-:Y:S01]  /*1dd60*/  IMAD.MOV.U32 R151, RZ, RZ, R250 ;  /* 0x000000ffff977224 */ /* 0x004fe200078e00fa */
[----:B------:R-:W-:Y:S01]  /*1dd70*/  LEA R250, P1, R152, R2, 0x1 ;  /* 0x0000000298fa7211 */ /* 0x000fe200078208ff */
[----:B------:R-:W-:-:S03]  /*1dd80*/  IMAD.MOV.U32 R150, RZ, RZ, R251 ;  /* 0x000000ffff967224 */ /* 0x000fc600078e00fb */
[----:B------:R-:W-:-:S05]  /*1dd90*/  LEA.HI.X.SX32 R251, R152, R3, 0x1, P1 ;  /* 0x0000000398fb7211 */ /* 0x000fca00008f0eff */
[----:B------:R0:W-:Y:S04]  /*1dda0*/  STL.64 [R1+0x680], R250 ;  /* 0x000680fa01007387 */ /* 0x0001e80000100a00 */
[----:B0-----:R-:W2:Y:S01]  /*1ddb0*/  LDL.LU.64 R250, [R1+0xf58] ;  /* 0x000f580001fa7983 */ /* 0x001ea20000300a00 */
[CC--:B------:R-:W-:Y:S02]  /*1ddc0*/  LEA R52, P4, R252.reuse, R2.reuse, 0x1 ;  /* 0x00000002fc347211 */ /* 0x0c0fe400078808ff */
[CC--:B------:R-:W-:Y:S02]  /*1ddd0*/  LEA R60, P3, R143.reuse, R2.reuse, 0x1 ;  /* 0x000000028f3c7211 */ /* 0x0c0fe400078608ff */
[-C--:B------:R-:W-:Y:S01]  /*1dde0*/  LEA.HI.X.SX32 R53, R252, R3.reuse, 0x1, P4 ;  /* 0x00000003fc357211 */ /* 0x080fe200020f0eff */
[----:B------:R-:W-:Y:S01]  /*1ddf0*/  IMAD.MOV.U32 R252, RZ, RZ, R142 ;  /* 0x000000fffffc7224 */ /* 0x000fe200078e008e */
[----:B------:R-:W-:Y:S01]  /*1de00*/  LEA.HI.X.SX32 R61, R143, R3, 0x1, P3 ;  /* 0x000000038f3d7211 */ /* 0x000fe200018f0eff */
[----:B------:R-:W-:Y:S01]  /*1de10*/  IMAD.MOV.U32 R160, RZ, RZ, R136 ;  /* 0x000000ffffa07224 */ /* 0x000fe200078e0088 */
[----:B------:R-:W-:-:S03]  /*1de20*/  LEA R136, P2, R153, R2, 0x1 ;  /* 0x0000000299887211 */ /* 0x000fc600078408ff */
[----:B------:R3:W-:Y:S01]  /*1de30*/  STL.64 [R1+0x670], R60 ;  /* 0x0006703c01007387 */ /* 0x0007e20000100a00 */
[----:B------:R-:W-:-:S03]  /*1de40*/  IMAD.MOV.U32 R58, RZ, RZ, R5 ;  /* 0x000000ffff3a7224 */ /* 0x000fc600078e0005 */
[----:B------:R0:W-:Y:S01]  /*1de50*/  STL.64 [R1+0x668], R52 ;  /* 0x0006683401007387 */ /* 0x0001e20000100a00 */
[----:B------:R-:W-:Y:S02]  /*1de60*/  IMAD.MOV.U32 R5, RZ, RZ, R161 ;  /* 0x000000ffff057224 */ /* 0x000fe400078e00a1 */
[----:B------:R-:W-:Y:S01]  /*1de70*/  IMAD.MOV.U32 R161, RZ, RZ, R137 ;  /* 0x000000ffffa17224 */ /* 0x000fe200078e0089 */
[-C--:B------:R-:W-:Y:S01]  /*1de80*/  LEA.HI.X.SX32 R137, R153, R3.reuse, 0x1, P2 ;  /* 0x0000000399897211 */ /* 0x080fe200010f0eff */
[----:B------:R-:W-:Y:S01]  /*1de90*/  IMAD.MOV.U32 R152, RZ, RZ, R158 ;  /* 0x000000ffff987224 */ /* 0x000fe200078e009e */
[CC--:B---3--:R-:W-:Y:S02]  /*1dea0*/  LEA R60, P3, R249.reuse, R2.reuse, 0x1 ;  /* 0x00000002f93c7211 */ /* 0x0c8fe400078608ff */
[C---:B0-----:R-:W-:Y:S02]  /*1deb0*/  LEA R52, P4, R248.reuse, R2, 0x1 ;  /* 0x00000002f8347211 */ /* 0x041fe400078808ff */
[-C--:B------:R-:W-:Y:S01]  /*1dec0*/  LEA.HI.X.SX32 R61, R249, R3.reuse, 0x1, P3 ;  /* 0x00000003f93d7211 */ /* 0x080fe200018f0eff */
[----:B------:R-:W-:Y:S01]  /*1ded0*/  IMAD.MOV.U32 R158, RZ, RZ, R138 ;  /* 0x000000ffff9e7224 */ /* 0x000fe200078e008a */
[----:B------:R-:W-:Y:S01]  /*1dee0*/  LEA.HI.X.SX32 R53, R248, R3, 0x1, P4 ;  /* 0x00000003f8357211 */ /* 0x000fe200020f0eff */
[----:B------:R-:W-:-:S02]  /*1def0*/  IMAD.MOV.U32 R153, RZ, RZ, R159 ;  /* 0x000000ffff997224 */ /* 0x000fc400078e009f */
[----:B------:R-:W-:Y:S02]  /*1df00*/  IMAD.MOV.U32 R159, RZ, RZ, R139 ;  /* 0x000000ffff9f7224 */ /* 0x000fe400078e008b */
[----:B------:R-:W-:Y:S02]  /*1df10*/  IMAD.MOV.U32 R248, RZ, RZ, R5 ;  /* 0x000000fffff87224 */ /* 0x000fe400078e0005 */
[----:B------:R-:W-:Y:S02]  /*1df20*/  IMAD.MOV.U32 R249, RZ, RZ, R59 ;  /* 0x000000fffff97224 */ /* 0x000fe400078e003b */
[----:B------:R-:W-:Y:S02]  /*1df30*/  IMAD.MOV.U32 R5, RZ, RZ, R165 ;  /* 0x000000ffff057224 */ /* 0x000fe400078e00a5 */
[----:B------:R-:W-:Y:S02]  /*1df40*/  IMAD.MOV.U32 R165, RZ, RZ, R151 ;  /* 0x000000ffffa57224 */ /* 0x000fe400078e0097 */
[----:B------:R-:W-:Y:S01]  /*1df50*/  IMAD.MOV.U32 R151, RZ, RZ, R141 ;  /* 0x000000ffff977224 */ /* 0x000fe200078e008d */
[----:B--2---:R-:W-:-:S04]  /*1df60*/  LEA R142, P1, R251, R2, 0x1 ;  /* 0x00000002fb8e7211 */ /* 0x004fc800078208ff */
[----:B------:R-:W-:-:S05]  /*1df70*/  LEA.HI.X.SX32 R143, R251, R3, 0x1, P1 ;  /* 0x00000003fb8f7211 */ /* 0x000fca00008f0eff */
[----:B------:R0:W-:Y:S01]  /*1df80*/  STL.64 [R1+0x660], R142 ;  /* 0x0006608e01007387 */ /* 0x0001e20000100a00 */
[----:B------:R-:W-:-:S03]  /*1df90*/  LEA R138, P2, R250, R2, 0x1 ;  /* 0x00000002fa8a7211 */ /* 0x000fc600078408ff */
[----:B0-----:R-:W2:Y:S01]  /*1dfa0*/  LDL.LU.64 R142, [R1+0xf50] ;  /* 0x000f5000018e7983 */ /* 0x001ea20000300a00 */
[----:B------:R-:W-:-:S03]  /*1dfb0*/  LEA.HI.X.SX32 R139, R250, R3, 0x1, P2 ;  /* 0x00000003fa8b7211 */ /* 0x000fc600010f0eff */
[----:B------:R0:W-:Y:S01]  /*1dfc0*/  STL.64 [R1+0x650], R60 ;  /* 0x0006503c01007387 */ /* 0x0001e20000100a00 */
[----:B------:R-:W-:Y:S01]  /*1dfd0*/  IMAD.MOV.U32 R250, RZ, RZ, R58 ;  /* 0x000000fffffa7224 */ /* 0x000fe200078e003a */
[-C--:B------:R-:W-:Y:S02]  /*1dfe0*/  LEA R58, P3, R6, R2.reuse, 0x1 ;  /* 0x00000002063a7211 */ /* 0x080fe400078608ff */
[----:B------:R1:W-:Y:S01]  /*1dff0*/  STL.64 [R1+0x648], R52 ;  /* 0x0006483401007387 */ /* 0x0003e20000100a00 */
[----:B------:R-:W-:Y:S01]  /*1e000*/  IMAD.MOV.U32 R251, RZ, RZ, R252 ;  /* 0x000000fffffb7224 */ /* 0x000fe200078e00fc */
[-C--:B0-----:R-:W-:Y:S01]  /*1e010*/  LEA R60, P1, R160, R2.reuse, 0x1 ;  /* 0x00000002a03c7211 */ /* 0x081fe200078208ff */
[----:B------:R-:W-:Y:S01]  /*1e020*/  IMAD.MOV.U32 R252, RZ, RZ, R164 ;  /* 0x000000fffffc7224 */ /* 0x000fe200078e00a4 */
[-C--:B-1----:R-:W-:Y:S02]  /*1e030*/  LEA R52, P4, R0, R2.reuse, 0x1 ;  /* 0x0000000200347211 */ /* 0x082fe400078808ff */
[-C--:B------:R-:W-:Y:S01]  /*1e040*/  LEA.HI.X.SX32 R61, R160, R3.reuse, 0x1, P1 ;  /* 0x00000003a03d7211 */ /* 0x080fe200008f0eff */
[----:B------:R-:W-:Y:S01]  /*1e050*/  IMAD.MOV.U32 R164, RZ, RZ, R150 ;  /* 0x000000ffffa47224 */ /* 0x000fe200078e0096 */
[-C--:B------:R-:W-:Y:S01]  /*1e060*/  LEA.HI.X.SX32 R59, R6, R3.reuse, 0x1, P3 ;  /* 0x00000003063b7211 */ /* 0x080fe200018f0eff */
[----:B------:R-:W-:Y:S01]  /*1e070*/  IMAD.MOV.U32 R150, RZ, RZ, R140 ;  /* 0x000000ffff967224 */ /* 0x000fe200078e008c */
[----:B------:R-:W-:Y:S01]  /*1e080*/  LEA.HI.X.SX32 R53, R0, R3, 0x1, P4 ;  /* 0x0000000300357211 */ /* 0x000fe200020f0eff */
[----:B------:R0:W-:Y:S01]  /*1e090*/  STL.64 [R1+0x640], R60 ;  /* 0x0006403c01007387 */ /* 0x0001e20000100a00 */
[----:B------:R-:W-:-:S02]  /*1e0a0*/  LEA R140, P2, R161, R2, 0x1 ;  /* 0x00000002a18c7211 */ /* 0x000fc400078408ff */
[CC--:B------:R-:W-:Y:S01]  /*1e0b0*/  LEA R160, P1, R248.reuse, R2.reuse, 0x1 ;  /* 0x00000002f8a07211 */ /* 0x0c0fe200078208ff */
[----:B------:R-:W-:Y:S01]  /*1e0c0*/  STL.64 [R1+0x630], R58 ;  /* 0x0006303a01007387 */ /* 0x000fe20000100a00 */
[-C--:B------:R-:W-:Y:S02]  /*1e0d0*/  LEA.HI.X.SX32 R141, R161, R3.reuse, 0x1, P2 ;  /* 0x00000003a18d7211 */ /* 0x080fe400010f0eff */
[----:B------:R-:W-:Y:S01]  /*1e0e0*/  LEA.HI.X.SX32 R161, R248, R3, 0x1, P1 ;  /* 0x00000003f8a17211 */ /* 0x000fe200008f0eff */
[----:B------:R1:W-:Y:S01]  /*1e0f0*/  STL.64 [R1+0x628], R52 ;  /* 0x0006283401007387 */ /* 0x0003e20000100a00 */
[----:B0-----:R-:W-:-:S04]  /*1e100*/  LEA R60, P3, R152, R2, 0x1 ;  /* 0x00000002983c7211 */ /* 0x001fc800078608ff */
[-C--:B------:R-:W-:Y:S02]  /*1e110*/  LEA.HI.X.SX32 R61, R152, R3.reuse, 0x1, P3 ;  /* 0x00000003983d7211 */ /* 0x080fe400018f0eff */
[CC--:B------:R-:W-:Y:S02]  /*1e120*/  LEA R152, P1, R252.reuse, R2.reuse, 0x1 ;  /* 0x00000002fc987211 */ /* 0x0c0fe400078208ff */
[CC--:B-1----:R-:W-:Y:S01]  /*1e130*/  LEA R52, P4, R153.reuse, R2.reuse, 0x1 ;  /* 0x0000000299347211 */ /* 0x0c2fe200078808ff */
[----:B------:R0:W-:Y:S03]  /*1e140*/  STL.64 [R1+0x620], R160 ;  /* 0x000620a001007387 */ /* 0x0001e60000100a00 */
[-C--:B------:R-:W-:Y:S02]  /*1e150*/  LEA.HI.X.SX32 R53, R153, R3.reuse, 0x1, P4 ;  /* 0x0000000399357211 */ /* 0x080fe400020f0eff */
[----:B------:R-:W-:Y:S01]  /*1e160*/  LEA.HI.X.SX32 R153, R252, R3, 0x1, P1 ;  /* 0x00000003fc997211 */ /* 0x000fe200008f0eff */
[----:B0-----:R-:W3:Y:S04]  /*1e170*/  LDL.LU.64 R160, [R1+0xf48] ;  /* 0x000f480001a07983 */ /* 0x001ee80000300a00 */
[----:B------:R-:W-:Y:S04]  /*1e180*/  STL.64 [R1+0x610], R60 ;  /* 0x0006103c01007387 */ /* 0x000fe80000100a00 */
[----:B------:R-:W-:Y:S04]  /*1e190*/  STL.64 [R1+0x608], R52 ;  /* 0x0006083401007387 */ /* 0x000fe80000100a00 */
[----:B------:R0:W-:Y:S04]  /*1e1a0*/  STL.64 [R1+0x600], R152 ;  /* 0x0006009801007387 */ /* 0x0001e80000100a00 */
[----:B0-----:R-:W4:Y:S01]  /*1e1b0*/  LDL.LU.64 R152, [R1+0xf40] ;  /* 0x000f400001987983 */ /* 0x001f220000300a00 */
[----:B------:R-:W-:-:S02]  /*1e1c0*/  LEA R60, P3, R164, R2, 0x1 ;  /* 0x00000002a43c7211 */ /* 0x000fc400078608ff */
[CC--:B------:R-:W-:Y:S01]  /*1e1d0*/  LEA R52, P4, R165.reuse, R2.reuse, 0x1 ;  /* 0x00000002a5347211 */ /* 0x0c0fe200078808ff */
[----:B------:R-:W-:Y:S01]  /*1e1e0*/  IMAD.MOV.U32 R248, RZ, RZ, R250 ;  /* 0x000000fffff87224 */ /* 0x000fe200078e00fa */
[-C--:B------:R-:W-:Y:S01]  /*1e1f0*/  LEA.HI.X.SX32 R61, R164, R3.reuse, 0x1, P3 ;  /* 0x00000003a43d7211 */ /* 0x080fe200018f0eff */
[----:B------:R-:W-:Y:S01]  /*1e200*/  IMAD.MOV.U32 R250, RZ, RZ, R144 ;  /* 0x000000fffffa7224 */ /* 0x000fe200078e0090 */
[----:B------:R-:W-:Y:S01]  /*1e210*/  LEA.HI.X.SX32 R53, R165, R3, 0x1, P4 ;  /* 0x00000003a5357211 */ /* 0x000fe200020f0eff */
[----:B------:R-:W-:Y:S02]  /*1e220*/  IMAD.MOV.U32 R165, RZ, RZ, R150 ;  /* 0x000000ffffa57224 */ /* 0x000fe400078e0096 */
[----:B------:R0:W-:Y:S04]  /*1e230*/  STL.64 [R1+0x5f0], R60 ;  /* 0x0005f03c01007387 */ /* 0x0001e80000100a00 */
[----:B------:R1:W-:Y:S01]  /*1e240*/  STL.64 [R1+0x5e8], R52 ;  /* 0x0005e83401007387 */ /* 0x0003e20000100a00 */
[----:B0-----:R-:W-:Y:S01]  /*1e250*/  IMAD.MOV.U32 R60, RZ, RZ, R56 ;  /* 0x000000ffff3c7224 */ /* 0x001fe200078e0038 */
[-C--:B------:R-:W-:Y:S01]  /*1e260*/  LEA R56, P3, R149, R2.reuse, 0x1 ;  /* 0x0000000295387211 */ /* 0x080fe200078608ff */
[----:B------:R-:W-:Y:S01]  /*1e270*/  IMAD.MOV.U32 R61, RZ, RZ, R57 ;  /* 0x000000ffff3d7224 */ /* 0x000fe200078e0039 */
[----:B-1----:R-:W-:-:S02]  /*1e280*/  LEA R52, P4, R148, R2, 0x1 ;  /* 0x0000000294347211 */ /* 0x002fc400078808ff */
[-C--:B------:R-:W-:Y:S02]  /*1e290*/  LEA.HI.X.SX32 R57, R149, R3.reuse, 0x1, P3 ;  /* 0x0000000395397211 */ /* 0x080fe400018f0eff */
[----:B------:R-:W-:Y:S01]  /*1e2a0*/  LEA.HI.X.SX32 R53, R148, R3, 0x1, P4 ;  /* 0x0000000394357211 */ /* 0x000fe200020f0eff */
[----:B------:R-:W-:Y:S02]  /*1e2b0*/  IMAD.MOV.U32 R252, RZ, RZ, R146 ;  /* 0x000000fffffc7224 */ /* 0x000fe400078e0092 */
[----:B------:R-:W-:Y:S02]  /*1e2c0*/  IMAD.MOV.U32 R164, RZ, RZ, R147 ;  /* 0x000000ffffa47224 */ /* 0x000fe400078e0093 */
[----:B--2---:R-:W-:Y:S01]  /*1e2d0*/  IMAD.MOV.U32 R59, RZ, RZ, R142 ;  /* 0x000000ffff3b7224 */ /* 0x004fe200078e008e */
[----:B------:R-:W-:Y:S01]  /*1e2e0*/  LEA R142, P2, R249, R2, 0x1 ;  /* 0x00000002f98e7211 */ /* 0x000fe200078408ff */
[----:B------:R-:W-:-:S03]  /*1e2f0*/  IMAD.MOV.U32 R58, RZ, RZ, R143 ;  /* 0x000000ffff3a7224 */ /* 0x000fc600078e008f */
[-C--:B------:R-:W-:Y:S02]  /*1e300*/  LEA.HI.X.SX32 R143, R249, R3.reuse, 0x1, P2 ;  /* 0x00000003f98f7211 */ /* 0x080fe400010f0eff */
[CC--:B------:R-:W-:Y:S01]  /*1e310*/  LEA R144, P2, R5.reuse, R2.reuse, 0x1 ;  /* 0x0000000205907211 */ /* 0x0c0fe200078408ff */
[----:B------:R-:W-:Y:S01]  /*1e320*/  IMAD.MOV.U32 R249, RZ, RZ, R251 ;  /* 0x000000fffff97224 */ /* 0x000fe200078e00fb */
[C---:B------:R-:W-:Y:S01]  /*1e330*/  LEA R150, P1, R58.reuse, R2, 0x1 ;  /* 0x000000023a967211 */ /* 0x040fe200078208ff */
[----:B------:R-:W-:Y:S01]  /*1e340*/  IMAD.MOV.U32 R251, RZ, RZ, R145 ;  /* 0x000000fffffb7224 */ /* 0x000fe200078e0091 */
[-C--:B------:R-:W-:Y:S01]  /*1e350*/  LEA.HI.X.SX32 R145, R5, R3.reuse, 0x1, P2 ;  /* 0x0000000305917211 */ /* 0x080fe200010f0eff */
[----:B------:R-:W-:Y:S01]  /*1e360*/  IMAD.MOV.U32 R5, RZ, RZ, R151 ;  /* 0x000000ffff057224 */ /* 0x000fe200078e0097 */
[----:B------:R-:W-:-:S05]  /*1e370*/  LEA.HI.X.SX32 R151, R58, R3, 0x1, P1 ;  /* 0x000000033a977211 */ /* 0x000fca00008f0eff */
[----:B------:R0:W-:Y:S01]  /*1e380*/  STL.64 [R1+0x5e0], R150 ;  /* 0x0005e09601007387 */ /* 0x0001e20000100a00 */
[CC--:B------:R-:W-:Y:S02]  /*1e390*/  LEA R146, P2, R59.reuse, R2.reuse, 0x1 ;  /* 0x000000023b927211 */ /* 0x0c0fe400078408ff */
[C---:B------:R-:W-:Y:S02]  /*1e3a0*/  LEA R58, P3, R158.reuse, R2, 0x1 ;  /* 0x000000029e3a7211 */ /* 0x040fe400078608ff */
[-C--:B------:R-:W-:Y:S01]  /*1e3b0*/  LEA.HI.X.SX32 R147, R59, R3.reuse, 0x1, P2 ;  /* 0x000000033b937211 */ /* 0x080fe200010f0eff */
[----:B0-----:R-:W2:Y:S04]  /*1e3c0*/  LDL.LU.64 R150, [R1+0xf38] ;  /* 0x000f380001967983 */ /* 0x001ea80000300a00 */
[----:B------:R0:W-:Y:S04]  /*1e3d0*/  STL.64 [R1+0x5d0], R56 ;  /* 0x0005d03801007387 */ /* 0x0001e80000100a00 */
[----:B------:R1:W-:Y:S01]  /*1e3e0*/  STL.64 [R1+0x5c8], R52 ;  /* 0x0005c83401007387 */ /* 0x0003e20000100a00 */
[----:B------:R-:W-:-:S02]  /*1e3f0*/  LEA.HI.X.SX32 R59, R158, R3, 0x1, P3 ;  /* 0x000000039e3b7211 */ /* 0x000fc400018f0eff */
[CC--:B0-----:R-:W-:Y:S02]  /*1e400*/  LEA R56, P1, R248.reuse, R2.reuse, 0x1 ;  /* 0x00000002f8387211 */ /* 0x0c1fe400078208ff */
[CC--:B-1----:R-:W-:Y:S02]  /*1e410*/  LEA R52, P4, R159.reuse, R2.reuse, 0x1 ;  /* 0x000000029f347211 */ /* 0x0c2fe400078808ff */
[-C--:B------:R-:W-:Y:S02]  /*1e420*/  LEA.HI.X.SX32 R57, R248, R3.reuse, 0x1, P1 ;  /* 0x00000003f8397211 */ /* 0x080fe400008f0eff */
[-C--:B------:R-:W-:Y:S02]  /*1e430*/  LEA.HI.X.SX32 R53, R159, R3.reuse, 0x1, P4 ;  /* 0x000000039f357211 */ /* 0x080fe400020f0eff */
[CC--:B------:R-:W-:Y:S01]  /*1e440*/  LEA R158, P1, R250.reuse, R2.reuse, 0x1 ;  /* 0x00000002fa9e7211 */ /* 0x0c0fe200078208ff */
[----:B------:R0:W-:Y:S03]  /*1e450*/  STL.64 [R1+0x5c0], R56 ;  /* 0x0005c03801007387 */ /* 0x0001e60000100a00 */
[----:B------:R-:W-:Y:S01]  /*1e460*/  LEA.HI.X.SX32 R159, R250, R3, 0x1, P1 ;  /* 0x00000003fa9f7211 */ /* 0x000fe200008f0eff */
[----:B------:R-:W-:Y:S01]  /*1e470*/  IMAD.MOV.U32 R250, RZ, RZ, R156 ;  /* 0x000000fffffa7224 */ /* 0x000fe200078e009c */
[-C--:B------:R-:W-:Y:S01]  /*1e480*/  LEA R156, P1, R252, R2.reuse, 0x1 ;  /* 0x00000002fc9c7211 */ /* 0x080fe200078208ff */
[----:B0-----:R-:W3:Y:S04]  /*1e490*/  LDL.LU.64 R56, [R1+0xf30] ;  /* 0x000f300001387983 */ /* 0x001ee80000300a00 */
[----:B------:R0:W-:Y:S04]  /*1e4a0*/  STL.64 [R1+0x5b0], R58 ;  /* 0x0005b03a01007387 */ /* 0x0001e80000100a00 */
[----:B------:R4:W-:Y:S01]  /*1e4b0*/  STL.64 [R1+0x5a8], R52 ;  /* 0x0005a83401007387 */ /* 0x0009e20000100a00 */
[----:B0-----:R-:W-:-:S02]  /*1e4c0*/  LEA R58, P3, R157, R2, 0x1 ;  /* 0x000000029d3a7211 */ /* 0x001fc400078608ff */
[C---:B----4-:R-:W-:Y:S02]  /*1e4d0*/  LEA R52, P4, R152.reuse, R2, 0x1 ;  /* 0x0000000298347211 */ /* 0x050fe400078808ff */
[-C--:B------:R-:W-:Y:S02]  /*1e4e0*/  LEA.HI.X.SX32 R59, R157, R3.reuse, 0x1, P3 ;  /* 0x000000039d3b7211 */ /* 0x080fe400018f0eff */
[-C--:B------:R-:W-:Y:S01]  /*1e4f0*/  LEA.HI.X.SX32 R53, R152, R3.reuse, 0x1, P4 ;  /* 0x0000000398357211 */ /* 0x080fe200020f0eff */
[----:B------:R0:W-:Y:S01]  /*1e500*/  STL.64 [R1+0x5a0], R158 ;  /* 0x0005a09e01007387 */ /* 0x0001e20000100a00 */
[----:B------:R-:W-:-:S03]  /*1e510*/  LEA.HI.X.SX32 R157, R252, R3, 0x1, P1 ;  /* 0x00000003fc9d7211 */ /* 0x000fc600008f0eff */
[----:B0-----:R-:W4:Y:S04]  /*1e520*/  LDL.LU.64 R158, [R1+0xf28] ;  /* 0x000f2800019e7983 */ /* 0x001f280000300a00 */
[----:B------:R-:W-:Y:S04]  /*1e530*/  STL.64 [R1+0x590], R58 ;  /* 0x0005903a01007387 */ /* 0x000fe80000100a00 */
[----:B------:R-:W-:Y:S04]  /*1e540*/  STL.64 [R1+0x588], R52 ;  /* 0x0005883401007387 */ /* 0x000fe80000100a00 */
[----:B------:R0:W-:Y:S04]  /*1e550*/  STL.64 [R1+0x580], R156 ;  /* 0x0005809c01007387 */ /* 0x0001e80000100a00 */
[----:B0-----:R-:W2:Y:S01]  /*1e560*/  LDL.LU.64 R156, [R1+0xf20] ;  /* 0x000f2000019c7983 */ /* 0x001ea20000300a00 */
[----:B------:R-:W-:-:S02]  /*1e570*/  LEA R58, P3, R164, R2, 0x1 ;  /* 0x00000002a43a7211 */ /* 0x000fc400078608ff */
[C---:B------:R-:W-:Y:S02]  /*1e580*/  LEA R52, P4, R165.reuse, R2, 0x1 ;  /* 0x00000002a5347211 */ /* 0x040fe400078808ff */
[-C--:B------:R-:W-:Y:S02]  /*1e590*/  LEA.HI.X.SX32 R59, R164, R3.reuse, 0x1, P3 ;  /* 0x00000003a43b7211 */ /* 0x080fe400018f0eff */
[----:B------:R-:W-:-:S03]  /*1e5a0*/  LEA.HI.X.SX32 R53, R165, R3, 0x1, P4 ;  /* 0x00000003a5357211 */ /* 0x000fc600020f0eff */
[----:B------:R-:W-:Y:S04]  /*1e5b0*/  STL.64 [R1+0x570], R58 ;  /* 0x0005703a01007387 */ /* 0x000fe80000100a00 */
[----:B------:R-:W-:Y:S01]  /*1e5c0*/  STL.64 [R1+0x568], R52 ;  /* 0x0005683401007387 */ /* 0x000fe20000100a00 */
[----:B------:R-:W-:-:S04]  /*1e5d0*/  LEA R148, P2, R249, R2, 0x1 ;  /* 0x00000002f9947211 */ /* 0x000fc800078408ff */
[----:B------:R-:W-:Y:S02]  /*1e5e0*/  LEA.HI.X.SX32 R149, R249, R3, 0x1, P2 ;  /* 0x00000003f9957211 */ /* 0x000fe400010f0eff */
[----:B--2---:R-:W-:-:S04]  /*1e5f0*/  LEA R164, P1, R157, R2, 0x1 ;  /* 0x000000029da47211 */ /* 0x004fc800078208ff */
[----:B------:R-:W-:-:S05]  /*1e600*/  LEA.HI.X.SX32 R165, R157, R3, 0x1, P1 ;  /* 0x000000039da57211 */ /* 0x000fca00008f0eff */
[----:B------:R0:W-:Y:S04]  /*1e610*/  STL.64 [R1+0x560], R164 ;  /* 0x000560a401007387 */ /* 0x0001e80000100a00 */
[----:B0-----:R-:W2:Y:S01]  /*1e620*/  LDL.LU.64 R164, [R1+0xf18] ;  /* 0x000f180001a47983 */ /* 0x001ea20000300a00 */
[-C--:B---3--:R-:W-:Y:S01]  /*1e630*/  LEA R58, P3, R57, R2.reuse, 0x1 ;  /* 0x00000002393a7211 */ /* 0x088fe200078608ff */
[----:B------:R-:W-:Y:S01]  /*1e640*/  IMAD.MOV.U32 R248, RZ, RZ, R150 ;  /* 0x000000fffff87224 */ /* 0x000fe200078e0096 */
[CC--:B------:R-:W-:Y:S02]  /*1e650*/  LEA R52, P4, R56.reuse, R2.reuse, 0x1 ;  /* 0x0000000238347211 */ /* 0x0c0fe400078808ff */
[----:B------:R-:W-:Y:S02]  /*1e660*/  LEA R150, P2, R251, R2, 0x1 ;  /* 0x00000002fb967211 */ /* 0x000fe400078408ff */
[-C--:B------:R-:W-:Y:S01]  /*1e670*/  LEA.HI.X.SX32 R59, R57, R3.reuse, 0x1, P3 ;  /* 0x00000003393b7211 */ /* 0x080fe200018f0eff */
[----:B------:R-:W-:Y:S01]  /*1e680*/  IMAD.MOV.U32 R249, RZ, RZ, R151 ;  /* 0x000000fffff97224 */ /* 0x000fe200078e0097 */
[----:B------:R-:W-:-:S02]  /*1e690*/  LEA.HI.X.SX32 R53, R56, R3, 0x1, P4 ;  /* 0x0000000338357211 */ /* 0x000fc400020f0eff */
[-C--:B------:R-:W-:Y:S01]  /*1e6a0*/  LEA.HI.X.SX32 R151, R251, R3.reuse, 0x1, P2 ;  /* 0x00000003fb977211 */ /* 0x080fe200010f0eff */
[----:B------:R4:W-:Y:S01]  /*1e6b0*/  STL.64 [R1+0x550], R58 ;  /* 0x0005503a01007387 */ /* 0x0009e20000100a00 */
[CC--:B------:R-:W-:Y:S02]  /*1e6c0*/  LEA R152, P2, R5.reuse, R2.reuse, 0x1 ;  /* 0x0000000205987211 */ /* 0x0c0fe400078408ff */
[CC--:B------:R-:W-:Y:S01]  /*1e6d0*/  LEA R56, P1, R248.reuse, R2.reuse, 0x1 ;  /* 0x00000002f8387211 */ /* 0x0c0fe200078208ff */
[----:B------:R0:W-:Y:S01]  /*1e6e0*/  STL.64 [R1+0x548], R52 ;  /* 0x0005483401007387 */ /* 0x0001e20000100a00 */
[----:B------:R-:W-:Y:S01]  /*1e6f0*/  IMAD.MOV.U32 R251, RZ, RZ, R153 ;  /* 0x000000fffffb7224 */ /* 0x000fe200078e0099 */
[-C--:B------:R-:W-:Y:S01]  /*1e700*/  LEA.HI.X.SX32 R153, R5, R3.reuse, 0x1, P2 ;  /* 0x0000000305997211 */ /* 0x080fe200010f0eff */
[----:B------:R-:W-:Y:S01]  /*1e710*/  IMAD.MOV.U32 R252, RZ, RZ, R154 ;  /* 0x000000fffffc7224 */ /* 0x000fe200078e009a */
[----:B------:R-:W-:Y:S02]  /*1e720*/  LEA.HI.X.SX32 R57, R248, R3, 0x1, P1 ;  /* 0x00000003f8397211 */ /* 0x000fe400008f0eff */
[----:B----4-:R-:W-:-:S02]  /*1e730*/  LEA R58, P3, R159, R2, 0x1 ;  /* 0x000000029f3a7211 */ /* 0x010fc400078608ff */
[-C--:B------:R-:W-:Y:S02]  /*1e740*/  LEA R154, P2, R156, R2.reuse, 0x1 ;  /* 0x000000029c9a7211 */ /* 0x080fe400078408ff */
[CC--:B0-----:R-:W-:Y:S02]  /*1e750*/  LEA R52, P4, R158.reuse, R2.reuse, 0x1 ;  /* 0x000000029e347211 */ /* 0x0c1fe400078808ff */
[-C--:B------:R-:W-:Y:S01]  /*1e760*/  LEA.HI.X.SX32 R59, R159, R3.reuse, 0x1, P3 ;  /* 0x000000039f3b7211 */ /* 0x080fe200018f0eff */
[----:B------:R-:W-:Y:S01]  /*1e770*/  IMAD.MOV.U32 R5, RZ, RZ, R155 ;  /* 0x000000ffff057224 */ /* 0x000fe200078e009b */
[-C--:B------:R-:W-:Y:S01]  /*1e780*/  LEA.HI.X.SX32 R53, R158, R3.reuse, 0x1, P4 ;  /* 0x000000039e357211 */ /* 0x080fe200020f0eff */
[----:B------:R0:W-:Y:S01]  /*1e790*/  STL.64 [R1+0x540], R56 ;  /* 0x0005403801007387 */ /* 0x0001e20000100a00 */
[----:B------:R-:W-:Y:S02]  /*1e7a0*/  LEA.HI.X.SX32 R155, R156, R3, 0x1, P2 ;  /* 0x000000039c9b7211 */ /* 0x000fe400010f0eff */
[----:B------:R-:W-:-:S02]  /*1e7b0*/  LEA R156, P2, R249, R2, 0x1 ;  /* 0x00000002f99c7211 */ /* 0x000fc400078408ff */
[C---:B------:R-:W-:Y:S02]  /*1e7c0*/  LEA R248, P1, R250.reuse, R2, 0x1 ;  /* 0x00000002faf87211 */ /* 0x040fe400078208ff */
[-C--:B------:R-:W-:Y:S01]  /*1e7d0*/  LEA.HI.X.SX32 R157, R249, R3.reuse, 0x1, P2 ;  /* 0x00000003f99d7211 */ /* 0x080fe200010f0eff */
[----:B0-----:R-:W3:Y:S04]  /*1e7e0*/  LDL.LU.64 R56, [R1+0xf10] ;  /* 0x000f100001387983 */ /* 0x001ee80000300a00 */
[----:B------:R0:W-:Y:S01]  /*1e7f0*/  STL.64 [R1+0x530], R58 ;  /* 0x0005303a01007387 */ /* 0x0001e20000100a00 */
[----:B------:R-:W-:-:S03]  /*1e800*/  LEA.HI.X.SX32 R249, R250, R3, 0x1, P1 ;  /* 0x00000003faf97211 */ /* 0x000fc600008f0eff */
[----:B------:R1:W-:Y:S01]  /*1e810*/  STL.64 [R1+0x528], R52 ;  /* 0x0005283401007387 */ /* 0x0003e20000100a00 */
[CC--:B0-----:R-:W-:Y:S02]  /*1e820*/  LEA R58, P3, R161.reuse, R2.reuse, 0x1 ;  /* 0x00000002a13a7211 */ /* 0x0c1fe400078608ff */
[CC--:B-1----:R-:W-:Y:S02]  /*1e830*/  LEA R52, P4, R160.reuse, R2.reuse, 0x1 ;  /* 0x00000002a0347211 */ /* 0x0c2fe400078808ff */
[-C--:B------:R-:W-:Y:S02]  /*1e840*/  LEA.HI.X.SX32 R59, R161, R3.reuse, 0x1, P3 ;  /* 0x00000003a13b7211 */ /* 0x080fe400018f0eff */
[----:B------:R-:W-:Y:S01]  /*1e850*/  LEA.HI.X.SX32 R53, R160, R3, 0x1, P4 ;  /* 0x00000003a0357211 */ /* 0x000fe200020f0eff */
[----:B------:R0:W-:Y:S04]  /*1e860*/  STL.64 [R1+0x520], R248 ;  /* 0x000520f801007387 */ /* 0x0001e80000100a00 */
[----:B------:R1:W-:Y:S01]  /*1e870*/  STL.64 [R1+0x510], R58 ;  /* 0x0005103a01007387 */ /* 0x0003e20000100a00 */
[----:B------:R-:W-:-:S03]  /*1e880*/  LEA R158, P2, R251, R2, 0x1 ;  /* 0x00000002fb9e7211 */ /* 0x000fc600078408ff */
[----:B------:R4:W-:Y:S01]  /*1e890*/  STL.64 [R1+0x508], R52 ;  /* 0x0005083401007387 */ /* 0x0009e20000100a00 */
[CC--:B0-----:R-:W-:Y:S02]  /*1e8a0*/  LEA R248, P1, R60.reuse, R2.reuse, 0x1 ;  /* 0x000000023cf87211 */ /* 0x0c1fe400078208ff */
[CC--:B-1----:R-:W-:Y:S02]  /*1e8b0*/  LEA R58, P3, R163.reuse, R2.reuse, 0x1 ;  /* 0x00000002a33a7211 */ /* 0x0c2fe400078608ff */
[-C--:B------:R-:W-:Y:S02]  /*1e8c0*/  LEA.HI.X.SX32 R249, R60, R3.reuse, 0x1, P1 ;  /* 0x000000033cf97211 */ /* 0x080fe400008f0eff */
[C---:B----4-:R-:W-:Y:S02]  /*1e8d0*/  LEA R52, P4, R162.reuse, R2, 0x1 ;  /* 0x00000002a2347211 */ /* 0x050fe400078808ff */
[-C--:B------:R-:W-:Y:S02]  /*1e8e0*/  LEA.HI.X.SX32 R59, R163, R3.reuse, 0x1, P3 ;  /* 0x00000003a33b7211 */ /* 0x080fe400018f0eff */
[-C--:B------:R-:W-:Y:S01]  /*1e8f0*/  LEA.HI.X.SX32 R53, R162, R3.reuse, 0x1, P4 ;  /* 0x00000003a2357211 */ /* 0x080fe200020f0eff */
[----:B------:R-:W-:Y:S01]  /*1e900*/  STL.64 [R1+0x500], R248 ;  /* 0x000500f801007387 */ /* 0x000fe20000100a00 */
[----:B------:R-:W-:-:S02]  /*1e910*/  LEA.HI.X.SX32 R159, R251, R3, 0x1, P2 ;  /* 0x00000003fb9f7211 */ /* 0x000fc400010f0eff */
[-C--:B------:R-:W-:Y:S01]  /*1e920*/  LEA R160, P2, R61, R2.reuse, 0x1 ;  /* 0x000000023da07211 */ /* 0x080fe200078408ff */
[----:B------:R-:W-:Y:S01]  /*1e930*/  STL.64 [R1+0x4f0], R58 ;  /* 0x0004f03a01007387 */ /* 0x000fe20000100a00 */
[----:B------:R-:W-:-:S03]  /*1e940*/  LEA R60, P1, R252, R2, 0x1 ;  /* 0x00000002fc3c7211 */ /* 0x000fc600078208ff */
[----:B------:R-:W-:Y:S01]  /*1e950*/  STL.64 [R1+0x4e8], R52 ;  /* 0x0004e83401007387 */ /* 0x000fe20000100a00 */
[-C--:B------:R-:W-:Y:S02]  /*1e960*/  LEA.HI.X.SX32 R161, R61, R3.reuse, 0x1, P2 ;  /* 0x000000033da17211 */ /* 0x080fe400010f0eff */
[----:B------:R-:W-:-:S05]  /*1e970*/  LEA.HI.X.SX32 R61, R252, R3, 0x1, P1 ;  /* 0x00000003fc3d7211 */ /* 0x000fca00008f0eff */
[----:B------:R0:W-:Y:S02]  /*1e980*/  STL.64 [R1+0x4e0], R60 ;  /* 0x0004e03c01007387 */ /* 0x0001e40000100a00 */
[----:B0-----:R-:W-:-:S04]  /*1e990*/  LEA R60, P1, R247, R2, 0x1 ;  /* 0x00000002f73c7211 */ /* 0x001fc800078208ff */
[----:B------:R-:W-:Y:S01]  /*1e9a0*/  LEA.HI.X.SX32 R61, R247, R3, 0x1, P1 ;  /* 0x00000003f73d7211 */ /* 0x000fe200008f0eff */
        /* <DEDUP_REMOVED lines=18> */
[CC--:B------:R-:W-:Y:S02]  /*1ead0*/  LEA R162, P2, R5.reuse, R2.reuse, 0x1 ;  /* 0x0000000205a27211 */ /* 0x0c0fe400078408ff */
[----:B------:R-:W-:Y:S01]  /*1eae0*/  VIADD R110, R98, UR5 ;  /* 0x00000005626e7c36 */ /* 0x000fe20008000000 */
[----:B------:R-:W-:Y:S01]  /*1eaf0*/  ULDC UR5, c[0x0][0x248] ;  /* 0x0000920000057ab9 */ /* 0x000fe20000000800 */
[----:B------:R-:W-:Y:S02]  /*1eb00*/  LEA.HI.X.SX32 R163, R5, R3, 0x1, P2 ;  /* 0x0000000305a37211 */ /* 0x000fe400010f0eff */
[----:B------:R-:W-:Y:S01]  /*1eb10*/  VIADD R108, R110, UR4 ;  /* 0x000000046e6c7c36 */ /* 0x000fe20008000000 */
[----:B------:R-:W-:Y:S01]  /*1eb20*/  ULDC UR4, c[0x0][0x248] ;  /* 0x0000920000047ab9 */ /* 0x000fe20000000800 */
[----:B--2---:R-:W-:-:S02]  /*1eb30*/  LEA R58, P3, R165, R2, 0x1 ;  /* 0x00000002a53a7211 */ /* 0x004fc400078608ff */
[C---:B------:R-:W-:Y:S02]  /*1eb40*/  LEA R52, P4, R164.reuse, R2, 0x1 ;  /* 0x00000002a4347211 */ /* 0x040fe400078808ff */
[-C--:B------:R-:W-:Y:S02]  /*1eb50*/  LEA.HI.X.SX32 R59, R165, R3.reuse, 0x1, P3 ;  /* 0x00000003a53b7211 */ /* 0x080fe400018f0eff */
[----:B------:R-:W-:-:S03]  /*1eb60*/  LEA.HI.X.SX32 R53, R164, R3, 0x1, P4 ;  /* 0x00000003a4357211 */ /* 0x000fc600020f0eff */
[----:B------:R0:W-:Y:S04]  /*1eb70*/  STL.64 [R1+0x4d0], R58 ;  /* 0x0004d03a01007387 */ /* 0x0001e80000100a00 */
[----:B------:R1:W-:Y:S01]  /*1eb80*/  STL.64 [R1+0x4c8], R52 ;  /* 0x0004c83401007387 */ /* 0x0003e20000100a00 */
[CC--:B0-----:R-:W-:Y:S02]  /*1eb90*/  LEA R58, P3, R167.reuse, R2.reuse, 0x1 ;  /* 0x00000002a73a7211 */ /* 0x0c1fe400078608ff */
[CC--:B-1----:R-:W-:Y:S02]  /*1eba0*/  LEA R52, P4, R166.reuse, R2.reuse, 0x1 ;  /* 0x00000002a6347211 */ /* 0x0c2fe400078808ff */
[-C--:B------:R-:W-:Y:S02]  /*1ebb0*/  LEA.HI.X.SX32 R59, R167, R3.reuse, 0x1, P3 ;  /* 0x00000003a73b7211 */ /* 0x080fe400018f0eff */
[----:B------:R-:W-:Y:S01]  /*1ebc0*/  LEA.HI.X.SX32 R53, R166, R3, 0x1, P4 ;  /* 0x00000003a6357211 */ /* 0x000fe200020f0eff */
[----:B------:R0:W-:Y:S04]  /*1ebd0*/  STL.64 [R1+0x4c0], R60 ;  /* 0x0004c03c01007387 */ /* 0x0001e80000100a00 */
[----:B------:R1:W-:Y:S04]  /*1ebe0*/  STL.64 [R1+0x4b0], R58 ;  /* 0x0004b03a01007387 */ /* 0x0003e80000100a00 */
[----:B------:R2:W-:Y:S01]  /*1ebf0*/  STL.64 [R1+0x4a8], R52 ;  /* 0x0004a83401007387 */ /* 0x0005e20000100a00 */
[----:B0-----:R-:W-:-:S02]  /*1ec00*/  LEA R60, P1, R213, R2, 0x1 ;  /* 0x00000002d53c7211 */ /* 0x001fc400078208ff */
[-C--:B-1----:R-:W-:Y:S02]  /*1ec10*/  LEA R58, P3, R169, R2.reuse, 0x1 ;  /* 0x00000002a93a7211 */ /* 0x082fe400078608ff */
[-C--:B------:R-:W-:Y:S02]  /*1ec20*/  LEA.HI.X.SX32 R61, R213, R3.reuse, 0x1, P1 ;  /* 0x00000003d53d7211 */ /* 0x080fe400008f0eff */
[CC--:B--2---:R-:W-:Y:S02]  /*1ec30*/  LEA R52, P4, R168.reuse, R2.reuse, 0x1 ;  /* 0x00000002a8347211 */ /* 0x0c4fe400078808ff */
        /* <DEDUP_REMOVED lines=24> */
[CC--:B-1----:R-:W-:Y:S02]  /*1edc0*/  LEA R58, P3, R175.reuse, R2.reuse, 0x1 ;  /* 0x00000002af3a7211 */ /* 0x0c2fe400078608ff */
        /* <DEDUP_REMOVED lines=46> */
[-C--:B--2---:R-:W-:Y:S02]  /*1f0b0*/  LEA R52, P4, R100, R2.reuse, 0x1 ;  /* 0x0000000264347211 */ /* 0x084fe400078808ff */
        /* <DEDUP_REMOVED lines=20> */
[----:B------:R0:W-:Y:S01]  /*1f200*/  STL.64 [R1+0x360], R60 ;  /* 0x0003603c01007387 */ /* 0x0001e20000100a00 */
[----:B------:R-:W-:-:S03]  /*1f210*/  LEA R164, P2, R246, R2, 0x1 ;  /* 0x00000002f6a47211 */ /* 0x000fc600078408ff */
[----:B------:R1:W-:Y:S01]  /*1f220*/  STL.64 [R1+0x350], R58 ;  /* 0x0003503a01007387 */ /* 0x0003e20000100a00 */
[----:B------:R-:W-:Y:S01]  /*1f230*/  VIADD R107, R108, UR4 ;  /* 0x000000046c6b7c36 */ /* 0x000fe20008000000 */
[----:B------:R-:W-:Y:S02]  /*1f240*/  ULDC UR4, c[0x0][0x248] ;  /* 0x0000920000047ab9 */ /* 0x000fe40000000800 */
[----:B------:R2:W-:Y:S01]  /*1f250*/  STL.64 [R1+0x348], R52 ;  /* 0x0003483401007387 */ /* 0x0005e20000100a00 */
[CC--:B0-----:R-:W-:Y:S02]  /*1f260*/  LEA R60, P1, R190.reuse, R2.reuse, 0x1 ;  /* 0x00000002be3c7211 */ /* 0x0c1fe400078208ff */
[-C--:B-1----:R-:W-:Y:S02]  /*1f270*/  LEA R58, P3, R69, R2.reuse, 0x1 ;  /* 0x00000002453a7211 */ /* 0x082fe400078608ff */
[----:B------:R-:W-:Y:S02]  /*1f280*/  LEA.HI.X.SX32 R61, R190, R3, 0x1, P1 ;  /* 0x00000003be3d7211 */ /* 0x000fe400008f0eff */
[----:B--2---:R-:W-:-:S02]  /*1f290*/  LEA R52, P4, R68, R2, 0x1 ;  /* 0x0000000244347211 */ /* 0x004fc400078808ff */
[-C--:B------:R-:W-:Y:S01]  /*1f2a0*/  LEA.HI.X.SX32 R59, R69, R3.reuse, 0x1, P3 ;  /* 0x00000003453b7211 */ /* 0x080fe200018f0eff */
[----:B------:R-:W-:Y:S01]  /*1f2b0*/  VIADD R89, R107, UR4 ;  /* 0x000000046b597c36 */ /* 0x000fe20008000000 */
[-C--:B------:R-:W-:Y:S01]  /*1f2c0*/  LEA.HI.X.SX32 R165, R246, R3.reuse, 0x1, P2 ;  /* 0x00000003f6a57211 */ /* 0x080fe200010f0eff */
[----:B------:R-:W-:Y:S01]  /*1f2d0*/  ULDC UR4, c[0x0][0x248] ;  /* 0x0000920000047ab9 */ /* 0x000fe20000000800 */
[-C--:B------:R-:W-:Y:S02]  /*1f2e0*/  LEA.HI.X.SX32 R53, R68, R3.reuse, 0x1, P4 ;  /* 0x0000000344357211 */ /* 0x080fe400020f0eff */
[CC--:B------:R-:W-:Y:S01]  /*1f2f0*/  LEA R166, P2, R212.reuse, R2.reuse, 0x1 ;  /* 0x00000002d4a67211 */ /* 0x0c0fe200078408ff */
[----:B------:R0:W-:Y:S01]  /*1f300*/  STL.64 [R1+0x340], R60 ;  /* 0x0003403c01007387 */ /* 0x0001e20000100a00 */
[----:B------:R-:W-:Y:S01]  /*1f310*/  VIADD R109, R89, UR4 ;  /* 0x00000004596d7c36 */ /* 0x000fe20008000000 */
[----:B------:R-:W-:Y:S01]  /*1f320*/  ULDC UR4, c[0x0][0x248] ;  /* 0x0000920000047ab9 */ /* 0x000fe20000000800 */
[----:B------:R-:W-:Y:S01]  /*1f330*/  LEA.HI.X.SX32 R167, R212, R3, 0x1, P2 ;  /* 0x00000003d4a77211 */ /* 0x000fe200010f0eff */
[----:B------:R1:W-:Y:S01]  /*1f340*/  STL.64 [R1+0x330], R58 ;  /* 0x0003303a01007387 */ /* 0x0003e20000100a00 */
[----:B------:R-:W-:-:S03]  /*1f350*/  LEA R168, P2, R210, R2, 0x1 ;  /* 0x00000002d2a87211 */ /* 0x000fc600078408ff */
[----:B------:R2:W-:Y:S01]  /*1f360*/  STL.64 [R1+0x328], R52 ;  /* 0x0003283401007387 */ /* 0x0005e20000100a00 */
[-C--:B0-----:R-:W-:Y:S02]  /*1f370*/  LEA R60, P1, R102, R2.reuse, 0x1 ;  /* 0x00000002663c7211 */ /* 0x081fe400078208ff */
[-C--:B-1----:R-:W-:Y:S01]  /*1f380*/  LEA R58, P3, R72, R2.reuse, 0x1 ;  /* 0x00000002483a7211 */ /* 0x082fe200078608ff */
[----:B------:R-:W-:Y:S01]  /*1f390*/  VIADD R90, R109, UR4 ;  /* 0x000000046d5a7c36 */ /* 0x000fe20008000000 */
[-C--:B------:R-:W-:Y:S01]  /*1f3a0*/  LEA.HI.X.SX32 R61, R102, R3.reuse, 0x1, P1 ;  /* 0x00000003663d7211 */ /* 0x080fe200008f0eff */
[----:B------:R-:W-:Y:S01]  /*1f3b0*/  ULDC UR4, c[0x0][0x248] ;  /* 0x0000920000047ab9 */ /* 0x000fe20000000800 */
[----:B--2---:R-:W-:Y:S02]  /*1f3c0*/  LEA R52, P4, R71, R2, 0x1 ;  /* 0x0000000247347211 */ /* 0x004fe400078808ff */
[-C--:B------:R-:W-:Y:S02]  /*1f3d0*/  LEA.HI.X.SX32 R59, R72, R3.reuse, 0x1, P3 ;  /* 0x00000003483b7211 */ /* 0x080fe400018f0eff */
[----:B------:R-:W-:-:S02]  /*1f3e0*/  LEA.HI.X.SX32 R169, R210, R3, 0x1, P2 ;  /* 0x00000003d2a97211 */ /* 0x000fc400010f0eff */
[-C--:B------:R-:W-:Y:S02]  /*1f3f0*/  LEA.HI.X.SX32 R53, R71, R3.reuse, 0x1, P4 ;  /* 0x0000000347357211 */ /* 0x080fe400020f0eff */
[CC--:B------:R-:W-:Y:S01]  /*1f400*/  LEA R170, P2, R207.reuse, R2.reuse, 0x1 ;  /* 0x00000002cfaa7211 */ /* 0x0c0fe200078408ff */
[----:B------:R-:W-:Y:S01]  /*1f410*/  VIADD R4, R90, UR5 ;  /* 0x000000055a047c36 */ /* 0x000fe20008000000 */
[----:B------:R0:W-:Y:S01]  /*1f420*/  STL.64 [R1+0x320], R60 ;  /* 0x0003203c01007387 */ /* 0x0001e20000100a00 */
[----:B------:R-:W-:Y:S01]  /*1f430*/  ULDC UR5, c[0x0][0x248] ;  /* 0x0000920000057ab9 */ /* 0x000fe20000000800 */
[----:B------:R-:W-:Y:S02]  /*1f440*/  LEA.HI.X.SX32 R171, R207, R3, 0x1, P2 ;  /* 0x00000003cfab7211 */ /* 0x000fe400010f0eff */
[----:B------:R1:W-:Y:S01]  /*1f450*/  STL.64 [R1+0x310], R58 ;  /* 0x0003103a01007387 */ /* 0x0003e20000100a00 */
[-C--:B------:R-:W-:Y:S01]  /*1f460*/  LEA R172, P2, R205, R2.reuse, 0x1 ;  /* 0x00000002cdac7211 */ /* 0x080fe200078408ff */
[----:B------:R-:W-:Y:S01]  /*1f470*/  VIADD R111, R4, UR4 ;  /* 0x00000004046f7c36 */ /* 0x000fe20008000000 */
[----:B------:R-:W-:Y:S01]  /*1f480*/  ULDC UR4, c[0x0][0x248] ;  /* 0x0000920000047ab9 */ /* 0x000fe20000000800 */
[----:B------:R2:W-:Y:S01]  /*1f490*/  STL.64 [R1+0x308], R52 ;  /* 0x0003083401007387 */ /* 0x0005e20000100a00 */
[----:B0-----:R-:W-:-:S02]  /*1f4a0*/  LEA R60, P1, R194, R2, 0x1 ;  /* 0x00000002c23c7211 */ /* 0x001fc400078208ff */
[CC--:B-1----:R-:W-:Y:S02]  /*1f4b0*/  LEA R58, P3, R75.reuse, R2.reuse, 0x1 ;  /* 0x000000024b3a7211 */ /* 0x0c2fe400078608ff */
[-C--:B------:R-:W-:Y:S02]  /*1f4c0*/  LEA.HI.X.SX32 R61, R194, R3.reuse, 0x1, P1 ;  /* 0x00000003c23d7211 */ /* 0x080fe400008f0eff */
[C---:B--2---:R-:W-:Y:S01]  /*1f4d0*/  LEA R52, P4, R74.reuse, R2, 0x1 ;  /* 0x000000024a347211 */ /* 0x044fe200078808ff */
[----:B------:R0:W-:Y:S01]  /*1f4e0*/  @P5 STG.E.U16 desc[UR22][R64.64], R91 ;  /* 0x0000005b40005986 */ /* 0x0001e2000c101516 */
[-C--:B------:R-:W-:Y:S02]  /*1f4f0*/  LEA.HI.X.SX32 R59, R75, R3.reuse, 0x1, P3 ;  /* 0x000000034b3b7211 */ /* 0x080fe400018f0eff */
[-C--:B------:R-:W-:Y:S02]  /*1f500*/  LEA.HI.X.SX32 R173, R205, R3.reuse, 0x1, P2 ;  /* 0x00000003cdad7211 */ /* 0x080fe400010f0eff */
[----:B------:R-:W-:-:S02]  /*1f510*/  LEA.HI.X.SX32 R53, R74, R3, 0x1, P4 ;  /* 0x000000034a357211 */ /* 0x000fc400020f0eff */
[----:B------:R-:W-:Y:S01]  /*1f520*/  LEA R174, P2, R201, R2, 0x1 ;  /* 0x00000002c9ae7211 */ /* 0x000fe200078408ff */
[----:B------:R1:W-:Y:S01]  /*1f530*/  STL.64 [R1+0x300], R60 ;  /* 0x0003003c01007387 */ /* 0x0003e20000100a00 */
[----:B0-----:R-:W-:-:S03]  /*1f540*/  VIADD R65, R111, UR5 ;  /* 0x000000056f417c36 */ /* 0x001fc60008000000 */
[----:B------:R0:W-:Y:S01]  /*1f550*/  STL.64 [R1+0x2f0], R58 ;  /* 0x0002f03a01007387 */ /* 0x0001e20000100a00 */
[-C--:B------:R-:W-:Y:S01]  /*1f560*/  LEA.HI.X.SX32 R175, R201, R3.reuse, 0x1, P2 ;  /* 0x00000003c9af7211 */ /* 0x080fe200010f0eff */
[----:B------:R-:W-:Y:S01]  /*1f570*/  ULDC UR5, c[0x0][0x248] ;  /* 0x0000920000057ab9 */ /* 0x000fe20000000800 */
[----:B------:R-:W-:Y:S01]  /*1f580*/  VIADD R64, R65, UR4 ;  /* 0x0000000441407c36 */ /* 0x000fe20008000000 */
[----:B------:R2:W-:Y:S01]  /*1f590*/  STL.64 [R1+0x2e8], R52 ;  /* 0x0002e83401007387 */ /* 0x0005e20000100a00 */
[-C--:B------:R-:W-:Y:S01]  /*1f5a0*/  LEA R176, P2, R199, R2.reuse, 0x1 ;  /* 0x00000002c7b07211 */ /* 0x080fe200078408ff */
[----:B------:R-:W-:Y:S01]  /*1f5b0*/  ULDC UR4, c[0x0][0x248] ;  /* 0x0000920000047ab9 */ /* 0x000fe20000000800 */
[-C--:B-1----:R-:W-:Y:S01]  /*1f5c0*/  LEA R60, P1, R79, R2.reuse, 0x1 ;  /* 0x000000024f3c7211 */ /* 0x082fe200078208ff */
[----:B------:R-:W-:Y:S01]  /*1f5d0*/  VIADD R245, R64, UR6 ;  /* 0x0000000640f57c36 */ /* 0x000fe20008000000 */
[----:B0-----:R-:W-:Y:S01]  /*1f5e0*/  LEA R58, P3, R77, R2, 0x1 ;  /* 0x000000024d3a7211 */ /* 0x001fe200078608ff */
[----:B------:R-:W-:Y:S01]  /*1f5f0*/  ULDC UR6, c[0x0][0x248] ;  /* 0x0000920000067ab9 */ /* 0x000fe20000000800 */
[----:B------:R-:W-:-:S02]  /*1f600*/  LEA.HI.X.SX32 R61, R79, R3, 0x1, P1 ;  /* 0x000000034f3d7211 */ /* 0x000fc400008f0eff */
[CC--:B--2---:R-:W-:Y:S02]  /*1f610*/  LEA R52, P4, R76.reuse, R2.reuse, 0x1 ;  /* 0x000000024c347211 */ /* 0x0c4fe400078808ff */
[-C--:B------:R-:W-:Y:S02]  /*1f620*/  LEA.HI.X.SX32 R59, R77, R3.reuse, 0x1, P3 ;  /* 0x000000034d3b7211 */ /* 0x080fe400018f0eff */
[-C--:B------:R-:W-:Y:S02]  /*1f630*/  LEA.HI.X.SX32 R177, R199, R3.reuse, 0x1, P2 ;  /* 0x00000003c7b17211 */ /* 0x080fe400010f0eff */
[-C--:B------:R-:W-:Y:S02]  /*1f640*/  LEA.HI.X.SX32 R53, R76, R3.reuse, 0x1, P4 ;  /* 0x000000034c357211 */ /* 0x080fe400020f0eff */
[C---:B------:R-:W-:Y:S01]  /*1f650*/  LEA R178, P2, R196.reuse, R2, 0x1 ;  /* 0x00000002c4b27211 */ /* 0x040fe200078408ff */
[----:B------:R-:W-:Y:S01]  /*1f660*/  VIADD R215, R245, UR5 ;  /* 0x00000005f5d77c36 */ /* 0x000fe20008000000 */
[----:B------:R0:W-:Y:S01]  /*1f670*/  STL.64 [R1+0x2e0], R60 ;  /* 0x0002e03c01007387 */ /* 0x0001e20000100a00 */
[----:B------:R-:W-:Y:S01]  /*1f680*/  ULDC UR5, c[0x0][0x248] ;  /* 0x0000920000057ab9 */ /* 0x000fe20000000800 */
[----:B------:R-:W-:-:S02]  /*1f690*/  LEA.HI.X.SX32 R179, R196, R3, 0x1, P2 ;  /* 0x00000003c4b37211 */ /* 0x000fc400010f0eff */
[----:B------:R1:W-:Y:S01]  /*1f6a0*/  STL.64 [R1+0x2d0], R58 ;  /* 0x0002d03a01007387 */ /* 0x0003e20000100a00 */
[-C--:B------:R-:W-:Y:S01]  /*1f6b0*/  LEA R180, P2, R193, R2.reuse, 0x1 ;  /* 0x00000002c1b47211 */ /* 0x080fe200078408ff */
[----:B------:R-:W-:Y:S01]  /*1f6c0*/  VIADD R214, R215, UR7 ;  /* 0x00000007d7d67c36 */ /* 0x000fe20008000000 */
[----:B------:R-:W-:Y:S01]  /*1f6d0*/  ULDC UR7, c[0x0][0x248] ;  /* 0x0000920000077ab9 */ /* 0x000fe20000000800 */
        /* <DEDUP_REMOVED lines=8> */
[----:B------:R0:W-:Y:S01]  /*1f760*/  STL.64 [R1+0x2c0], R60 ;  /* 0x0002c03c01007387 */ /* 0x0001e20000100a00 */
[-C--:B------:R-:W-:Y:S01]  /*1f770*/  LEA.HI.X.SX32 R53, R80, R3.reuse, 0x1, P4 ;  /* 0x0000000350357211 */ /* 0x080fe200020f0eff */
[----:B------:R-:W-:Y:S01]  /*1f780*/  ULDC UR8, c[0x0][0x248] ;  /* 0x0000920000087ab9 */ /* 0x000fe20000000800 */
[CC--:B------:R-:W-:Y:S01]  /*1f790*/  LEA R182, P2, R185.reuse, R2.reuse, 0x1 ;  /* 0x00000002b9b67211 */ /* 0x0c0fe200078408ff */
[----:B------:R1:W-:Y:S01]  /*1f7a0*/  STL.64 [R1+0x2b0], R58 ;  /* 0x0002b03a01007387 */ /* 0x0003e20000100a00 */
[----:B------:R-:W-:Y:S01]  /*1f7b0*/  VIADD R217, R244, UR4 ;  /* 0x00000004f4d97c36 */ /* 0x000fe20008000000 */
[----:B------:R-:W-:Y:S01]  /*1f7c0*/  ULDC UR4, c[0x0][0x248] ;  /* 0x0000920000047ab9 */ /* 0x000fe20000000800 */
[----:B------:R-:W-:Y:S01]  /*1f7d0*/  LEA.HI.X.SX32 R183, R185, R3, 0x1, P2 ;  /* 0x00000003b9b77211 */ /* 0x000fe200010f0eff */
[----:B------:R2:W-:Y:S01]  /*1f7e0*/  STL.64 [R1+0x2a8], R52 ;  /* 0x0002a83401007387 */ /* 0x0005e20000100a00 */
[----:B------:R-:W-:-:S02]  /*1f7f0*/  LEA R184, P2, R189, R2, 0x1 ;  /* 0x00000002bdb87211 */ /* 0x000fc400078408ff */
        /* <DEDUP_REMOVED lines=20> */
[-C--:B-1----:R-:W-:Y:S02]  /*1f940*/  LEA R58, P3, R86, R2.reuse, 0x1 ;  /* 0x00000002563a7211 */ /* 0x082fe400078608ff */
[-C--:B------:R-:W-:Y:S02]  /*1f950*/  LEA.HI.X.SX32 R61, R202, R3.reuse, 0x1, P1 ;  /* 0x00000003ca3d7211 */ /* 0x080fe400008f0eff */
[-C--:B--2---:R-:W-:Y:S02]  /*1f960*/  LEA R52, P4, R85, R2.reuse, 0x1 ;  /* 0x0000000255347211 */ /* 0x084fe400078808ff */
        /* <DEDUP_REMOVED lines=14> */
[CC--:B-1----:R-:W-:Y:S01]  /*1fa50*/  LEA R58, P3, R95.reuse, R2.reuse, 0x1 ;  /* 0x000000025f3a7211 */ /* 0x0c2fe200078608ff */
        /* <DEDUP_REMOVED lines=43> */
[-C--:B------:R-:W-:Y:S01]  /*1fd10*/  LEA R202, P2, R96, R2.reuse, 0x1 ;  /* 0x0000000260ca7211 */ /* 0x080fe200078408ff */
        /* <DEDUP_REMOVED lines=16> */
[----:B------:R-:W-:Y:S01]  /*1fe20*/  STL.64 [R1+0x200], R60 ;  /* 0x0002003c01007387 */ /* 0x000fe20000100a00 */
        /* <DEDUP_REMOVED lines=8> */
[-C--:B------:R-:W-:Y:S01]  /*1feb0*/  LEA R208, P2, R108, R2.reuse, 0x1 ;  /* 0x000000026cd07211 */ /* 0x080fe200078408ff */
[----:B------:R-:W-:Y:S01]  /*1fec0*/  VIADD R224, R225, UR49 ;  /* 0x00000031e1e07c36 */ /* 0x000fe20008000000 */
[----:B------:R-:W-:Y:S01]  /*1fed0*/  ULDC UR49, c[0x0][0x248] ;  /* 0x0000920000317ab9 */ /* 0x000fe20000000800 */
[----:B0-----:R-:W-:-:S02]  /*1fee0*/  LEA R58, P1, R109, R2, 0x1 ;  /* 0x000000026d3a7211 */ /* 0x001fc400078208ff */
[-C--:B-1----:R-:W-:Y:S02]  /*1fef0*/  LEA R52, P3, R4, R2.reuse, 0x1 ;  /* 0x0000000204347211 */ /* 0x082fe400078608ff */
[-C--:B------:R-:W-:Y:S02]  /*1ff00*/  LEA.HI.X.SX32 R59, R109, R3.reuse, 0x1, P1 ;  /* 0x000000036d3b7211 */ /* 0x080fe400008f0eff */
[-C--:B------:R-:W-:Y:S02]  /*1ff10*/  LEA.HI.X.SX32 R209, R108, R3.reuse, 0x1, P2 ;  /* 0x000000036cd17211 */ /* 0x080fe400010f0eff */
[-C--:B------:R-:W-:Y:S02]  /*1ff20*/  LEA.HI.X.SX32 R53, R4, R3.reuse, 0x1, P3 ;  /* 0x0000000304357211 */ /* 0x080fe400018f0eff */
[-C--:B------:R-:W-:Y:S01]  /*1ff30*/  LEA R210, P2, R90, R2.reuse, 0x1 ;  /* 0x000000025ad27211 */ /* 0x080fe200078408ff */
[----:B------:R-:W-:Y:S01]  /*1ff40*/  VIADD R230, R224, UR52 ;  /* 0x00000034e0e67c36 */ /* 0x000fe20008000000 */
[----:B------:R0:W-:Y:S01]  /*1ff50*/  STL.64 [R1+0x1e0], R58 ;  /* 0x0001e03a01007387 */ /* 0x0001e20000100a00 */
[-C--:B------:R-:W-:Y:S01]  /*1ff60*/  LEA R212, P3, R64, R2.reuse, 0x1 ;  /* 0x0000000240d47211 */ /* 0x080fe200078608ff */
[----:B------:R-:W-:Y:S01]  /*1ff70*/  ULDC UR52, c[0x0][0x248] ;  /* 0x0000920000347ab9 */ /* 0x000fe20000000800 */
[----:B------:R-:W-:Y:S01]  /*1ff80*/  LEA.HI.X.SX32 R211, R90, R3, 0x1, P2 ;  /* 0x000000035ad37211 */ /* 0x000fe200010f0eff */
[----:B------:R1:W-:Y:S01]  /*1ff90*/  STL.64 [R1+0x1d0], R52 ;  /* 0x0001d03401007387 */ /* 0x0003e20000100a00 */
[----:B------:R-:W-:Y:S01]  /*1ffa0*/  VIADD R229, R230, UR56 ;  /* 0x00000038e6e57c36 */ /* 0x000fe20008000000 */
[----:B0-----:R-:W-:-:S02]  /*1ffb0*/  LEA R58, P1, R111, R2, 0x1 ;  /* 0x000000026f3a7211 */ /* 0x001fc400078208ff */
[-C--:B-1----:R-:W-:Y:S01]  /*1ffc0*/  LEA R52, P2, R65, R2.reuse, 0x1 ;  /* 0x0000000241347211 */ /* 0x082fe200078408ff */
[----:B------:R-:W-:Y:S01]  /*1ffd0*/  ULDC UR56, c[0x0][0x248] ;  /* 0x0000920000387ab9 */ /* 0x000fe20000000800 */
[-C--:B------:R-:W-:Y:S01]  /*1ffe0*/  LEA.HI.X.SX32 R59, R111, R3.reuse, 0x1, P1 ;  /* 0x000000036f3b7211 */ /* 0x080fe200008f0eff */
[----:B------:R-:W-:Y:S01]  /*1fff0*/  VIADD R228, R229, UR55 ;  /* 0x00000037e5e47c36 */ /* 0x000fe20008000000 */
[-C--:B------:R-:W-:Y:S01]  /*20000*/  LEA.HI.X.SX32 R53, R65, R3.reuse, 0x1, P2 ;  /* 0x0000000341357211 */ /* 0x080fe200010f0eff */
[----:B------:R-:W-:Y:S01]  /*20010*/  ULDC UR55, c[0x0][0x248] ;  /* 0x0000920000377ab9 */ /* 0x000fe20000000800 */
[CC--:B------:R-:W-:Y:S01]  /*20020*/  LEA R60, P1, R245.reuse, R2.reuse, 0x1 ;  /* 0x00000002f53c7211 */ /* 0x0c0fe200078208ff */
[----:B------:R0:W-:Y:S01]  /*20030*/  STL.64 [R1+0x1c8], R58 ;  /* 0x0001c83a01007387 */ /* 0x0001e20000100a00 */
[----:B------:R-:W-:Y:S01]  /*20040*/  VIADD R227, R228, UR4 ;  /* 0x00000004e4e37c36 */ /* 0x000fe20008000000 */
[-C--:B------:R-:W-:Y:S01]  /*20050*/  LEA.HI.X.SX32 R213, R64, R3.reuse, 0x1, P3 ;  /* 0x0000000340d57211 */ /* 0x080fe200018f0eff */
[----:B------:R-:W-:Y:S01]  /*20060*/  ULDC UR4, c[0x0][0x248] ;  /* 0x0000920000047ab9 */ /* 0x000fe20000000800 */
[----:B------:R1:W-:Y:S01]  /*20070*/  STL.64 [R1+0x1c0], R52 ;  /* 0x0001c03401007387 */ /* 0x0003e20000100a00 */
[----:B------:R-:W-:Y:S01]  /*20080*/  LEA.HI.X.SX32 R61, R245, R3, 0x1, P1 ;  /* 0x00000003f53d7211 */ /* 0x000fe200008f0eff */
[----:B------:R-:W-:Y:S01]  /*20090*/  VIADD R226, R227, UR5 ;  /* 0x00000005e3e27c36 */ /* 0x000fe20008000000 */
[----:B------:R-:W-:Y:S01]  /*200a0*/  ULDC UR5, c[0x0][0x248] ;  /* 0x0000920000057ab9 */ /* 0x000fe20000000800 */
[----:B0-----:R-:W-:-:S02]  /*200b0*/  LEA R58, P2, R215, R2, 0x1 ;  /* 0x00000002d73a7211 */ /* 0x001fc400078408ff */
[C---:B-1----:R-:W-:Y:S02]  /*200c0*/  LEA R52, P3, R214.reuse, R2, 0x1 ;  /* 0x00000002d6347211 */ /* 0x042fe400078608ff */
[-C--:B------:R-:W-:Y:S02]  /*200d0*/  LEA.HI.X.SX32 R59, R215, R3.reuse, 0x1, P2 ;  /* 0x00000003d73b7211 */ /* 0x080fe400010f0eff */
[----:B------:R-:W-:Y:S01]  /*200e0*/  LEA.HI.X.SX32 R53, R214, R3, 0x1, P3 ;  /* 0x00000003d6357211 */ /* 0x000fe200018f0eff */
[----:B------:R-:W-:Y:S01]  /*200f0*/  VIADD R0, R226, UR6 ;  /* 0x00000006e2007c36 */ /* 0x000fe20008000000 */
[----:B------:R-:W-:Y:S04]  /*20100*/  STL.64 [R1+0x1b0], R60 ;  /* 0x0001b03c01007387 */ /* 0x000fe80000100a00 */
[----:B------:R0:W-:Y:S01]  /*20110*/  STL.64 [R1+0x1a8], R58 ;  /* 0x0001a83a01007387 */ /* 0x0001e20000100a00 */
[----:B------:R-:W-:-:S03]  /*20120*/  VIADD R6, R0, UR7 ;  /* 0x0000000700067c36 */ /* 0x000fc60008000000 */
[----:B------:R1:W-:Y:S01]  /*20130*/  STL.64 [R1+0x1a0], R52 ;  /* 0x0001a03401007387 */ /* 0x0003e20000100a00 */
[-C--:B------:R-:W-:Y:S01]  /*20140*/  LEA R214, P1, R244, R2.reuse, 0x1 ;  /* 0x00000002f4d67211 */ /* 0x080fe200078208ff */
[----:B------:R-:W-:Y:S01]  /*20150*/  VIADD R5, R6, UR8 ;  /* 0x0000000806057c36 */ /* 0x000fe20008000000 */
[CC--:B0-----:R-:W-:Y:S02]  /*20160*/  LEA R58, P2, R217.reuse, R2.reuse, 0x1 ;  /* 0x00000002d93a7211 */ /* 0x0c1fe400078408ff */
[CC--:B-1----:R-:W-:Y:S02]  /*20170*/  LEA R52, P3, R216.reuse, R2.reuse, 0x1 ;  /* 0x00000002d8347211 */ /* 0x0c2fe400078608ff */
[-C--:B------:R-:W-:Y:S02]  /*20180*/  LEA.HI.X.SX32 R59, R217, R3.reuse, 0x1, P2 ;  /* 0x00000003d93b7211 */ /* 0x080fe400010f0eff */
[-C--:B------:R-:W-:Y:S01]  /*20190*/  LEA.HI.X.SX32 R53, R216, R3.reuse, 0x1, P3 ;  /* 0x00000003d8357211 */ /* 0x080fe200018f0eff */
[----:B------:R-:W-:Y:S01]  /*201a0*/  VIADD R4, R5, UR9 ;  /* 0x0000000905047c36 */ /* 0x000fe20008000000 */
[----:B------:R-:W-:Y:S01]  /*201b0*/  LEA.HI.X.SX32 R215, R244, R3, 0x1, P1 ;  /* 0x00000003f4d77211 */ /* 0x000fe200008f0eff */
[----:B------:R0:W-:Y:S04]  /*201c0*/  STL.64 [R1+0x190], R58 ;  /* 0x0001903a01007387 */ /* 0x0001e80000100a00 */
[----:B------:R1:W-:Y:S01]  /*201d0*/  STL.64 [R1+0x188], R52 ;  /* 0x0001883401007387 */ /* 0x0003e20000100a00 */
[----:B------:R-:W-:Y:S01]  /*201e0*/  VIADD R66, R4, UR10 ;  /* 0x0000000a04427c36 */ /* 0x000fe20008000000 */
[----:B------:R-:W-:-:S02]  /*201f0*/  LEA R216, P2, R219, R2, 0x1 ;  /* 0x00000002dbd87211 */ /* 0x000fc400078408ff */
[CC--:B0-----:R-:W-:Y:S02]  /*20200*/  LEA R58, P1, R237.reuse, R2.reuse, 0x1 ;  /* 0x00000002ed3a7211 */ /* 0x0c1fe400078208ff */
[C---:B-1----:R-:W-:Y:S02]  /*20210*/  LEA R52, P3, R218.reuse, R2, 0x1 ;  /* 0x00000002da347211 */ /* 0x042fe400078608ff */
[-C--:B------:R-:W-:Y:S02]  /*20220*/  LEA.HI.X.SX32 R59, R237, R3.reuse, 0x1, P1 ;  /* 0x00000003ed3b7211 */ /* 0x080fe400008f0eff */
[-C--:B------:R-:W-:Y:S01]  /*20230*/  LEA.HI.X.SX32 R53, R218, R3.reuse, 0x1, P3 ;  /* 0x00000003da357211 */ /* 0x080fe200018f0eff */
[----:B------:R-:W-:Y:S01]  /*20240*/  VIADD R65, R66, UR11 ;  /* 0x0000000b42417c36 */ /* 0x000fe20008000000 */
[----:B------:R-:W-:Y:S01]  /*20250*/  LEA.HI.X.SX32 R217, R219, R3, 0x1, P2 ;  /* 0x00000003dbd97211 */ /* 0x000fe200010f0eff */
[----:B------:R0:W-:Y:S02]  /*20260*/  STL.64 [R1+0x180], R58 ;  /* 0x0001803a01007387 */ /* 0x0001e40000100a00 */
[----:B------:R-:W-:-:S02]  /*20270*/  VIADD R64, R65, UR12 ;  /* 0x0000000c41407c36 */ /* 0x000fc40008000000 */
        /* <DEDUP_REMOVED lines=8> */
[----:B------:R-:W-:Y:S01]  /*20300*/  LEA R60, P1, R233, R2, 0x1 ;  /* 0x00000002e93c7211 */ /* 0x000fe200078208ff */
[----:B------:R0:W-:Y:S01]  /*20310*/  STL.64 [R1+0x168], R58 ;  /* 0x0001683a01007387 */ /* 0x0001e20000100a00 */
[----:B------:R-:W-:-:S03]  /*20320*/  LEA.HI.X.SX32 R219, R234, R3, 0x1, P3 ;  /* 0x00000003eadb7211 */ /* 0x000fc600018f0eff */
[----:B------:R1:W-:Y:S01]  /*20330*/  STL.64 [R1+0x160], R52 ;  /* 0x0001603401007387 */ /* 0x0003e20000100a00 */
[-C--:B------:R-:W-:Y:S01]  /*20340*/  LEA.HI.X.SX32 R61, R233, R3.reuse, 0x1, P1 ;  /* 0x00000003e93d7211 */ /* 0x080fe200008f0eff */
[----:B------:R-:W-:Y:S01]  /*20350*/  VIADD R67, R68, UR15 ;  /* 0x0000000f44437c36 */ /* 0x000fe20008000000 */
[CC--:B0-----:R-:W-:Y:S02]  /*20360*/  LEA R58, P2, R221.reuse, R2.reuse, 0x1 ;  /* 0x00000002dd3a7211 */ /* 0x0c1fe400078408ff */
        /* <DEDUP_REMOVED lines=42> */
[-C--:B0-----:R-:W-:Y:S02]  /*20610*/  LEA R58, P2, R226, R2.reuse, 0x1 ;  /* 0x00000002e23a7211 */ /* 0x081fe400078408ff */
[----:B-1----:R-:W-:Y:S02]  /*20620*/  LEA R52, P3, R0, R2, 0x1 ;  /* 0x0000000200347211 */ /* 0x002fe400078608ff */
        /* <DEDUP_REMOVED lines=10> */
[C---:B-1----:R-:W-:Y:S02]  /*206d0*/  LEA R52, P3, R4.reuse, R2, 0x1 ;  /* 0x0000000204347211 */ /* 0x042fe400078608ff */
[-C--:B------:R-:W-:Y:S02]  /*206e0*/  LEA.HI.X.SX32 R59, R5, R3.reuse, 0x1, P2 ;  /* 0x00000003053b7211 */ /* 0x080fe400010f0eff */
[-C--:B------:R-:W-:Y:S02]  /*206f0*/  LEA.HI.X.SX32 R53, R4, R3.reuse, 0x1, P3 ;  /* 0x0000000304357211 */ /* 0x080fe400018f0eff */
[----:B------:R-:W-:Y:S01]  /*20700*/  LEA.HI.X.SX32 R227, R6, R3, 0x1, P1 ;  /* 0x0000000306e37211 */ /* 0x000fe200008f0eff */
[----:B------:R0:W-:Y:S01]  /*20710*/  STL.64 [R1+0xd0], R58 ;  /* 0x0000d03a01007387 */ /* 0x0001e20000100a00 */
[----:B------:R-:W-:-:S03]  /*20720*/  VIADD R6, R82, UR31 ;  /* 0x0000001f52067c36 */ /* 0x000fc60008000000 */
[----:B------:R1:W-:Y:S01]  /*20730*/  STL.64 [R1+0xc8], R52 ;  /* 0x0000c83401007387 */ /* 0x0003e20000100a00 */
[----:B------:R-:W-:Y:S01]  /*20740*/  VIADD R5, R6, UR32 ;  /* 0x0000002006057c36 */ /* 0x000fe20008000000 */
[-C--:B------:R-:W-:Y:S02]  /*20750*/  LEA R228, P2, R65, R2.reuse, 0x1 ;  /* 0x0000000241e47211 */ /* 0x080fe400078408ff */
[-C--:B0-----:R-:W-:Y:S02]  /*20760*/  LEA R58, P1, R66, R2.reuse, 0x1 ;  /* 0x00000002423a7211 */ /* 0x081fe400078208ff */
[----:B-1----:R-:W-:Y:S02]  /*20770*/  LEA R52, P3, R64, R2, 0x1 ;  /* 0x0000000240347211 */ /* 0x002fe400078608ff */
        /* <DEDUP_REMOVED lines=24> */
[----:B------:R-:W-:Y:S01]  /*20900*/  STL.64 [R1+0x90], R60 ;  /* 0x0000903c01007387 */ /* 0x000fe20000100a00 */
[----:B------:R-:W-:-:S03]  /*20910*/  VIADD R65, R66, UR38 ;  /* 0x0000002642417c36 */ /* 0x000fc60008000000 */
        /* <DEDUP_REMOVED lines=24> */
[-C--:B------:R-:W-:Y:S02]  /*20aa0*/  LEA R236, P3, R0, R2.reuse, 0x1 ;  /* 0x0000000200ec7211 */ /* 0x080fe400078608ff */
[CC--:B0-----:R-:W-:Y:S02]  /*20ab0*/  LEA R58, P1, R80.reuse, R2.reuse, 0x1 ;  /* 0x00000002503a7211 */ /* 0x0c1fe400078208ff */
[C---:B-1----:R-:W-:Y:S02]  /*20ac0*/  LEA R52, P2, R79.reuse, R2, 0x1 ;  /* 0x000000024f347211 */ /* 0x042fe400078408ff */
[-C--:B------:R-:W-:Y:S02]  /*20ad0*/  LEA.HI.X.SX32 R59, R80, R3.reuse, 0x1, P1 ;  /* 0x00000003503b7211 */ /* 0x080fe400008f0eff */
[----:B------:R-:W-:Y:S01]  /*20ae0*/  LEA.HI.X.SX32 R53, R79, R3, 0x1, P2 ;  /* 0x000000034f357211 */ /* 0x000fe200010f0eff */
[----:B------:R-:W-:-:S02]  /*20af0*/  VIADD R79, R77, UR45 ;  /* 0x0000002d4d4f7c36 */ /* 0x000fc40008000000 */
[----:B------:R0:W-:Y:S02]  /*20b00*/  STL.64 [R1+0x48], R58 ;  /* 0x0000483a01007387 */ /* 0x0001e40000100a00 */
[----:B------:R-:W-:Y:S01]  /*20b10*/  VIADD R83, R79, UR46 ;  /* 0x0000002e4f537c36 */ /* 0x000fe20008000000 */
[-C--:B------:R-:W-:Y:S01]  /*20b20*/  LEA.HI.X.SX32 R237, R0, R3.reuse, 0x1, P3 ;  /* 0x0000000300ed7211 */ /* 0x080fe200018f0eff */
[----:B------:R1:W-:Y:S02]  /*20b30*/  STL.64 [R1+0x40], R52 ;  /* 0x0000403401007387 */ /* 0x0003e40000100a00 */
[----:B------:R-:W-:Y:S01]  /*20b40*/  VIADD R0, R83, UR47 ;  /* 0x0000002f53007c36 */ /* 0x000fe20008000000 */
[-C--:B0-----:R-:W-:Y:S02]  /*20b50*/  LEA R58, P1, R82, R2.reuse, 0x1 ;  /* 0x00000002523a7211 */ /* 0x081fe400078208ff */
[----:B-1----:R-:W-:Y:S02]  /*20b60*/  LEA R52, P2, R6, R2, 0x1 ;  /* 0x0000000206347211 */ /* 0x002fe400078408ff */
[-C--:B------:R-:W-:Y:S01]  /*20b70*/  LEA.HI.X.SX32 R59, R82, R3.reuse, 0x1, P1 ;  /* 0x00000003523b7211 */ /* 0x080fe200008f0eff */
[----:B------:R-:W-:Y:S01]  /*20b80*/  VIADD R85, R0, UR48 ;  /* 0x0000003000557c36 */ /* 0x000fe20008000000 */
[----:B------:R-:W-:-:S02]  /*20b90*/  LEA.HI.X.SX32 R53, R6, R3, 0x1, P2 ;  /* 0x0000000306357211 */ /* 0x000fc400010f0eff */
[-C--:B------:R-:W-:Y:S01]  /*20ba0*/  LEA R244, P3, R5, R2.reuse, 0x1 ;  /* 0x0000000205f47211 */ /* 0x080fe200078608ff */
[----:B------:R-:W-:Y:S01]  /*20bb0*/  STL.64 [R1+0x30], R58 ;  /* 0x0000303a01007387 */ /* 0x000fe20000100a00 */
[----:B------:R-:W-:Y:S01]  /*20bc0*/  VIADD R6, R85, UR49 ;  /* 0x0000003155067c36 */ /* 0x000fe20008000000 */
[-C--:B------:R-:W-:Y:S02]  /*20bd0*/  LEA R246, P2, R64, R2.reuse, 0x1 ;  /* 0x0000000240f67211 */ /* 0x080fe400078408ff */
[----:B------:R0:W-:Y:S01]  /*20be0*/  STL.64 [R1+0x28], R52 ;  /* 0x0000283401007387 */ /* 0x0001e20000100a00 */
[-C--:B------:R-:W-:Y:S01]  /*20bf0*/  LEA.HI.X.SX32 R245, R5, R3.reuse, 0x1, P3 ;  /* 0x0000000305f57211 */ /* 0x080fe200018f0eff */
[----:B------:R-:W-:Y:S01]  /*20c00*/  VIADD R5, R6, UR50 ;  /* 0x0000003206057c36 */ /* 0x000fe20008000000 */
[-C--:B------:R-:W-:Y:S01]  /*20c10*/  LEA.HI.X.SX32 R247, R64, R3.reuse, 0x1, P2 ;  /* 0x0000000340f77211 */ /* 0x080fe200010f0eff */
[----:B------:R-:W-:Y:S01]  /*20c20*/  IMAD.MOV.U32 R60, RZ, RZ, R240 ;  /* 0x000000ffff3c7224 */ /* 0x000fe200078e00f0 */
[-C--:B------:R-:W-:Y:S01]  /*20c30*/  LEA R240, P3, R4, R2.reuse, 0x1 ;  /* 0x0000000204f07211 */ /* 0x080fe200078608ff */
[----:B0-----:R-:W-:Y:S01]  /*20c40*/  IMAD.MOV.U32 R52, RZ, RZ, R238 ;  /* 0x000000ffff347224 */ /* 0x001fe200078e00ee */
[CC--:B------:R-:W-:Y:S01]  /*20c50*/  LEA R238, P1, R81.reuse, R2.reuse, 0x1 ;  /* 0x0000000251ee7211 */ /* 0x0c0fe200078208ff */
[----:B------:R-:W-:Y:S01]  /*20c60*/  IMAD.MOV.U32 R53, RZ, RZ, R239 ;  /* 0x000000ffff357224 */ /* 0x000fe200078e00ef */
[-C--:B------:R-:W-:Y:S01]  /*20c70*/  LEA R250, P2, R66, R2.reuse, 0x1 ;  /* 0x0000000242fa7211 */ /* 0x080fe200078408ff */
[----:B------:R-:W-:Y:S01]  /*20c80*/  IMAD.MOV.U32 R58, RZ, RZ, R242 ;  /* 0x000000ffff3a7224 */ /* 0x000fe200078e00f2 */
[-C--:B------:R-:W-:Y:S01]  /*20c90*/  LEA.HI.X.SX32 R239, R81, R3.reuse, 0x1, P1 ;  /* 0x0000000351ef7211 */ /* 0x080fe200008f0eff */
[----:B------:R-:W-:Y:S01]  /*20ca0*/  VIADD R93, R5, UR51 ;  /* 0x00000033055d7c36 */ /* 0x000fe20008000000 */
[-C--:B------:R-:W-:Y:S01]  /*20cb0*/  LEA R242, P1, R68, R2.reuse, 0x1 ;  /* 0x0000000244f27211 */ /* 0x080fe200078208ff */
[----:B------:R-:W-:Y:S01]  /*20cc0*/  IMAD.MOV.U32 R61, RZ, RZ, R241 ;  /* 0x000000ffff3d7224 */ /* 0x000fe200078e00f1 */
[-C--:B------:R-:W-:Y:S01]  /*20cd0*/  LEA.HI.X.SX32 R241, R4, R3.reuse, 0x1, P3 ;  /* 0x0000000304f17211 */ /* 0x080fe200018f0eff */
[----:B------:R-:W-:Y:S01]  /*20ce0*/  IMAD.MOV.U32 R59, RZ, RZ, R243 ;  /* 0x000000ffff3b7224 */ /* 0x000fe200078e00f3 */
[----:B------:R-:W-:Y:S01]  /*20cf0*/  LEA R64, P3, R65, R2, 0x1 ;  /* 0x0000000241407211 */ /* 0x000fe200078608ff */
[----:B------:R-:W-:Y:S01]  /*20d00*/  VIADD R90, R93, UR52 ;  /* 0x000000345d5a7c36 */ /* 0x000fe20008000000 */
[----:B------:R-:W-:-:S02]  /*20d10*/  LEA.HI.X.SX32 R243, R68, R3, 0x1, P1 ;  /* 0x0000000344f37211 */ /* 0x000fc400008f0eff */
[-C--:B------:R-:W-:Y:S02]  /*20d20*/  LEA.HI.X.SX32 R251, R66, R3.reuse, 0x1, P2 ;  /* 0x0000000342fb7211 */ /* 0x080fe400010f0eff */
[-C--:B------:R-:W-:Y:S01]  /*20d30*/  LEA R68, P2, R69, R2.reuse, 0x1 ;  /* 0x0000000245447211 */ /* 0x080fe200078408ff */
[----:B------:R-:W-:Y:S01]  /*20d40*/  VIADD R4, R90, UR53 ;  /* 0x000000355a047c36 */ /* 0x000fe20008000000 */
[-C--:B------:R-:W-:Y:S02]  /*20d50*/  LEA.HI.X.SX32 R65, R65, R3.reuse, 0x1, P3 ;  /* 0x0000000341417211 */ /* 0x080fe400018f0eff */
[-C--:B------:R-:W-:Y:S02]  /*20d60*/  LEA R70, P3, R71, R2.reuse, 0x1 ;  /* 0x0000000247467211 */ /* 0x080fe400078608ff */
[-C--:B------:R-:W-:Y:S02]  /*20d70*/  LEA.HI.X.SX32 R69, R69, R3.reuse, 0x1, P2 ;  /* 0x0000000345457211 */ /* 0x080fe400010f0eff */
[----:B------:R-:W-:Y:S01]  /*20d80*/  LEA R74, P2, R75, R2, 0x1 ;  /* 0x000000024b4a7211 */ /* 0x000fe200078408ff */
[----:B------:R-:W-:Y:S01]  /*20d90*/  VIADD R99, R4, UR54 ;  /* 0x0000003604637c36 */ /* 0x000fe20008000000 */
[----:B------:R-:W-:-:S02]  /*20da0*/  LEA.HI.X.SX32 R71, R71, R3, 0x1, P3 ;  /* 0x0000000347477211 */ /* 0x000fc400018f0eff */
[-C--:B------:R-:W-:Y:S02]  /*20db0*/  LEA R76, P3, R77, R2.reuse, 0x1 ;  /* 0x000000024d4c7211 */ /* 0x080fe400078608ff */
[-C--:B------:R-:W-:Y:S02]  /*20dc0*/  LEA.HI.X.SX32 R75, R75, R3.reuse, 0x1, P2 ;  /* 0x000000034b4b7211 */ /* 0x080fe400010f0eff */
[-C--:B------:R-:W-:Y:S01]  /*20dd0*/  LEA R80, P2, R83, R2.reuse, 0x1 ;  /* 0x0000000253507211 */ /* 0x080fe200078408ff */
[----:B------:R-:W-:Y:S01]  /*20de0*/  VIADD R101, R99, UR58 ;  /* 0x0000003a63657c36 */ /* 0x000fe20008000000 */
[-C--:B------:R-:W-:Y:S02]  /*20df0*/  LEA R66, P1, R67, R2.reuse, 0x1 ;  /* 0x0000000243427211 */ /* 0x080fe400078208ff */
[----:B------:R-:W-:Y:S02]  /*20e00*/  LEA.HI.X.SX32 R77, R77, R3, 0x1, P3 ;  /* 0x000000034d4d7211 */ /* 0x000fe400018f0eff */
[----:B------:R-:W-:-:S02]  /*20e10*/  LEA R82, P3, R0, R2, 0x1 ;  /* 0x0000000200527211 */ /* 0x000fc400078608ff */
[-C--:B------:R-:W-:Y:S01]  /*20e20*/  LEA.HI.X.SX32 R81, R83, R3.reuse, 0x1, P2 ;  /* 0x0000000353517211 */ /* 0x080fe200010f0eff */
[----:B------:R-:W-:Y:S01]  /*20e30*/  VIADD R103, R101, UR57 ;  /* 0x0000003965677c36 */ /* 0x000fe20008000000 */
[-C--:B------:R-:W-:Y:S02]  /*20e40*/  LEA R86, P2, R6, R2.reuse, 0x1 ;  /* 0x0000000206567211 */ /* 0x080fe400078408ff */
[-C--:B------:R-:W-:Y:S02]  /*20e50*/  LEA.HI.X.SX32 R67, R67, R3.reuse, 0x1, P1 ;  /* 0x0000000343437211 */ /* 0x080fe400008f0eff */
[-C--:B------:R-:W-:Y:S02]  /*20e60*/  LEA R72, P1, R73, R2.reuse, 0x1 ;  /* 0x0000000249487211 */ /* 0x080fe400078208ff */
[----:B------:R-:W-:Y:S02]  /*20e70*/  LEA.HI.X.SX32 R83, R0, R3, 0x1, P3 ;  /* 0x0000000300537211 */ /* 0x000fe400018f0eff */
[----:B------:R-:W-:-:S02]  /*20e80*/  LEA R88, P3, R5, R2, 0x1 ;  /* 0x0000000205587211 */ /* 0x000fc400078608ff */
[-C--:B------:R-:W-:Y:S01]  /*20e90*/  LEA.HI.X.SX32 R87, R6, R3.reuse, 0x1, P2 ;  /* 0x0000000306577211 */ /* 0x080fe200010f0eff */
[----:B------:R-:W-:Y:S01]  /*20ea0*/  VIADD R6, R103, UR56 ;  /* 0x0000003867067c36 */ /* 0x000fe20008000000 */
[-C--:B------:R-:W-:Y:S02]  /*20eb0*/  LEA.HI.X.SX32 R73, R73, R3.reuse, 0x1, P1 ;  /* 0x0000000349497211 */ /* 0x080fe400008f0eff */
[-C--:B------:R-:W-:Y:S02]  /*20ec0*/  LEA R78, P1, R79, R2.reuse, 0x1 ;  /* 0x000000024f4e7211 */ /* 0x080fe400078208ff */
[-C--:B------:R-:W-:Y:S01]  /*20ed0*/  LEA.HI.X.SX32 R89, R5, R3.reuse, 0x1, P3 ;  /* 0x0000000305597211 */ /* 0x080fe200018f0eff */
[----:B------:R-:W-:Y:S01]  /*20ee0*/  VIADD R5, R6, UR60 ;  /* 0x0000003c06057c36 */ /* 0x000fe20008000000 */
[----:B------:R-:W-:Y:S02]  /*20ef0*/  LEA.HI.X.SX32 R79, R79, R3, 0x1, P1 ;  /* 0x000000034f4f7211 */ /* 0x000fe400008f0eff */
[-C--:B------:R-:W-:Y:S01]  /*20f00*/  LEA R84, P1, R85, R2.reuse, 0x1 ;  /* 0x0000000255547211 */ /* 0x080fe200078208ff */
[----:B------:R-:W-:Y:S01]  /*20f10*/  VIADD R0, R5, UR59 ;  /* 0x0000003b05007c36 */ /* 0x000fe20008000000 */
[----:B------:R-:W-:-:S02]  /*20f20*/  LEA R96, P3, R4, R2, 0x1 ;  /* 0x0000000204607211 */ /* 0x000fc400078608ff */
[-C--:B------:R-:W-:Y:S01]  /*20f30*/  LEA.HI.X.SX32 R85, R85, R3.reuse, 0x1, P1 ;  /* 0x0000000355557211 */ /* 0x080fe200008f0eff */
[----:B------:R-:W-:Y:S01]  /*20f40*/  VIADD R111, R0, UR55 ;  /* 0x00000037006f7c36 */ /* 0x000fe20008000000 */
[-C--:B------:R-:W-:Y:S02]  /*20f50*/  LEA R92, P1, R93, R2.reuse, 0x1 ;  /* 0x000000025d5c7211 */ /* 0x080fe400078208ff */
[-C--:B------:R-:W-:Y:S02]  /*20f60*/  LEA R94, P2, R90, R2.reuse, 0x1 ;  /* 0x000000025a5e7211 */ /* 0x080fe400078408ff */
[-C--:B------:R-:W-:Y:S02]  /*20f70*/  LEA.HI.X.SX32 R97, R4, R3.reuse, 0x1, P3 ;  /* 0x0000000304617211 */ /* 0x080fe400018f0eff */
[----:B------:R-:W-:Y:S01]  /*20f80*/  LEA R102, P3, R103, R2, 0x1 ;  /* 0x0000000267667211 */ /* 0x000fe200078608ff */
[----:B------:R-:W-:Y:S01]  /*20f90*/  VIADD R249, R111, UR61 ;  /* 0x0000003d6ff97c36 */ /* 0x000fe20008000000 */
[----:B------:R-:W-:-:S02]  /*20fa0*/  LEA.HI.X.SX32 R93, R93, R3, 0x1, P1 ;  /* 0x000000035d5d7211 */ /* 0x000fc400008f0eff */
[-C--:B------:R-:W-:Y:S02]  /*20fb0*/  LEA.HI.X.SX32 R95, R90, R3.reuse, 0x1, P2 ;  /* 0x000000035a5f7211 */ /* 0x080fe400010f0eff */
[-C--:B------:R-:W-:Y:S02]  /*20fc0*/  LEA R98, P1, R99, R2.reuse, 0x1 ;  /* 0x0000000263627211 */ /* 0x080fe400078208ff */
[-C--:B------:R-:W-:Y:S02]  /*20fd0*/  LEA R100, P2, R101, R2.reuse, 0x1 ;  /* 0x0000000265647211 */ /* 0x080fe400078408ff */
[-C--:B------:R-:W-:Y:S01]  /*20fe0*/  LEA.HI.X.SX32 R103, R103, R3.reuse, 0x1, P3 ;  /* 0x0000000367677211 */ /* 0x080fe200018f0eff */
[----:B------:R-:W-:Y:S01]  /*20ff0*/  VIADD R90, R249, UR4 ;  /* 0x00000004f95a7c36 */ /* 0x000fe20008000000 */
[----:B------:R-:W-:Y:S01]  /*21000*/  LEA R108, P3, R0, R2, 0x1 ;  /* 0x00000002006c7211 */ /* 0x000fe200078608ff */
[----:B------:R-:W-:Y:S01]  /*21010*/  ULDC UR4, c[0x0][0x22c] ;  /* 0x00008b0000047ab9 */ /* 0x000fe20000000800 */
[----:B------:R-:W-:-:S02]  /*21020*/  LEA.HI.X.SX32 R99, R99, R3, 0x1, P1 ;  /* 0x0000000363637211 */ /* 0x000fc400008f0eff */
[-C--:B------:R-:W-:Y:S02]  /*21030*/  LEA.HI.X.SX32 R101, R101, R3.reuse, 0x1, P2 ;  /* 0x0000000365657211 */ /* 0x080fe400010f0eff */
[-C--:B------:R-:W-:Y:S02]  /*21040*/  LEA R104, P1, R6, R2.reuse, 0x1 ;  /* 0x0000000206687211 */ /* 0x080fe400078208ff */
[C---:B------:R-:W-:Y:S02]  /*21050*/  LEA R106, P2, R5.reuse, R2, 0x1 ;  /* 0x00000002056a7211 */ /* 0x040fe400078408ff */
[-C--:B------:R-:W-:Y:S01]  /*21060*/  LEA.HI.X.SX32 R109, R0, R3.reuse, 0x1, P3 ;  /* 0x00000003006d7211 */ /* 0x080fe200018f0eff */
[----:B------:R-:W-:Y:S01]  /*21070*/  VIADD R0, R90, UR5 ;  /* 0x000000055a007c36 */ /* 0x000fe20008000000 */
[-C--:B------:R-:W-:Y:S01]  /*21080*/  LEA.HI.X.SX32 R105, R6, R3.reuse, 0x1, P1 ;  /* 0x0000000306697211 */ /* 0x080fe200008f0eff */
[----:B------:R-:W-:Y:S01]  /*21090*/  ULDC UR5, c[0x0][0x22c] ;  /* 0x00008b0000057ab9 */ /* 0x000fe20000000800 */
[----:B------:R-:W-:-:S02]  /*210a0*/  LEA.HI.X.SX32 R107, R5, R3, 0x1, P2 ;  /* 0x00000003056b7211 */ /* 0x000fc400010f0eff */
[-C--:B------:R-:W-:Y:S02]  /*210b0*/  LEA R110, P1, R111, R2.reuse, 0x1 ;  /* 0x000000026f6e7211 */ /* 0x080fe400078208ff */
[-C--:B------:R-:W-:Y:S02]  /*210c0*/  LEA R248, P2, R249, R2.reuse, 0x1 ;  /* 0x00000002f9f87211 */ /* 0x080fe400078408ff */
[-C--:B------:R-:W-:Y:S02]  /*210d0*/  LEA R4, P3, R90, R2.reuse, 0x1 ;  /* 0x000000025a047211 */ /* 0x080fe400078608ff */
[----:B------:R-:W-:Y:S02]  /*210e0*/  LEA R2, P4, R0, R2, 0x1 ;  /* 0x0000000200027211 */ /* 0x000fe400078808ff */
[-C--:B------:R-:W-:Y:S02]  /*210f0*/  LEA.HI.X.SX32 R111, R111, R3.reuse, 0x1, P1 ;  /* 0x000000036f6f7211 */ /* 0x080fe400008f0eff */
[----:B------:R-:W-:-:S02]  /*21100*/  LEA.HI.X.SX32 R249, R249, R3, 0x1, P2 ;  /* 0x00000003f9f97211 */ /* 0x000fc400010f0eff */
[-C--:B------:R-:W-:Y:S02]  /*21110*/  LEA.HI.X.SX32 R5, R90, R3.reuse, 0x1, P3 ;  /* 0x000000035a057211 */ /* 0x080fe400018f0eff */
[----:B------:R-:W-:Y:S01]  /*21120*/  LEA.HI.X.SX32 R3, R0, R3, 0x1, P4 ;  /* 0x0000000300037211 */ /* 0x000fe200020f0eff */
[----:B------:R-:W-:-:S05]  /*21130*/  VIADD R0, R7, 0x77 ;  /* 0x0000007707007836 */ /* 0x000fca0000000000 */
[----:B------:R-:W-:Y:S01]  /*21140*/  ISETP.LT.AND P5, PT, R0, UR4, !P0 ;  /* 0x0000000400007c0c */ /* 0x000fe2000c7a1270 */
[----:B------:R-:W-:Y:S01]  /*21150*/  VIADD R0, R7, 0x78 ;  /* 0x0000007807007836 */ /* 0x000fe20000000000 */
[----:B------:R-:W-:-:S04]  /*21160*/  ULDC UR4, c[0x0][0x22c] ;  /* 0x00008b0000047ab9 */ /* 0x000fc80000000800 */
[----:B------:R-:W-:Y:S01]  /*21170*/  ISETP.LT.AND P1, PT, R0, UR4, !P0 ;  /* 0x0000000400007c0c */ /* 0x000fe2000c721270 */
[----:B------:R-:W-:Y:S01]  /*21180*/  VIADD R0, R7, 0x79 ;  /* 0x0000007907007836 */ /* 0x000fe20000000000 */
[----:B------:R-:W-:Y:S01]  /*21190*/  ULDC UR4, c[0x0][0x22c] ;  /* 0x00008b0000047ab9 */ /* 0x000fe20000000800 */
[----:B------:R-:W-:-:S03]  /*211a0*/  PRMT R91, R91, 0x7632, R91 ;  /* 0x000076325b5b7816 */ /* 0x000fc6000000005b */
[----:B------:R-:W-:Y:S02]  /*211b0*/  ISETP.LT.AND P2, PT, R0, UR4, !P0 ;  /* 0x0000000400007c0c */ /* 0x000fe4000c741270 */
[----:B------:R0:W-:Y:S01]  /*211c0*/  @P5 STG.E.U16 desc[UR22][R52.64], R91 ;  /* 0x0000005b34005986 */ /* 0x0001e2000c101516 */
[----:B------:R-:W-:Y:S01]  /*211d0*/  VIADD R0, R7, 0x7a ;  /* 0x0000007a07007836 */ /* 0x000fe20000000000 */
[----:B------:R-:W-:-:S03]  /*211e0*/  ULDC UR4, c[0x0][0x22c] ;  /* 0x00008b0000047ab9 */ /* 0x000fc60000000800 */
[----:B---3--:R1:W-:Y:S04]  /*211f0*/  @P1 STG.E.U16 desc[UR22][R60.64], R56 ;  /* 0x000000383c001986 */ /* 0x0083e8000c101516 */
[----:B0-----:R-:W2:Y:S04]  /*21200*/  LDL.LU.64 R90, [R1+0xb80] ;  /* 0x000b8000015a7983 */ /* 0x001ea80000300a00 */
[----:B------:R-:W3:Y:S01]  /*21210*/  LDL.LU.64 R52, [R1+0xb68] ;  /* 0x000b680001347983 */ /* 0x000ee20000300a00 */
[----:B-1----:R-:W-:-:S03]  /*21220*/  PRMT R56, R56, 0x7632, R56 ;  /* 0x0000763238387816 */ /* 0x002fc60000000038 */
[----:B------:R-:W4:Y:S04]  /*21230*/  LDL.LU.64 R60, [R1+0xb60] ;  /* 0x000b6000013c7983 */ /* 0x000f280000300a00 */
[----:B------:R0:W-:Y:S04]  /*21240*/  @P2 STG.E.U16 desc[UR22][R58.64], R56 ;  /* 0x000000383a002986 */ /* 0x0001e8000c101516 */
[----:B0-----:R-:W3:Y:S01]  /*21250*/  LDL.LU.64 R58, [R1+0xf08] ;  /* 0x000f0800013a7983 */ /* 0x001ee20000300a00 */
[----:B------:R-:W-:Y:S01]  /*21260*/  ISETP.LT.AND P3, PT, R0, UR4, !P0 ;  /* 0x0000000400007c0c */ /* 0x000fe2000c761270 */
[----:B------:R-:W-:Y:S01]  /*21270*/  VIADD R0, R7, 0x7b ;  /* 0x0000007b07007836 */ /* 0x000fe20000000000 */
[----:B------:R-:W-:-:S04]  /*21280*/  ULDC UR4, c[0x0][0x22c] ;  /* 0x00008b0000047ab9 */ /* 0x000fc80000000800 */
[----:B------:R-:W-:-:S07]  /*21290*/  ISETP.LT.AND P4, PT, R0, UR4, !P0 ;  /* 0x0000000400007c0c */ /* 0x000fce000c781270 */
[----:B--2---:R0:W-:Y:S01]  /*212a0*/  @P3 STG.E.U16 desc[UR22][R90.64], R57 ;  /* 0x000000395a003986 */ /* 0x0041e2000c101516 */
[----:B------:R-:W-:Y:S01]  /*212b0*/  VIADD R0, R7, 0x7c ;  /* 0x0000007c07007836 */ /* 0x000fe20000000000 */
[----:B------:R-:W-:Y:S01]  /*212c0*/  ULDC UR4, c[0x0][0x22c] ;  /* 0x00008b0000047ab9 */ /* 0x000fe20000000800 */
[----:B0-----:R-:W-:Y:S01]  /*212d0*/  PRMT R57, R57, 0x7632, R57 ;  /* 0x0000763239397816 */ /* 0x001fe20000000039 */
[----:B------:R-:W2:Y:S04]  /*212e0*/  LDL.LU.64 R90, [R1+0xb48] ;  /* 0x000b4800015a7983 */ /* 0x000ea80000300a00 */
[----:B---3--:R0:W-:Y:S04]  /*212f0*/  @P4 STG.E.U16 desc[UR22][R58.64], R57 ;  /* 0x000000393a004986 */ /* 0x0081e8000c101516 */
[----:B0-----:R-:W3:Y:S04]  /*21300*/  LDL.LU.64 R58, [R1+0xf00] ;  /* 0x000f0000013a7983 */ /* 0x001ee80000300a00 */
[----:B------:R-:W3:Y:S01]  /*21310*/  LDL.LU.64 R56, [R1+0xb70] ;  /* 0x000b700001387983 */ /* 0x000ee20000300a00 */
[----:B------:R-:W-:Y:S01]  /*21320*/  ISETP.LT.AND P5, PT, R0, UR4, !P0 ;  /* 0x0000000400007c0c */ /* 0x000fe2000c7a1270 */
[C---:B------:R-:W-:Y:S01]  /*21330*/  VIADD R6, R7.reuse, 0x7d ;  /* 0x0000007d07067836 */ /* 0x040fe20000000000 */
[----:B------:R-:W-:Y:S01]  /*21340*/  ULDC UR4, c[0x0][0x22c] ;  /* 0x00008b0000047ab9 */ /* 0x000fe20000000800 */
[----:B------:R-:W-:-:S03]  /*21350*/  VIADD R0, R7, 0x7e ;  /* 0x0000007e07007836 */ /* 0x000fc60000000000 */
[----:B------:R-:W-:Y:S01]  /*21360*/  ISETP.LT.AND P6, PT, R6, UR5, !P0 ;  /* 0x0000000506007c0c */ /* 0x000fe2000c7c1270 */
[----:B------:R-:W-:Y:S01]  /*21370*/  ULDC UR5, c[0x0][0x22c] ;  /* 0x00008b0000057ab9 */ /* 0x000fe20000000800 */
[----:B------:R-:W-:Y:S01]  /*21380*/  ISETP.LT.AND P1, PT, R0, UR4, !P0 ;  /* 0x0000000400007c0c */ /* 0x000fe2000c721270 */
[----:B------:R-:W-:Y:S01]  /*21390*/  VIADD R0, R7, 0x7f ;  /* 0x0000007f07007836 */ /* 0x000fe20000000000 */
[----:B------:R-:W-:-:S03]  /*213a0*/  ULDC UR4, c[0x0][0x22c] ;  /* 0x00008b0000047ab9 */ /* 0x000fc60000000800 */
[----:B---3--:R0:W-:Y:S02]  /*213b0*/  @P5 STG.E.U16 desc[UR22][R56.64], R58 ;  /* 0x0000003a38005986 */ /* 0x0081e4000c101516 */
[----:B0-----:R-:W-:Y:S02]  /*213c0*/  PRMT R58, R58, 0x7632, R58 ;  /* 0x000076323a3a7816 */ /* 0x001fe4000000003a */
[----:B------:R-:W3:Y:S04]  /*213d0*/  LDL.LU.64 R56, [R1+0xb38] ;  /* 0x000b380001387983 */ /* 0x000ee80000300a00 */
[----:B------:R0:W-:Y:S04]  /*213e0*/  @P6 STG.E.U16 desc[UR22][R52.64], R58 ;  /* 0x0000003a34006986 */ /* 0x0001e8000c101516 */
[----:B----4-:R1:W-:Y:S04]  /*213f0*/  @P1 STG.E.U16 desc[UR22][R60.64], R59 ;  /* 0x0000003b3c001986 */ /* 0x0103e8000c101516 */
[----:B0-----:R-:W4:Y:S04]  /*21400*/  LDL.LU.64 R52, [R1+0xb28] ;  /* 0x000b280001347983 */ /* 0x001f280000300a00 */
[----:B-1----:R-:W2:Y:S01]  /*21410*/  LDL.LU.64 R60, [R1+0xef8] ;  /* 0x000ef800013c7983 */ /* 0x002ea20000300a00 */
[----:B------:R-:W-:-:S02]  /*21420*/  ISETP.LT.AND P2, PT, R0, UR4, !P0 ;  /* 0x0000000400007c0c */ /* 0x000fc4000c741270 */
[----:B------:R-:W-:Y:S01]  /*21430*/  PRMT R6, R59, 0x7632, R6 ;  /* 0x000076323b067816 */ /* 0x000fe20000000006 */
[----:B------:R-:W-:Y:S01]  /*21440*/  VIADD R0, R7, 0x80 ;  /* 0x0000008007007836 */ /* 0x000fe20000000000 */
[----:B------:R-:W3:Y:S01]  /*21450*/  LDL.LU.64 R58, [R1+0xb50] ;  /* 0x000b5000013a7983 */ /* 0x000ee20000300a00 */
[----:B------:R-:W-:-:S03]  /*21460*/  ULDC UR4, c[0x0][0x22c] ;  /* 0x00008b0000047ab9 */ /* 0x000fc60000000800 */
[----:B------:R-:W-:Y:S01]  /*21470*/  ISETP.LT.AND P3, PT, R0, UR4, !P0 ;  /* 0x0000000400007c0c */ /* 0x000fe2000c761270 */
[----:B------:R-:W-:Y:S01]  /*21480*/  VIADD R0, R7, 0x81 ;  /* 0x0000008107007836 */ /* 0x000fe20000000000 */
[----:B------:R-:W-:-:S03]  /*21490*/  ULDC UR4, c[0x0][0x22c] ;  /* 0x00008b0000047ab9 */ /* 0x000fc60000000800 */
[----:B--2---:R0:W-:Y:S04]  /*214a0*/  @P2 STG.E.U16 desc[UR22][R60.64], R6 ;  /* 0x000000063c002986 */ /* 0x0041e8000c101516 */
[----:B0-----:R-:W3:Y:S01]  /*214b0*/  LDL.LU.64 R60, [R1+0xef0] ;  /* 0x000ef000013c7983 */ /* 0x001ee20000300a00 */
[----:B------:R-:W-:Y:S01]  /*214c0*/  ISETP.LT.AND P4, PT, R0, UR4, !P0 ;  /* 0x0000000400007c0c */ /* 0x000fe2000c781270 */
[----:B------:R-:W-:Y:S01]  /*214d0*/  VIADD R0, R7, 0x82 ;  /* 0x0000008207007836 */ /* 0x000fe20000000000 */
[----:B------:R-:W-:-:S04]  /*214e0*/  ULDC UR4, c[0x0][0x22c] ;  /* 0x00008b0000047ab9 */ /* 0x000fc80000000800 */
[----:B------:R-:W-:Y:S01]  /*214f0*/  ISETP.LT.AND P5, PT, R0, UR4, !P0 ;  /* 0x0000000400007c0c */ /* 0x000fe2000c7a1270 */
[C---:B------:R-:W-:Y:S01]  /*21500*/  VIADD R0, R7.reuse, 0x83 ;  /* 0x0000008307007836 */ /* 0x040fe20000000000 */
[----:B------:R-:W-:Y:S01]  /*21510*/  ULDC UR4, c[0x0][0x22c] ;  /* 0x00008b0000047ab9 */ /* 0x000fe20000000800 */
[----:B---3--:R0:W-:Y:S02]  /*21520*/  @P3 STG.E.U16 desc[UR22][R58.64], R60 ;  /* 0x0000003c3a003986 */ /* 0x0081e4000c101516 */
[----:B0-----:R-:W-:Y:S02]  /*21530*/  PRMT R60, R60, 0x7632, R60 ;  /* 0x000076323c3c7816 */ /* 0x001fe4000000003c */
[----:B------:R-:W2:Y:S04]  /*21540*/  LDL.LU.64 R58, [R1+0xb18] ;  /* 0x000b1800013a7983 */ /* 0x000ea80000300a00 */
[----:B------:R-:W-:Y:S04]  /*21550*/  @P4 STG.E.U16 desc[UR22][R90.64], R60 ;  /* 0x0000003c5a004986 */ /* 0x000fe8000c101516 */
[----:B------:R0:W-:Y:S04]  /*21560*/  @P5 STG.E.U16 desc[UR22][R62.64], R61 ;  /* 0x0000003d3e005986 */ /* 0x0001e8000c101516 */
[----:B0-----:R-:W4:Y:S01]  /*21570*/  LDL.LU.64 R62, [R1+0xee8] ;  /* 0x000ee800013e7983 */ /* 0x001f220000300a00 */
[----:B------:R-:W-:Y:S01]  /*21580*/  ISETP.LT.AND P6, PT, R0, UR4, !P0 ;  /* 0x0000000400007c0c */ /* 0x000fe2000c7c1270 */
[----:B------:R-:W-:Y:S01]  /*21590*/  VIADD R0, R7, 0x84 ;  /* 0x0000008407007836 */ /* 0x000fe20000000000 */
[----:B------:R-:W-:Y:S01]  /*215a0*/  ULDC UR4, c[0x0][0x22c] ;  /* 0x00008b0000047ab9 */ /* 0x000fe20000000800 */
[----:B------:R-:W-:Y:S01]  /*215b0*/  PRMT R61, R61, 0x7632, R61 ;  /* 0x000076323d3d7816 */ /* 0x000fe2000000003d */
[----:B------:R-:W3:Y:S02]  /*215c0*/  LDL.LU.64 R90, [R1+0xb00] ;  /* 0x000b0000015a7983 */ /* 0x000ee40000300a00 */
[----:B------:R-:W-:-:S07]  /*215d0*/  ISETP.LT.AND P1, PT, R0, UR4, !P0 ;  /* 0x0000000400007c0c */ /* 0x000fce000c721270 */
[----:B------:R0:W-:Y:S01]  /*215e0*/  @P6 STG.E.U16 desc[UR22][R56.64], R61 ;  /* 0x0000003d38006986 */ /* 0x0001e2000c101516 */
[C---:B------:R-:W-:Y:S01]  /*215f0*/  VIADD R0, R7.reuse, 0x85 ;  /* 0x0000008507007836 */ /* 0x040fe20000000000 */
[----:B------:R-:W-:Y:S02]  /*21600*/  ULDC UR4, c[0x0][0x22c] ;  /* 0x00008b0000047ab9 */ /* 0x000fe40000000800 */
[----:B0-----:R-:W2:Y:S04]  /*21610*/  LDL.LU.64 R60, [R1+0xb20] ;  /* 0x000b2000013c7983 */ /* 0x001ea80000300a00 */
[----:B------:R-:W3:Y:S04]  /*21620*/  LDL.LU.64 R56, [R1+0xaf8] ;  /* 0x000af80001387983 */ /* 0x000ee80000300a00 */
[----:B----4-:R0:W-:Y:S04]  /*21630*/  @P1 STG.E.U16 desc[UR22][R52.64], R62 ;  /* 0x0000003e34001986 */ /* 0x0101e8000c101516 */
[----:B0-----:R-:W4:Y:S01]  /*21640*/  LDL.LU.64 R52, [R1+0xee0] ;  /* 0x000ee00001347983 */ /* 0x001f220000300a00 */
[----:B------:R-:W-:Y:S01]  /*21650*/  ISETP.LT.AND P2, PT, R0, UR4, !P0 ;  /* 0x0000000400007c0c */ /* 0x000fe2000c741270 */
[----:B------:R-:W-:Y:S01]  /*21660*/  VIADD R0, R7, 0x86 ;  /* 0x0000008607007836 */ /* 0x000fe20000000000 */
[----:B------:R-:W-:-:S04]  /*21670*/  ULDC UR4, c[0x0][0x22c] ;  /* 0x00008b0000047ab9 */ /* 0x000fc80000000800 */
[----:B------:R-:W-:Y:S01]  /*21680*/  ISETP.LT.AND P3, PT, R0, UR4, !P0 ;  /* 0x0000000400007c0c */ /* 0x000fe2000c761270 */
[----:B------:R-:W-:Y:S01]  /*21690*/  VIADD R0, R7, 0x87 ;  /* 0x0000008707007836 */ /* 0x000fe20000000000 */
[----:B------:R-:W-:-:S04]  /*216a0*/  ULDC UR4, c[0x0][0x22c] ;  /* 0x00008b0000047ab9 */ /* 0x000fc80000000800 */
[----:B------:R-:W-:Y:S02]  /*216b0*/  ISETP.LT.AND P4, PT, R0, UR4, !P0 ;  /* 0x0000000400007c0c */ /* 0x000fe4000c781270 */
[----:B------:R-:W-:Y:S02]  /*216c0*/  PRMT R62, R62, 0x7632, R62 ;  /* 0x000076323e3e7816 */ /* 0x000fe4000000003e */
[----:B------:R-:W-:Y:S01]  /*216d0*/  PRMT R6, R63, 0x7632, R6 ;  /* 0x000076323f067816 */ /* 0x000fe20000000006 */
[C---:B------:R-:W-:Y:S01]  /*216e0*/  VIADD R0, R7.reuse, 0x88 ;  /* 0x0000008807007836 */ /* 0x040fe20000000000 */
[----:B------:R-:W-:Y:S01]  /*216f0*/  ULDC UR4, c[0x0][0x22c] ;  /* 0x00008b0000047ab9 */ /* 0x000fe20000000800 */
[----:B--2---:R0:W-:Y:S04]  /*21700*/  @P2 STG.E.U16 desc[UR22][R60.64], R62 ;  /* 0x0000003e3c002986 */ /* 0x0041e8000c101516 */
[----:B------:R1:W-:Y:S04]  /*21710*/  @P3 STG.E.U16 desc[UR22][R58.64], R63 ;  /* 0x0000003f3a003986 */ /* 0x0003e8000c101516 */
[----:B0-----:R-:W2:Y:S04]  /*21720*/  LDL.LU.64 R60, [R1+0xae8] ;  /* 0x000ae800013c7983 */ /* 0x001ea80000300a00 */
[----:B-1----:R-:W3:Y:S04]  /*21730*/  LDL.LU.64 R62, [R1+0xb08] ;  /* 0x000b0800013e7983 */ /* 0x002ee80000300a00 */
[----:B------:R-:W2:Y:S04]  /*21740*/  LDL.LU.64 R58, [R1+0xae0] ;  /* 0x000ae000013a7983 */ /* 0x000ea80000300a00 */
[----:B----4-:R0:W-:Y:S04]  /*21750*/  @P4 STG.E.U16 desc[UR22][R52.64], R6 ;  /* 0x0000000634004986 */ /* 0x0101e8000c101516 */
[----:B0-----:R-:W3:Y:S01]  /*21760*/  LDL.LU.64 R52, [R1+0xed8] ;  /* 0x000ed80001347983 */ /* 0x001ee20000300a00 */
[----:B------:R-:W-:Y:S01]  /*21770*/  ISETP.LT.AND P5, PT, R0, UR4, !P0 ;  /* 0x0000000400007c0c */ /* 0x000fe2000c7a1270 */
[----:B------:R-:W-:Y:S01]  /*21780*/  VIADD R0, R7, 0x89 ;  /* 0x0000008907007836 */ /* 0x000fe20000000000 */
[----:B------:R-:W-:-:S04]  /*21790*/  ULDC UR4, c[0x0][0x22c] ;  /* 0x00008b0000047ab9 */ /* 0x000fc80000000800 */
[----:B------:R-:W-:Y:S01]  /*217a0*/  ISETP.LT.AND P6, PT, R0, UR4, !P0 ;  /* 0x0000000400007c0c */ /* 0x000fe2000c7c1270 */
[----:B------:R-:W-:Y:S01]  /*217b0*/  VIADD R0, R7, 0x8a ;  /* 0x0000008a07007836 */ /* 0x000fe20000000000 */
[----:B------:R-:W-:-:S04]  /*217c0*/  ULDC UR4, c[0x0][0x22c] ;  /* 0x00008b0000047ab9 */ /* 0x000fc80000000800 */
[----:B------:R-:W-:Y:S01]  /*217d0*/  ISETP.LT.AND P1, PT, R0, UR4, !P0 ;  /* 0x0000000400007c0c */ /* 0x000fe2000c721270 */
[----:B------:R-:W-:Y:S01]  /*217e0*/  VIADD R0, R7, 0x8b ;  /* 0x0000008b07007836 */ /* 0x000fe20000000000 */
[----:B------:R-:W-:-:S04]  /*217f0*/  ULDC UR4, c[0x0][0x22c] ;  /* 0x00008b0000047ab9 */ /* 0x000fc80000000800 */
[----:B------:R-:W-:Y:S01]  /*21800*/  ISETP.LT.AND P2, PT, R0, UR4, !P0 ;  /* 0x0000000400007c0c */ /* 0x000fe2000c741270 */
[----:B---3--:R0:W-:Y:S01]  /*21810*/  @P5 STG.E.U16 desc[UR22][R62.64], R52 ;  /* 0x000000343e005986 */ /* 0x0081e2000c101516 */
[----:B------:R-:W-:Y:S01]  /*21820*/  VIADD R0, R7, 0x8c ;  /* 0x0000008c07007836 */ /* 0x000fe20000000000 */
[----:B------:R-:W-:Y:S01]  /*21830*/  ULDC UR4, c[0x0][0x22c] ;  /* 0x00008b0000047ab9 */ /* 0x000fe20000000800 */
[----:B0-----:R-:W-:-:S05]  /*21840*/  PRMT R52, R52, 0x7632, R52 ;  /* 0x0000763234347816 */ /* 0x001fca0000000034 */
[----:B------:R0:W-:Y:S04]  /*21850*/  @P6 STG.E.U16 desc[UR22][R90.64], R52 ;  /* 0x000000345a006986 */ /* 0x0001e8000c101516 */
[----:B------:R1:W-:Y:S04]  /*21860*/  @P1 STG.E.U16 desc[UR22][R56.64], R53 ;  /* 0x0000003538001986 */ /* 0x0003e8000c101516 */
[----:B0-----:R-:W3:Y:S01]  /*21870*/  LDL.LU.64 R90, [R1+0xad0] ;  /* 0x000ad000015a7983 */ /* 0x001ee20000300a00 */
[----:B-1----:R-:W-:-:S03]  /*21880*/  PRMT R53, R53, 0x7632, R53 ;  /* 0x0000763235357816 */ /* 0x002fc60000000035 */
[----:B------:R-:W4:Y:S04]  /*21890*/  LDL.LU.64 R62, [R1+0xac0] ;  /* 0x000ac000013e7983 */ /* 0x000f280000300a00 */
[----:B------:R-:W4:Y:S04]  /*218a0*/  LDL.LU.64 R56, [R1+0xab8] ;  /* 0x000ab80001387983 */ /* 0x000f280000300a00 */
[----:B------:R0:W-:Y:S04]  /*218b0*/  @P2 STG.E.U16 desc[UR22][R54.64], R53 ;  /* 0x0000003536002986 */ /* 0x0001e8000c101516 */
[----:B0-----:R-:W2:Y:S01]  /*218c0*/  LDL.LU.64 R54, [R1+0xed0] ;  /* 0x000ed00001367983 */ /* 0x001ea20000300a00 */
[----:B------:R-:W-:Y:S01]  /*218d0*/  ISETP.LT.AND P3, PT, R0, UR4, !P0 ;  /* 0x0000000400007c0c */ /* 0x000fe2000c761270 */
[----:B------:R-:W-:Y:S01]  /*218e0*/  VIADD R0, R7, 0x8d ;  /* 0x0000008d07007836 */ /* 0x000fe20000000000 */
[----:B------:R-:W-:-:S04]  /*218f0*/  ULDC UR4, c[0x0][0x22c] ;  /* 0x00008b0000047ab9 */ /* 0x000fc80000000800 */
[----:B------:R-:W-:Y:S01]  /*21900*/  ISETP.LT.AND P4, PT, R0, UR4, !P0 ;  /* 0x0000000400007c0c */ /* 0x000fe2000c781270 */
[----:B------:R-:W-:Y:S01]  /*21910*/  VIADD R0, R7, 0x8e ;  /* 0x0000008e07007836 */ /* 0x000fe20000000000 */
[----:B------:R-:W-:-:S04]  /*21920*/  ULDC UR4, c[0x0][0x22c] ;  /* 0x00008b0000047ab9 */ /* 0x000fc80000000800 */
[----:B------:R-:W-:Y:S01]  /*21930*/  ISETP.LT.AND P5, PT, R0, UR4, !P0 ;  /* 0x0000000400007c0c */ /* 0x000fe2000c7a1270 */
[C---:B------:R-:W-:Y:S01]  /*21940*/  VIADD R0, R7.reuse, 0x8f ;  /* 0x0000008f07007836 */ /* 0x040fe20000000000 */
[----:B------:R-:W-:Y:S01]  /*21950*/  ULDC UR4, c[0x0][0x22c] ;  /* 0x00008b0000047ab9 */ /* 0x000fe20000000800 */
[----:B--2---:R0:W-:Y:S02]  /*21960*/  @P3 STG.E.U16 desc[UR22][R60.64], R54 ;  /* 0x000000363c003986 */ /* 0x0041e4000c101516 */
[----:B0-----:R-:W-:Y:S02]  /*21970*/  PRMT R54, R54, 0x7632, R54 ;  /* 0x0000763236367816 */ /* 0x001fe40000000036 */
[----:B------:R-:W2:Y:S04]  /*21980*/  LDL.LU.64 R60, [R1+0xaa8] ;  /* 0x000aa800013c7983 */ /* 0x000ea80000300a00 */
[----:B------:R0:W-:Y:S04]  /*21990*/  @P4 STG.E.U16 desc[UR22][R58.64], R54 ;  /* 0x000000363a004986 */ /* 0x0001e8000c101516 */
[----:B------:R1:W-:Y:S04]  /*219a0*/  @P5 STG.E.U16 desc[UR22][R48.64], R55 ;  /* 0x0000003730005986 */ /* 0x0003e8000c101516 */
[----:B0-----:R-:W2:Y:S04]  /*219b0*/  LDL.LU.64 R58, [R1+0xaa0] ;  /* 0x000aa000013a7983 */ /* 0x001ea80000300a00 */
[----:B-1----:R-:W4:Y:S01]  /*219c0*/  LDL.LU.64 R48, [R1+0xec8] ;  /* 0x000ec80001307983 */ /* 0x002f220000300a00 */
        /* <DEDUP_REMOVED lines=11> */
[----:B---3--:R0:W-:Y:S01]  /*21a80*/  @P6 STG.E.U16 desc[UR22][R90.64], R6 ;  /* 0x000000065a006986 */ /* 0x0081e2000c101516 */
[----:B------:R-:W-:Y:S01]  /*21a90*/  VIADD R0, R7, 0x93 ;  /* 0x0000009307007836 */ /* 0x000fe20000000000 */
[----:B------:R-:W-:Y:S02]  /*21aa0*/  ULDC UR4, c[0x0][0x22c] ;  /* 0x00008b0000047ab9 */ /* 0x000fe40000000800 */
[----:B0-----:R-:W3:Y:S04]  /*21ab0*/  LDL.LU.64 R90, [R1+0xa98] ;  /* 0x000a9800015a7983 */ /* 0x001ee80000300a00 */
[----:B----4-:R0:W-:Y:S02]  /*21ac0*/  @P1 STG.E.U16 desc[UR22][R62.64], R48 ;  /* 0x000000303e001986 */ /* 0x0101e4000c101516 */
[----:B0-----:R-:W-:-:S02]  /*21ad0*/  PRMT R48, R48, 0x7632, R48 ;  /* 0x0000763230307816 */ /* 0x001fc40000000030 */
[----:B------:R-:W4:Y:S04]  /*21ae0*/  LDL.LU.64 R62, [R1+0xa88] ;  /* 0x000a8800013e7983 */ /* 0x000f280000300a00 */
[----:B------:R0:W-:Y:S04]  /*21af0*/  @P2 STG.E.U16 desc[UR22][R56.64], R48 ;  /* 0x0000003038002986 */ /* 0x0001e8000c101516 */
[----:B------:R1:W-:Y:S04]  /*21b00*/  @P3 STG.E.U16 desc[UR22][R50.64], R49 ;  /* 0x0000003132003986 */ /* 0x0003e8000c101516 */
[----:B0-----:R-:W4:Y:S04]  /*21b10*/  LDL.LU.64 R56, [R1+0xa78] ;  /* 0x000a780001387983 */ /* 0x001f280000300a00 */
[----:B-1----:R-:W3:Y:S01]  /*21b20*/  LDL.LU.64 R50, [R1+0xec0] ;  /* 0x000ec00001327983 */ /* 0x002ee20000300a00 */
        /* <DEDUP_REMOVED lines=11> */
[----:B--2---:R0:W-:Y:S01]  /*21be0*/  @P4 STG.E.U16 desc[UR22][R60.64], R49 ;  /* 0x000000313c004986 */ /* 0x0041e2000c101516 */
[----:B------:R-:W-:Y:S01]  /*21bf0*/  VIADD R0, R7, 0x97 ;  /* 0x0000009707007836 */ /* 0x000fe20000000000 */
[----:B------:R-:W-:Y:S02]  /*21c00*/  ULDC UR4, c[0x0][0x22c] ;  /* 0x00008b0000047ab9 */ /* 0x000fe40000000800 */
[----:B0-----:R-:W2:Y:S04]  /*21c10*/  LDL.LU.64 R60, [R1+0xa68] ;  /* 0x000a6800013c7983 */ /* 0x001ea80000300a00 */
[----:B---3--:R0:W-:Y:S02]  /*21c20*/  @P5 STG.E.U16 desc[UR22][R58.64], R50 ;  /* 0x000000323a005986 */ /* 0x0081e4000c101516 */
[----:B0-----:R-:W-:-:S02]  /*21c30*/  PRMT R50, R50, 0x7632, R50 ;  /* 0x0000763232327816 */ /* 0x001fc40000000032 */
[----:B------:R-:W3:Y:S04]  /*21c40*/  LDL.LU.64 R58, [R1+0xa60] ;  /* 0x000a6000013a7983 */ /* 0x000ee80000300a00 */
[----:B------:R0:W-:Y:S04]  /*21c50*/  @P6 STG.E.U16 desc[UR22][R90.64], R50 ;  /* 0x000000325a006986 */ /* 0x0001e8000c101516 */
[----:B------:R1:W-:Y:S04]  /*21c60*/  @P1 STG.E.U16 desc[UR22][R44.64], R51 ;  /* 0x000000332c001986 */ /* 0x0003e8000c101516 */
[----:B0-----:R-:W3:Y:S04]  /*21c70*/  LDL.LU.64 R90, [R1+0xa58] ;  /* 0x000a5800015a7983 */ /* 0x001ee80000300a00 */
[----:B-1----:R-:W2:Y:S01]  /*21c80*/  LDL.LU.64 R44, [R1+0xeb8] ;  /* 0x000eb800012c7983 */ /* 0x002ea20000300a00 */
        /* <DEDUP_REMOVED lines=8> */
[----:B----4-:R-:W-:Y:S01]  /*21d10*/  @P2 STG.E.U16 desc[UR22][R62.64], R6 ;  /* 0x000000063e002986 */ /* 0x010fe2000c101516 */
[----:B------:R-:W-:Y:S01]  /*21d20*/  VIADD R0, R7, 0x9a ;  /* 0x0000009a07007836 */ /* 0x000fe20000000000 */
[----:B------:R-:W-:-:S03]  /*21d30*/  ULDC UR4, c[0x0][0x22c] ;  /* 0x00008b0000047ab9 */ /* 0x000fc60000000800 */
[----:B--2---:R0:W-:Y:S02]  /*21d40*/  @P3 STG.E.U16 desc[UR22][R56.64], R44 ;  /* 0x0000002c38003986 */ /* 0x0041e4000c101516 */
[----:B0-----:R-:W-:-:S05]  /*21d50*/  PRMT R44, R44, 0x7632, R44 ;  /* 0x000076322c2c7816 */ /* 0x001fca000000002c */
[----:B------:R0:W-:Y:S04]  /*21d60*/  @P4 STG.E.U16 desc[UR22][R46.64], R44 ;  /* 0x0000002c2e004986 */ /* 0x0001e8000c101516 */
[----:B0-----:R-:W2:Y:S01]  /*21d70*/  LDL.LU.64 R46, [R1+0xeb0] ;  /* 0x000eb000012e7983 */ /* 0x001ea20000300a00 */
[----:B------:R-:W-:Y:S01]  /*21d80*/  ISETP.LT.AND P5, PT, R0, UR4, !P0 ;  /* 0x0000000400007c0c */ /* 0x000fe2000c7a1270 */
[C---:B------:R-:W-:Y:S01]  /*21d90*/  VIADD R0, R7.reuse, 0x9b ;  /* 0x0000009b07007836 */ /* 0x040fe20000000000 */
[----:B------:R-:W-:Y:S01]  /*21da0*/  ULDC UR4, c[0x0][0x22c] ;  /* 0x00008b0000047ab9 */ /* 0x000fe20000000800 */
[----:B------:R-:W4:Y:S03]  /*21db0*/  LDL.LU.64 R62, [R1+0xa40] ;  /* 0x000a4000013e7983 */ /* 0x000f260000300a00 */
[----:B------:R-:W-:Y:S01]  /*21dc0*/  ISETP.LT.AND P6, PT, R0, UR4, !P0 ;  /* 0x0000000400007c0c */ /* 0x000fe2000c7c1270 */
[C---:B------:R-:W-:Y:S01]  /*21dd0*/  VIADD R0, R7.reuse, 0x9c ;  /* 0x0000009c07007836 */ /* 0x040fe20000000000 */
[----:B------:R-:W-:Y:S01]  /*21de0*/  ULDC UR4, c[0x0][0x22c] ;  /* 0x00008b0000047ab9 */ /* 0x000fe20000000800 */
[----:B------:R-:W4:Y:S03]  /*21df0*/  LDL.LU.64 R56, [R1+0xa38] ;  /* 0x000a380001387983 */ /* 0x000f260000300a00 */
[----:B------:R-:W-:Y:S01]  /*21e00*/  ISETP.LT.AND P1, PT, R0, UR4, !P0 ;  /* 0x0000000400007c0c */ /* 0x000fe2000c721270 */
[----:B------:R-:W-:Y:S01]  /*21e10*/  VIADD R0, R7, 0x9d ;  /* 0x0000009d07007836 */ /* 0x000fe20000000000 */
[----:B------:R-:W-:Y:S01]  /*21e20*/  ULDC UR4, c[0x0][0x22c] ;  /* 0x00008b0000047ab9 */ /* 0x000fe20000000800 */
[----:B------:R0:W-:Y:S03]  /*21e30*/  @P5 STG.E.U16 desc[UR22][R60.64], R45 ;  /* 0x0000002d3c005986 */ /* 0x0001e6000c101516 */
[----:B------:R-:W-:-:S02]  /*21e40*/  ISETP.LT.AND P2, PT, R0, UR4, !P0 ;  /* 0x0000000400007c0c */ /* 0x000fc4000c741270 */
[----:B0-----:R-:W-:Y:S01]  /*21e50*/  PRMT R45, R45, 0x7632, R45 ;  /* 0x000076322d2d7816 */ /* 0x001fe2000000002d */
[----:B------:R-:W-:Y:S01]  /*21e60*/  VIADD R0, R7, 0x9e ;  /* 0x0000009e07007836 */ /* 0x000fe20000000000 */
[----:B------:R-:W-:-:S03]  /*21e70*/  ULDC UR4, c[0x0][0x22c] ;  /* 0x00008b0000047ab9 */ /* 0x000fc60000000800 */
[----:B---3--:R0:W-:Y:S04]  /*21e80*/  @P6 STG.E.U16 desc[UR22][R58.64], R45 ;  /* 0x0000002d3a006986 */ /* 0x0081e8000c101516 */
[----:B0-----:R-:W3:Y:S04]  /*21e90*/  LDL.LU.64 R44, [R1+0xa48] ;  /* 0x000a4800012c7983 */ /* 0x001ee80000300a00 */
[----:B------:R-:W4:Y:S04]  /*21ea0*/  LDL.LU.64 R60, [R1+0xa28] ;  /* 0x000a2800013c7983 */ /* 0x000f280000300a00 */
[----:B--2---:R0:W-:Y:S02]  /*21eb0*/  @P1 STG.E.U16 desc[UR22][R90.64], R46 ;  /* 0x0000002e5a001986 */ /* 0x0041e4000c101516 */
[----:B0-----:R-:W-:-:S05]  /*21ec0*/  PRMT R46, R46, 0x7632, R46 ;  /* 0x000076322e2e7816 */ /* 0x001fca000000002e */
[----:B------:R0:W-:Y:S04]  /*21ed0*/  @P2 STG.E.U16 desc[UR22][R40.64], R46 ;  /* 0x0000002e28002986 */ /* 0x0001e8000c101516 */
[----:B0-----:R-:W2:Y:S01]  /*21ee0*/  LDL.LU.64 R40, [R1+0xea8] ;  /* 0x000ea80001287983 */ /* 0x001ea20000300a00 */
[----:B------:R-:W-:Y:S01]  /*21ef0*/  ISETP.LT.AND P3, PT, R0, UR4, !P0 ;  /* 0x0000000400007c0c */ /* 0x000fe2000c761270 */
[----:B------:R-:W-:Y:S01]  /*21f00*/  VIADD R0, R7, 0x9f ;  /* 0x0000009f07007836 */ /* 0x000fe20000000000 */
[----:B------:R-:W-:Y:S01]  /*21f10*/  ULDC UR4, c[0x0][0x22c] ;  /* 0x00008b0000047ab9 */ /* 0x000fe20000000800 */
[----:B------:R-:W-:Y:S01]  /*21f20*/  PRMT R6, R47, 0x7632, R6 ;  /* 0x000076322f067816 */ /* 0x000fe20000000006 */
[----:B------:R-:W2:Y:S02]  /*21f30*/  LDL.LU.64 R58, [R1+0xa20] ;  /* 0x000a2000013a7983 */ /* 0x000ea40000300a00 */
[----:B------:R-:W-:Y:S01]  /*21f40*/  ISETP.LT.AND P4, PT, R0, UR4, !P0 ;  /* 0x0000000400007c0c */ /* 0x000fe2000c781270 */
[C---:B------:R-:W-:Y:S01]  /*21f50*/  VIADD R0, R7.reuse, 0xa0 ;  /* 0x000000a007007836 */ /* 0x040fe20000000000 */
[----:B------:R-:W-:Y:S01]  /*21f60*/  ULDC UR4, c[0x0][0x22c] ;  /* 0x00008b0000047ab9 */ /* 0x000fe20000000800 */
[----:B------:R-:W2:Y:S03]  /*21f70*/  LDL.LU.64 R90, [R1+0xa18] ;  /* 0x000a1800015a7983 */ /* 0x000ea60000300a00 */
[----:B------:R-:W-:Y:S01]  /*21f80*/  ISETP.LT.AND P5, PT, R0, UR4, !P0 ;  /* 0x0000000400007c0c */ /* 0x000fe2000c7a1270 */
[----:B------:R-:W-:Y:S01]  /*21f90*/  VIADD R0, R7, 0xa1 ;  /* 0x000000a107007836 */ /* 0x000fe20000000000 */
[----:B------:R-:W-:-:S04]  /*21fa0*/  ULDC UR4, c[0x0][0x22c] ;  /* 0x00008b0000047ab9 */ /* 0x000fc80000000800 */
[----:B------:R-:W-:Y:S01]  /*21fb0*/  ISETP.LT.AND P6, PT, R0, UR4, !P0 ;  /* 0x0000000400007c0c */ /* 0x000fe2000c7c1270 */
[----:B---3--:R0:W-:Y:S01]  /*21fc0*/  @P3 STG.E.U16 desc[UR22][R44.64], R47 ;  /* 0x0000002f2c003986 */ /* 0x0081e2000c101516 */
[----:B------:R-:W-:Y:S01]  /*21fd0*/  VIADD R0, R7, 0xa2 ;  /* 0x000000a207007836 */ /* 0x000fe20000000000 */
[----:B------:R-:W-:Y:S02]  /*21fe0*/  ULDC UR4, c[0x0][0x22c] ;  /* 0x00008b0000047ab9 */ /* 0x000fe40000000800 */
[----:B----4-:R-:W-:Y:S04]  /*21ff0*/  @P4 STG.E.U16 desc[UR22][R62.64], R6 ;  /* 0x000000063e004986 */ /* 0x010fe8000c101516 */
[----:B0-----:R-:W3:Y:S04]  /*22000*/  LDL.LU.64 R44, [R1+0xa08] ;  /* 0x000a0800012c7983 */ /* 0x001ee80000300a00 */
        /* <DEDUP_REMOVED lines=18> */
[----:B------:R-:W4:Y:S01]  /*22130*/  LDL.LU.64 R60, [R1+0x9e8] ;  /* 0x0009e800013c7983 */ /* 0x000f220000300a00 */
[----:B------:R-:W-:Y:S01]  /*22140*/  VIADD R0, R7, 0xa6 ;  /* 0x000000a607007836 */ /* 0x000fe20000000000 */
[----:B------:R-:W-:Y:S02]  /*22150*/  ULDC UR4, c[0x0][0x22c] ;  /* 0x00008b0000047ab9 */ /* 0x000fe40000000800 */
[----:B------:R-:W-:Y:S04]  /*22160*/  @P2 STG.E.U16 desc[UR22][R58.64], R41 ;  /* 0x000000293a002986 */ /* 0x000fe8000c101516 */
        /* <DEDUP_REMOVED lines=1356> */
[----:B------:R-:W-:-:S04]  /*27630*/  ULDC UR4, c[0x0][0x22c] ;  /* 0x00008b0000047ab9 */ /* 0x000fc80000000800 */
[----:B------:R-:W-:Y:S01]  /*27640*/  ISETP.LT.AND P6, PT, R0, UR4, !P0 ;  /* 0x0000000400007c0c */ /* 0x000fe2000c7c1270 */
[----:B------:R0:W-:Y:S01]  /*27650*/  @P3 STG.E.U16 desc[UR22][R60.64], R201 ;  /* 0x000000c93c003986 */ /* 0x0001e2000c101516 */
[----:B------:R-:W-:Y:S01]  /*27660*/  VIADD R0, R7, 0x19e ;  /* 0x0000019e07007836 */ /* 0x000fe20000000000 */
[----:B------:R-:W-:Y:S01]  /*27670*/  ULDC UR4, c[0x0][0x22c] ;  /* 0x00008b0000047ab9 */ /* 0x000fe20000000800 */
[----:B0-----:R-:W-:Y:S01]  /*27680*/  PRMT R201, R201, 0x7632, R201 ;  /* 0x00007632c9c97816 */ /* 0x001fe200000000c9 */
[----:B------:R-:W4:Y:S04]  /*27690*/  LDL.LU.64 R60, [R1+0x210] ;  /* 0x00021000013c7983 */ /* 0x000f280000300a00 */
[----:B------:R-:W-:Y:S01]  /*276a0*/  @P4 STG.E.U16 desc[UR22][R58.64], R201 ;  /* 0x000000c93a004986 */ /* 0x000fe2000c101516 */
[----:B--2---:R-:W-:-:S03]  /*276b0*/  PRMT R6, R202, 0x7632, R6 ;  /* 0x00007632ca067816 */ /* 0x004fc60000000006 */
[----:B------:R-:W-:Y:S04]  /*276c0*/  @P5 STG.E.U16 desc[UR22][R90.64], R202 ;  /* 0x000000ca5a005986 */ /* 0x000fe8000c101516 */
        /* <DEDUP_REMOVED lines=19> */
[----:B0-----:R-:W3:Y:S01]  /*27800*/  LDL.LU.64 R44, [R1+0x1f0] ;  /* 0x0001f000012c7983 */ /* 0x001ee20000300a00 */
        /* <DEDUP_REMOVED lines=8> */
[----:B------:R-:W4:Y:S02]  /*27890*/  LDL.LU.64 R62, [R1+0x1e8] ;  /* 0x0001e800013e7983 */ /* 0x000f240000300a00 */
        /* <DEDUP_REMOVED lines=10> */
[----:B------:R-:W-:Y:S02]  /*27940*/  ULDC UR4, c[0x0][0x22c] ;  /* 0x00008b0000047ab9 */ /* 0x000fe40000000800 */
[----:B------:R-:W-:Y:S04]  /*27950*/  @P6 STG.E.U16 desc[UR22][R58.64], R8 ;  /* 0x000000083a006986 */ /* 0x000fe8000c101516 */
[----:B0-----:R-:W4:Y:S01]  /*27960*/  LDL.LU.64 R60, [R1+0x1d0] ;  /* 0x0001d000013c7983 */ /* 0x001f220000300a00 */
        /* <DEDUP_REMOVED lines=215> */
[----:B------:R-:W-:Y:S01]  /*286e0*/  @P3 STG.E.U16 desc[UR22][R60.64], R225 ;  /* 0x000000e13c003986 */ /* 0x000fe2000c101516 */
[----:B------:R-:W-:Y:S01]  /*286f0*/  VIADD R0, R7, 0x1ce ;  /* 0x000001ce07007836 */ /* 0x000fe20000000000 */
[----:B------:R-:W-:Y:S02]  /*28700*/  ULDC UR4, c[0x0][0x22c] ;  /* 0x00008b0000047ab9 */ /* 0x000fe40000000800 */
[----:B------:R-:W-:Y:S01]  /*28710*/  @P4 STG.E.U16 desc[UR22][R58.64], R8 ;  /* 0x000000083a004986 */ /* 0x000fe2000c101516 */
[----:B--2---:R-:W-:-:S03]  /*28720*/  PRMT R6, R226, 0x7632, R6 ;  /* 0x00007632e2067816 */ /* 0x004fc60000000006 */
[----:B------:R0:W-:Y:S04]  /*28730*/  @P5 STG.E.U16 desc[UR22][R90.64], R226 ;  /* 0x000000e25a005986 */ /* 0x0001e8000c101516 */
[----:B------:R1:W-:Y:S04]  /*28740*/  @P6 STG.E.U16 desc[UR22][R228.64], R6 ;  /* 0x00000006e4006986 */ /* 0x0003e8000c101516 */
[----:B0-----:R-:W2:Y:S04]  /*28750*/  LDL.LU.64 R90, [R1+0x90] ;  /* 0x00009000015a7983 */ /* 0x001ea80000300a00 */
[----:B-1----:R-:W2:Y:S01]  /*28760*/  LDL.LU.64 R228, [R1+0xc48] ;  /* 0x000c480001e47983 */ /* 0x002ea20000300a00 */
        /* <DEDUP_REMOVED lines=28> */
[----:B------:R-:W-:Y:S01]  /*28930*/  VIADD R0, R7, 0x1d4 ;  /* 0x000001d407007836 */ /* 0x000fe20000000000 */
[----:B------:R-:W-:-:S04]  /*28940*/  ULDC UR4, c[0x0][0x22c] ;  /* 0x00008b0000047ab9 */ /* 0x000fc80000000800 */
[----:B------:R-:W-:Y:S01]  /*28950*/  ISETP.LT.AND P1, PT, R0, UR4, !P0 ;  /* 0x0000000400007c0c */ /* 0x000fe2000c721270 */
[----:B------:R-:W-:Y:S01]  /*28960*/  VIADD R0, R7, 0x1d5 ;  /* 0x000001d507007836 */ /* 0x000fe20000000000 */
[----:B------:R-:W-:-:S04]  /*28970*/  ULDC UR4, c[0x0][0x22c] ;  /* 0x00008b0000047ab9 */ /* 0x000fc80000000800 */
[----:B------:R-:W-:Y:S01]  /*28980*/  ISETP.LT.AND P2, PT, R0, UR4, !P0 ;  /* 0x0000000400007c0c */ /* 0x000fe2000c741270 */
[----:B------:R0:W-:Y:S01]  /*28990*/  @P5 STG.E.U16 desc[UR22][R90.64], R229 ;  /* 0x000000e55a005986 */ /* 0x0001e2000c101516 */
[----:B------:R-:W-:Y:S01]  /*289a0*/  VIADD R0, R7, 0x1d6 ;  /* 0x000001d607007836 */ /* 0x000fe20000000000 */
[----:B------:R-:W-:Y:S02]  /*289b0*/  ULDC UR4, c[0x0][0x22c] ;  /* 0x00008b0000047ab9 */ /* 0x000fe40000000800 */
[----:B------:R1:W-:Y:S04]  /*289c0*/  @P6 STG.E.U16 desc[UR22][R60.64], R8 ;  /* 0x000000083c006986 */ /* 0x0003e8000c101516 */
[----:B0-----:R-:W4:Y:S04]  /*289d0*/  LDL.LU.64 R90, [R1+0x60] ;  /* 0x00006000015a7983 */ /* 0x001f280000300a00 */
[----:B------:R-:W4:Y:S04]  /*289e0*/  LDL.LU.64 R62, [R1+0x50] ;  /* 0x00005000013e7983 */ /* 0x000f280000300a00 */
[----:B-1----:R-:W4:Y:S01]  /*289f0*/  LDL.LU.64 R60, [R1+0x48] ;  /* 0x00004800013c7983 */ /* 0x002f220000300a00 */
        /* <DEDUP_REMOVED lines=10> */
[----:B------:R-:W-:Y:S01]  /*28aa0*/  VIADD R0, R7, 0x1d8 ;  /* 0x000001d807007836 */ /* 0x000fe20000000000 */
[----:B------:R-:W-:-:S04]  /*28ab0*/  ULDC UR4, c[0x0][0x22c] ;  /* 0x00008b0000047ab9 */ /* 0x000fc80000000800 */
[----:B------:R-:W-:Y:S01]  /*28ac0*/  ISETP.LT.AND P5, PT, R0, UR4, !P0 ;  /* 0x0000000400007c0c */ /* 0x000fe2000c7a1270 */
[----:B------:R-:W-:Y:S01]  /*28ad0*/  VIADD R0, R7, 0x1d9 ;  /* 0x000001d907007836 */ /* 0x000fe20000000000 */
[----:B------:R-:W-:-:S04]  /*28ae0*/  ULDC UR4, c[0x0][0x22c] ;  /* 0x00008b0000047ab9 */ /* 0x000fc80000000800 */
[----:B------:R-:W-:Y:S01]  /*28af0*/  ISETP.LT.AND P6, PT, R0, UR4, !P0 ;  /* 0x0000000400007c0c */ /* 0x000fe2000c7c1270 */
[----:B---3--:R-:W-:Y:S01]  /*28b00*/  @P3 STG.E.U16 desc[UR22][R44.64], R231 ;  /* 0x000000e72c003986 */ /* 0x008fe2000c101516 */
[----:B------:R-:W-:Y:S01]  /*28b10*/  VIADD R0, R7, 0x1da ;  /* 0x000001da07007836 */ /* 0x000fe20000000000 */
[----:B------:R-:W-:Y:S02]  /*28b20*/  ULDC UR4, c[0x0][0x22c] ;  /* 0x00008b0000047ab9 */ /* 0x000fe40000000800 */
[----:B----4-:R0:W-:Y:S04]  /*28b30*/  @P4 STG.E.U16 desc[UR22][R56.64], R8 ;  /* 0x0000000838004986 */ /* 0x0101e8000c101516 */
[----:B0-----:R-:W3:Y:S01]  /*28b40*/  LDL.LU.64 R56, [R1+0x30] ;  /* 0x0000300001387983 */ /* 0x001ee20000300a00 */
[----:B--2---:R-:W-:-:S03]  /*28b50*/  PRMT R6, R232, 0x7632, R6 ;  /* 0x00007632e8067816 */ /* 0x004fc60000000006 */
        /* <DEDUP_REMOVED lines=13> */
[----:B------:R-:W-:Y:S02]  /*28c30*/  ISETP.LT.AND P4, PT, R0, UR4, !P0 ;  /* 0x0000000400007c0c */ /* 0x000fe4000c781270 */
[----:B------:R-:W-:Y:S01]  /*28c40*/  PRMT R8, R233, 0x7632, R8 ;  /* 0x00007632e9087816 */ /* 0x000fe20000000008 */
[----:B------:R-:W-:Y:S01]  /*28c50*/  @P1 STG.E.U16 desc[UR22][R62.64], R233 ;  /* 0x000000e93e001986 */ /* 0x000fe2000c101516 */
[----:B------:R-:W-:Y:S01]  /*28c60*/  VIADD R0, R7, 0x1de ;  /* 0x000001de07007836 */ /* 0x000fe20000000000 */
[----:B------:R-:W-:Y:S02]  /*28c70*/  ULDC UR4, c[0x0][0x22c] ;  /* 0x00008b0000047ab9 */ /* 0x000fe40000000800 */
[----:B------:R-:W-:Y:S01]  /*28c80*/  @P2 STG.E.U16 desc[UR22][R60.64], R8 ;  /* 0x000000083c002986 */ /* 0x000fe2000c101516 */
[----:B----4-:R-:W-:-:S03]  /*28c90*/  PRMT R6, R234, 0x7632, R6 ;  /* 0x00007632ea067816 */ /* 0x010fc60000000006 */
[----:B------:R-:W-:Y:S04]  /*28ca0*/  @P3 STG.E.U16 desc[UR22][R58.64], R234 ;  /* 0x000000ea3a003986 */ /* 0x000fe8000c101516 */
[----:B------:R0:W-:Y:S04]  /*28cb0*/  @P4 STG.E.U16 desc[UR22][R236.64], R6 ;  /* 0x00000006ec004986 */ /* 0x0001e8000c101516 */
[----:B0-----:R-:W4:Y:S01]  /*28cc0*/  LDL.LU.64 R236, [R1+0xc28] ;  /* 0x000c280001ec7983 */ /* 0x001f220000300a00 */
        /* <DEDUP_REMOVED lines=11> */
[----:B---3--:R-:W-:Y:S01]  /*28d80*/  @P5 STG.E.U16 desc[UR22][R56.64], R235 ;  /* 0x000000eb38005986 */ /* 0x008fe2000c101516 */
[C---:B------:R-:W-:Y:S01]  /*28d90*/  VIADD R0, R7.reuse, 0x1e2 ;  /* 0x000001e207007836 */ /* 0x040fe20000000000 */
[----:B------:R-:W-:Y:S02]  /*28da0*/  ULDC UR4, c[0x0][0x22c] ;  /* 0x00008b0000047ab9 */ /* 0x000fe40000000800 */
[----:B--2---:R-:W-:Y:S02]  /*28db0*/  @P6 STG.E.U16 desc[UR22][R90.64], R8 ;  /* 0x000000085a006986 */ /* 0x004fe4000c101516 */
[----:B------:R-:W-:Y:S01]  /*28dc0*/  ISETP.LT.AND P3, PT, R0, UR4, !P0 ;  /* 0x0000000400007c0c */ /* 0x000fe2000c761270 */
[----:B------:R-:W-:Y:S01]  /*28dd0*/  VIADD R0, R7, 0x1e3 ;  /* 0x000001e307007836 */ /* 0x000fe20000000000 */
[----:B------:R-:W-:Y:S01]  /*28de0*/  ULDC UR4, c[0x0][0x22c] ;  /* 0x00008b0000047ab9 */ /* 0x000fe20000000800 */
[----:B----4-:R-:W-:Y:S01]  /*28df0*/  PRMT R6, R236, 0x7632, R6 ;  /* 0x00007632ec067816 */ /* 0x010fe20000000006 */
[----:B------:R0:W-:Y:S04]  /*28e00*/  @P1 STG.E.U16 desc[UR22][R244.64], R236 ;  /* 0x000000ecf4001986 */ /* 0x0001e8000c101516 */
[----:B------:R1:W-:Y:S04]  /*28e10*/  @P2 STG.E.U16 desc[UR22][R238.64], R6 ;  /* 0x00000006ee002986 */ /* 0x0003e8000c101516 */
[----:B0-----:R-:W2:Y:S04]  /*28e20*/  LDL.LU.64 R244, [R1+0xc20] ;  /* 0x000c200001f47983 */ /* 0x001ea80000300a00 */
[----:B-1----:R-:W3:Y:S01]  /*28e30*/  LDL.LU.64 R238, [R1+0xc18] ;  /* 0x000c180001ee7983 */ /* 0x002ee20000300a00 */
[----:B------:R-:W-:-:S02]  /*28e40*/  ISETP.LT.AND P4, PT, R0, UR4, !P0 ;  /* 0x0000000400007c0c */ /* 0x000fc4000c781270 */
[----:B------:R-:W-:Y:S01]  /*28e50*/  PRMT R8, R237, 0x7632, R8 ;  /* 0x00007632ed087816 */ /* 0x000fe20000000008 */
[----:B------:R0:W-:Y:S01]  /*28e60*/  @P3 STG.E.U16 desc[UR22][R246.64], R237 ;  /* 0x000000edf6003986 */ /* 0x0001e2000c101516 */
[----:B------:R-:W-:Y:S01]  /*28e70*/  VIADD R0, R7, 0x1e4 ;  /* 0x000001e407007836 */ /* 0x000fe20000000000 */
[----:B------:R-:W-:-:S08]  /*28e80*/  ULDC UR4, c[0x0][0x22c] ;  /* 0x00008b0000047ab9 */ /* 0x000fd00000000800 */
[----:B------:R1:W-:Y:S04]  /*28e90*/  @P4 STG.E.U16 desc[UR22][R240.64], R8 ;  /* 0x00000008f0004986 */ /* 0x0003e8000c101516 */
[----:B0-----:R-:W4:Y:S04]  /*28ea0*/  LDL.LU.64 R246, [R1+0xc10] ;  /* 0x000c100001f67983 */ /* 0x001f280000300a00 */
[----:B-1----:R-:W2:Y:S01]  /*28eb0*/  LDL.LU.64 R240, [R1+0xc08] ;  /* 0x000c080001f07983 */ /* 0x002ea20000300a00 */
        /* <DEDUP_REMOVED lines=15> */
[----:B---3--:R0:W-:Y:S04]  /*28fb0*/  @P5 STG.E.U16 desc[UR22][R242.64], R238 ;  /* 0x000000eef2005986 */ /* 0x0081e8000c101516 */
[----:B0-----:R-:W3:Y:S04]  /*28fc0*/  LDL.LU.64 R242, [R1+0xc00] ;  /* 0x000c000001f27983 */ /* 0x001ee80000300a00 */
[----:B------:R-:W3:Y:S01]  /*28fd0*/  LDL.LU R252, [R1+0xbfc] ;  /* 0x000bfc0001fc7983 */ /* 0x000ee20000300800 */
[----:B------:R-:W-:Y:S01]  /*28fe0*/  ISETP.LT.AND P4, PT, R0, UR4, !P0 ;  /* 0x0000000400007c0c */ /* 0x000fe2000c781270 */
[----:B------:R-:W-:Y:S01]  /*28ff0*/  VIADD R0, R7, 0x1ea ;  /* 0x000001ea07007836 */ /* 0x000fe20000000000 */
[----:B------:R-:W-:Y:S01]  /*29000*/  ULDC UR4, c[0x0][0x22c] ;  /* 0x00008b0000047ab9 */ /* 0x000fe20000000800 */
[----:B------:R-:W-:-:S03]  /*29010*/  PRMT R125, R238, 0x7632, R125 ;  /* 0x00007632ee7d7816 */ /* 0x000fc6000000007d */
[----:B------:R-:W-:Y:S01]  /*29020*/  ISETP.LT.AND P5, PT, R0, UR4, !P0 ;  /* 0x0000000400007c0c */ /* 0x000fe2000c7a1270 */
[C---:B------:R-:W-:Y:S01]  /*29030*/  VIADD R0, R7.reuse, 0x1eb ;  /* 0x000001eb07007836 */ /* 0x040fe20000000000 */
[----:B------:R-:W-:Y:S01]  /*29040*/  ULDC UR4, c[0x0][0x22c] ;  /* 0x00008b0000047ab9 */ /* 0x000fe20000000800 */
[----:B------:R-:W-:Y:S03]  /*29050*/  @P6 STG.E.U16 desc[UR22][R250.64], R125 ;  /* 0x0000007dfa006986 */ /* 0x000fe6000c101516 */
[----:B------:R-:W-:Y:S01]  /*29060*/  ISETP.LT.AND P6, PT, R0, UR4, !P0 ;  /* 0x0000000400007c0c */ /* 0x000fe2000c7c1270 */
[----:B------:R-:W-:Y:S01]  /*29070*/  VIADD R0, R7, 0x1ec ;  /* 0x000001ec07007836 */ /* 0x000fe20000000000 */
[----:B------:R-:W-:Y:S01]  /*29080*/  ULDC UR4, c[0x0][0x22c] ;  /* 0x00008b0000047ab9 */ /* 0x000fe20000000800 */
[----:B------:R-:W-:Y:S01]  /*29090*/  @P1 STG.E.U16 desc[UR22][R64.64], R239 ;  /* 0x000000ef40001986 */ /* 0x000fe2000c101516 */
[----:B------:R-:W-:-:S02]  /*290a0*/  PRMT R33, R239, 0x7632, R33 ;  /* 0x00007632ef217816 */ /* 0x000fc40000000021 */
[----:B------:R-:W-:Y:S01]  /*290b0*/  ISETP.LT.AND P1, PT, R0, UR4, !P0 ;  /* 0x0000000400007c0c */ /* 0x000fe2000c721270 */
[C---:B------:R-:W-:Y:S01]  /*290c0*/  VIADD R0, R7.reuse, 0x1ed ;  /* 0x000001ed07007836 */ /* 0x040fe20000000000 */
[----:B------:R-:W-:Y:S01]  /*290d0*/  ULDC UR4, c[0x0][0x22c] ;  /* 0x00008b0000047ab9 */ /* 0x000fe20000000800 */
[----:B------:R-:W-:Y:S03]  /*290e0*/  @P2 STG.E.U16 desc[UR22][R66.64], R33 ;  /* 0x0000002142002986 */ /* 0x000fe6000c101516 */
[----:B------:R-:W-:Y:S01]  /*290f0*/  ISETP.LT.AND P2, PT, R0, UR4, !P0 ;  /* 0x0000000400007c0c */ /* 0x000fe2000c741270 */
[----:B------:R-:W-:Y:S01]  /*29100*/  VIADD R0, R7, 0x1ee ;  /* 0x000001ee07007836 */ /* 0x000fe20000000000 */
[----:B------:R-:W-:Y:S01]  /*29110*/  ULDC UR4, c[0x0][0x22c] ;  /* 0x00008b0000047ab9 */ /* 0x000fe20000000800 */
[----:B--2---:R-:W-:Y:S01]  /*29120*/  @P3 STG.E.U16 desc[UR22][R68.64], R240 ;  /* 0x000000f044003986 */ /* 0x004fe2000c101516 */
        /* <DEDUP_REMOVED lines=17> */
[----:B------:R-:W-:Y:S02]  /*29240*/  PRMT R43, R244, 0x7632, R43 ;  /* 0x00007632f42b7816 */ /* 0x000fe4000000002b */
[----:B------:R-:W-:-:S02]  /*29250*/  PRMT R46, R245, 0x7632, R46 ;  /* 0x00007632f52e7816 */ /* 0x000fc4000000002e */
[----:B----4-:R-:W-:Y:S02]  /*29260*/  PRMT R48, R246, 0x7632, R48 ;  /* 0x00007632f6307816 */ /* 0x010fe40000000030 */
[----:B------:R-:W-:Y:S01]  /*29270*/  PRMT R50, R247, 0x7632, R50 ;  /* 0x00007632f7327816 */ /* 0x000fe20000000032 */
[----:B---3--:R-:W-:Y:S01]  /*29280*/  @P1 STG.E.U16 desc[UR22][R76.64], R242 ;  /* 0x000000f24c001986 */ /* 0x008fe2000c101516 */
[----:B------:R-:W-:Y:S02]  /*29290*/  PRMT R39, R242, 0x7632, R39 ;  /* 0x00007632f2277816 */ /* 0x000fe40000000027 */
        /* <DEDUP_REMOVED lines=22> */
[----:B------:R-:W0:Y:S01]  /*29400*/  LDS.128 R8, [R252] ;  /* 0x00000000fc087984 */ /* 0x000e220000000c00 */
[----:B------:R-:W-:Y:S01]  /*29410*/  VIADD R0, R7, 0x1f8 ;  /* 0x000001f807007836 */ /* 0x000fe20000000000 */
[----:B------:R-:W-:-:S02]  /*29420*/  ULDC UR4, c[0x0][0x22c] ;  /* 0x00008b0000047ab9 */ /* 0x000fc40000000800 */
[----:B------:R1:W-:Y:S02]  /*29430*/  @P1 STG.E.U16 desc[UR22][R88.64], R245 ;  /* 0x000000f558001986 */ /* 0x0003e4000c101516 */
[----:B------:R-:W-:Y:S01]  /*29440*/  ISETP.LT.AND P1, PT, R0, UR4, !P0 ;  /* 0x0000000400007c0c */ /* 0x000fe2000c721270 */
[C---:B------:R-:W-:Y:S01]  /*29450*/  VIADD R0, R7.reuse, 0x1f9 ;  /* 0x000001f907007836 */ /* 0x040fe20000000000 */
[----:B------:R-:W-:Y:S01]  /*29460*/  ULDC UR4, c[0x0][0x22c] ;  /* 0x00008b0000047ab9 */ /* 0x000fe20000000800 */
[----:B------:R1:W-:Y:S03]  /*29470*/  @P2 STG.E.U16 desc[UR22][R92.64], R46 ;  /* 0x0000002e5c002986 */ /* 0x0003e6000c101516 */
        /* <DEDUP_REMOVED lines=13> */
[----:B------:R-:W-:Y:S01]  /*29550*/  VIADD R0, R7, 0x1fd ;  /* 0x000001fd07007836 */ /* 0x000fe20000000000 */
[----:B------:R-:W-:Y:S01]  /*29560*/  ULDC UR4, c[0x0][0x22c] ;  /* 0x00008b0000047ab9 */ /* 0x000fe20000000800 */
[----:B------:R1:W-:Y:S03]  /*29570*/  @P6 STG.E.U16 desc[UR22][R100.64], R50 ;  /* 0x0000003264006986 */ /* 0x0003e6000c101516 */
[----:B------:R-:W-:-:S02]  /*29580*/  ISETP.LT.AND P6, PT, R0, UR4, !P0 ;  /* 0x0000000400007c0c */ /* 0x000fc4000c7c1270 */
[----:B0-----:R-:W-:Y:S02]  /*29590*/  PRMT R52, R8, 0x7632, R52 ;  /* 0x0000763208347816 */ /* 0x001fe40000000034 */
[----:B------:R-:W-:Y:S01]  /*295a0*/  PRMT R54, R9, 0x7632, R54 ;  /* 0x0000763209367816 */ /* 0x000fe20000000036 */
[----:B------:R1:W-:Y:S01]  /*295b0*/  @P1 STG.E.U16 desc[UR22][R102.64], R8 ;  /* 0x0000000866001986 */ /* 0x0003e2000c101516 */
[----:B------:R-:W-:Y:S01]  /*295c0*/  PRMT R124, R10, 0x7632, R124 ;  /* 0x000076320a7c7816 */ /* 0x000fe2000000007c */
[C---:B------:R-:W-:Y:S01]  /*295d0*/  VIADD R0, R7.reuse, 0x1ff ;  /* 0x000001ff07007836 */ /* 0x040fe20000000000 */
[----:B------:R-:W-:Y:S01]  /*295e0*/  ULDC UR4, c[0x0][0x22c] ;  /* 0x00008b0000047ab9 */ /* 0x000fe20000000800 */
[----:B------:R1:W-:Y:S04]  /*295f0*/  @P2 STG.E.U16 desc[UR22][R104.64], R52 ;  /* 0x0000003468002986 */ /* 0x0003e8000c101516 */
[----:B------:R1:W-:Y:S04]  /*29600*/  @P3 STG.E.U16 desc[UR22][R106.64], R9 ;  /* 0x000000096a003986 */ /* 0x0003e8000c101516 */
[----:B------:R1:W-:Y:S04]  /*29610*/  @P4 STG.E.U16 desc[UR22][R108.64], R54 ;  /* 0x000000366c004986 */ /* 0x0003e8000c101516 */
[----:B------:R1:W-:Y:S04]  /*29620*/  @P5 STG.E.U16 desc[UR22][R110.64], R10 ;  /* 0x0000000a6e005986 */ /* 0x0003e8000c101516 */
[----:B------:R1:W-:Y:S01]  /*29630*/  @P6 STG.E.U16 desc[UR22][R248.64], R124 ;  /* 0x0000007cf8006986 */ /* 0x0003e2000c101516 */
[----:B------:R-:W-:Y:S01]  /*29640*/  VIADD R7, R7, 0x1fe ;  /* 0x000001fe07077836 */ /* 0x000fe20000000000 */
[----:B------:R-:W-:-:S04]  /*29650*/  ISETP.LT.AND P1, PT, R0, UR5, !P0 ;  /* 0x0000000500007c0c */ /* 0x000fc8000c721270 */
[----:B------:R-:W-:-:S13]  /*29660*/  ISETP.LT.AND P0, PT, R7, UR4, !P0 ;  /* 0x0000000407007c0c */ /* 0x000fda000c701270 */
[----:B------:R1:W-:Y:S01]  /*29670*/  @P0 STG.E.U16 desc[UR22][R4.64], R11 ;  /* 0x0000000b04000986 */ /* 0x0003e2000c101516 */
[----:B------:R-:W-:Y:S05]  /*29680*/  @!P1 EXIT ;  /* 0x000000000000994d */ /* 0x000fea0003800000 */
[----:B-1----:R-:W-:-:S05]  /*29690*/  PRMT R11, R11, 0x7632, R11 ;  /* 0x000076320b0b7816 */ /* 0x002fca000000000b */
[----:B------:R-:W-:Y:S01]  /*296a0*/  STG.E.U16 desc[UR22][R2.64], R11 ;  /* 0x0000000b02007986 */ /* 0x000fe2000c101516 */
[----:B------:R-:W-:Y:S05]  /*296b0*/  EXIT ;  /* 0x000000000000794d */ /* 0x000fea0003800000 */
.L_x_2:
[----:B------:R-:W-:-:S00]  /*296c0*/  BRA `(.L_x_2) ;  /* 0xfffffffc00fc7947 */ /* 0x000fc0000383ffff */
[----:B------:R-:W-:-:S00]  /*296d0*/  NOP ;  /* 0x0000000000007918 */ /* 0x000fc00000000000 */
        /* <DEDUP_REMOVED lines=10> */
.L_x_3:


//--------------------- .nv.shared.matmul_kernel  --------------------------
	.section	.nv.shared.matmul_kernel,"aw",@nobits
	.sectionflags	@""
	.align	16
	.zero		1024


//--------------------- .nv.shared.reserved.0     --------------------------
	.section	.nv.shared.reserved.0,"aw",@nobits
	.weak		__nv_reservedSMEM_offset_0_alias
	.size		__nv_reservedSMEM_offset_0_alias, 0, 0
	.other		__nv_reservedSMEM_offset_0_alias,@"STO_CUDA_RESERVED_SHARED STV_DEFAULT"
__nv_reservedSMEM_offset_0_alias:
	.zero		0


//--------------------- .nv.constant0.matmul_kernel --------------------------
	.section	.nv.constant0.matmul_kernel,"a",@progbits
	.sectionflags	@""
	.align	4
.nv.constant0.matmul_kernel:
	.zero		608


//--------------------- SYMBOLS --------------------------

	.type		.nv.reservedSmem.offset0,@object
	.size		.nv.reservedSmem.offset0,0x4
